def matmul_kernel(
    a_ptr,
    b_ptr,
    c_ptr,
    M,
    N,
    K,
    stride_am,
    stride_ak,
    stride_bk,
    stride_bn,
    stride_cm,
    stride_cn,
    BLOCK_M: tl.constexpr,
    BLOCK_N: tl.constexpr,
    BLOCK_K: tl.constexpr,
    GROUP_M: tl.constexpr,
):
    pid = tl.program_id(axis=0)
    num_pid_m = tl.cdiv(M, BLOCK_M)
    num_pid_n = tl.cdiv(N, BLOCK_N)
    num_pid_in_group = GROUP_M * num_pid_n
    group_id = pid // num_pid_in_group
    first_pid_m = group_id * GROUP_M
    group_size_m = min(num_pid_m - first_pid_m, GROUP_M)
    pid_m = first_pid_m + ((pid % num_pid_in_group) % group_size_m)
    pid_n = (pid % num_pid_in_group) // group_size_m

    offs_am = (pid_m * BLOCK_M + tl.arange(0, BLOCK_M)) % M
    offs_bn = (pid_n * BLOCK_N + tl.arange(0, BLOCK_N)) % N
    offs_k = tl.arange(0, BLOCK_K)
    a_ptrs = a_ptr + offs_am[:, None] * stride_am + offs_k[None, :] * stride_ak
    b_ptrs = b_ptr + offs_k[:, None] * stride_bk + offs_bn[None, :] * stride_bn

    acc = tl.zeros((BLOCK_M, BLOCK_N), dtype=tl.float32)
    for kk in range(0, tl.cdiv(K, BLOCK_K)):
        a = tl.load(a_ptrs, mask=offs_k[None, :] < K - kk * BLOCK_K, other=0.0)
        b = tl.load(b_ptrs, mask=offs_k[:, None] < K - kk * BLOCK_K, other=0.0)
        acc = tl.dot(a, b, acc)
        a_ptrs += BLOCK_K * stride_ak
        b_ptrs += BLOCK_K * stride_bk

    c = acc.to(c_ptr.dtype.element_ty)
    offs_cm = pid_m * BLOCK_M + tl.arange(0, BLOCK_M)
    offs_cn = pid_n * BLOCK_N + tl.arange(0, BLOCK_N)
    c_ptrs = c_ptr + offs_cm[:, None] * stride_cm + offs_cn[None, :] * stride_cn
    mask = (offs_cm[:, None] < M) & (offs_cn[None, :] < N)
    tl.store(c_ptrs, c, mask=mask)

# config = {"BLOCK_K": 64, "BLOCK_M": 256, "BLOCK_N": 128, "GROUP_M": 1, "arch": "sm_100", "dtype": "bf16", "num_ctas": 1, "num_stages": 3, "num_warps": 4}
# arch = sm_100


// ===== COMPILED SASS (sm_100a) =====

	.target	sm_100a

	.elftype	@"ET_EXEC"


//--------------------- .note.nv.tkinfo           --------------------------
	.section	.note.nv.tkinfo,"",@"SHT_NOTE"
	.sectionflags	@"SHF_NOTE_NV_TKINFO"
	.tkinfo
        /*0018*/ 	.word	0x00000081
        /*0030*/ 	.string	""
        /*0030*/ 	.string	"ptxas-blackwell"
        /*0030*/ 	.string	"Cuda compilation tools, release 12.9, V12.9.86"
        /*0030*/ 	.string	"Build cuda_12.9.r12.9/compiler.36037853_0"
        /*0030*/ 	.string	"-v  -suppress-debug-info  -lineinfo  -arch sm_100a "



//--------------------- .note.nv.cuver            --------------------------
	.section	.note.nv.cuver,"",@"SHT_NOTE"
	.sectionflags	@"SHF_NOTE_NV_CUVER"
        /*0018*/ 	.short	0x0001
        /*001a*/ 	.short	0x0064
        /*001c*/ 	.short	0x0001
        /*001e*/ 	.short	0x0000
        /*0020*/ 	.short	0x0001
        /*0022*/ 	.short	0x0000


//--------------------- .nv.info                  --------------------------
	.section	.nv.info,"",@"SHT_CUDA_INFO"
	.align	4


	//----- nvinfo : EIATTR_REGCOUNT
	.align		4
        /*0000*/ 	.byte	0x04, 0x2f
        /*0002*/ 	.short	(.L_4 - .L_3)
	.align		4
.L_3:
        /*0004*/ 	.word	index@(matmul_kernel)
        /*0008*/ 	.word	0x00000060


	//----- nvinfo : EIATTR_FRAME_SIZE
	.align		4
.L_4:
        /*000c*/ 	.byte	0x04, 0x11
        /*000e*/ 	.short	(.L_6 - .L_5)
	.align		4
.L_5:
        /*0010*/ 	.word	index@($__internal_2_$__cuda_sm10x_tcgen05_guardrail_trap_unallocated_columns_being_dealloced)
        /*0014*/ 	.word	0x00000d08


	//----- nvinfo : EIATTR_FRAME_SIZE
	.align		4
.L_6:
        /*0018*/ 	.byte	0x04, 0x11
        /*001a*/ 	.short	(.L_8 - .L_7)
	.align		4
.L_7:
        /*001c*/ 	.word	index@($__internal_1_$__cuda_sm10x_tcgen05_guardrail_trap_phase_invalid_during_alloc)
        /*0020*/ 	.word	0x00000d08


	//----- nvinfo : EIATTR_FRAME_SIZE
	.align		4
.L_8:
        /*0024*/ 	.byte	0x04, 0x11
        /*0026*/ 	.short	(.L_10 - .L_9)
	.align		4
.L_9:
        /*0028*/ 	.word	index@($__internal_0_$__cuda_sm10x_tcgen05_guardrail_trap_col_being_dealloced_not_returned_by_alloc)
        /*002c*/ 	.word	0x00000d08


	//----- nvinfo : EIATTR_FRAME_SIZE
	.align		4
.L_10:
        /*0030*/ 	.byte	0x04, 0x11
        /*0032*/ 	.short	(.L_12 - .L_11)
	.align		4
.L_11:
        /*0034*/ 	.word	index@(matmul_kernel)
        /*0038*/ 	.word	0x00000d08


	//----- nvinfo : EIATTR_MIN_STACK_SIZE
	.align		4
.L_12:
        /*003c*/ 	.byte	0x04, 0x12
        /*003e*/ 	.short	(.L_14 - .L_13)
	.align		4
.L_13:
        /*0040*/ 	.word	index@(matmul_kernel)
        /*0044*/ 	.word	0x00000d08
.L_14:


//--------------------- .nv.info.matmul_kernel    --------------------------
	.section	.nv.info.matmul_kernel,"",@"SHT_CUDA_INFO"
	.sectionflags	@""
	.align	4


	//----- nvinfo : EIATTR_CUDA_API_VERSION
	.align		4
        /*0000*/ 	.byte	0x04, 0x37
        /*0002*/ 	.short	(.L_16 - .L_15)
.L_15:
        /*0004*/ 	.word	0x00000081


	//----- nvinfo : EIATTR_KPARAM_INFO
	.align		4
.L_16:
        /*0008*/ 	.byte	0x04, 0x17
        /*000a*/ 	.short	(.L_18 - .L_17)
.L_17:
        /*000c*/ 	.word	0x00000000
        /*0010*/ 	.short	0x000d
        /*0012*/ 	.short	0x0048
        /*0014*/ 	.byte	0x00, 0xf4, 0x21, 0x00


	//----- nvinfo : EIATTR_KPARAM_INFO
	.align		4
.L_18:
        /*0018*/ 	.byte	0x04, 0x17
        /*001a*/ 	.short	(.L_20 - .L_19)
.L_19:
        /*001c*/ 	.word	0x00000000
        /*0020*/ 	.short	0x000c
        /*0022*/ 	.short	0x0040
        /*0024*/ 	.byte	0x00, 0xf4, 0x21, 0x00


	//----- nvinfo : EIATTR_KPARAM_INFO
	.align		4
.L_20:
        /*0028*/ 	.byte	0x04, 0x17
        /*002a*/ 	.short	(.L_22 - .L_21)
.L_21:
        /*002c*/ 	.word	0x00000000
        /*0030*/ 	.short	0x000b
        /*0032*/ 	.short	0x0038
        /*0034*/ 	.byte	0x00, 0xf0, 0x11, 0x00


	//----- nvinfo : EIATTR_KPARAM_INFO
	.align		4
.L_22:
        /*0038*/ 	.byte	0x04, 0x17
        /*003a*/ 	.short	(.L_24 - .L_23)
.L_23:
        /*003c*/ 	.word	0x00000000
        /*0040*/ 	.short	0x000a
        /*0042*/ 	.short	0x0034
        /*0044*/ 	.byte	0x00, 0xf0, 0x11, 0x00


	//----- nvinfo : EIATTR_KPARAM_INFO
	.align		4
.L_24:
        /*0048*/ 	.byte	0x04, 0x17
        /*004a*/ 	.short	(.L_26 - .L_25)
.L_25:
        /*004c*/ 	.word	0x00000000
        /*0050*/ 	.short	0x0009
        /*0052*/ 	.short	0x0030
        /*0054*/ 	.byte	0x00, 0xf0, 0x11, 0x00


	//----- nvinfo : EIATTR_KPARAM_INFO
	.align		4
.L_26:
        /*0058*/ 	.byte	0x04, 0x17
        /*005a*/ 	.short	(.L_28 - .L_27)
.L_27:
        /*005c*/ 	.word	0x00000000
        /*0060*/ 	.short	0x0008
        /*0062*/ 	.short	0x002c
        /*0064*/ 	.byte	0x00, 0xf0, 0x11, 0x00


	//----- nvinfo : EIATTR_KPARAM_INFO
	.align		4
.L_28:
        /*0068*/ 	.byte	0x04, 0x17
        /*006a*/ 	.short	(.L_30 - .L_29)
.L_29:
        /*006c*/ 	.word	0x00000000
        /*0070*/ 	.short	0x0007
        /*0072*/ 	.short	0x0028
        /*0074*/ 	.byte	0x00, 0xf0, 0x11, 0x00


	//----- nvinfo : EIATTR_KPARAM_INFO
	.align		4
.L_30:
        /*0078*/ 	.byte	0x04, 0x17
        /*007a*/ 	.short	(.L_32 - .L_31)
.L_31:
        /*007c*/ 	.word	0x00000000
        /*0080*/ 	.short	0x0006
        /*0082*/ 	.short	0x0024
        /*0084*/ 	.byte	0x00, 0xf0, 0x11, 0x00


	//----- nvinfo : EIATTR_KPARAM_INFO
	.align		4
.L_32:
        /*0088*/ 	.byte	0x04, 0x17
        /*008a*/ 	.short	(.L_34 - .L_33)
.L_33:
        /*008c*/ 	.word	0x00000000
        /*0090*/ 	.short	0x0005
        /*0092*/ 	.short	0x0020
        /*0094*/ 	.byte	0x00, 0xf0, 0x11, 0x00


	//----- nvinfo : EIATTR_KPARAM_INFO
	.align		4
.L_34:
        /*0098*/ 	.byte	0x04, 0x17
        /*009a*/ 	.short	(.L_36 - .L_35)
.L_35:
        /*009c*/ 	.word	0x00000000
        /*00a0*/ 	.short	0x0004
        /*00a2*/ 	.short	0x001c
        /*00a4*/ 	.byte	0x00, 0xf0, 0x11, 0x00


	//----- nvinfo : EIATTR_KPARAM_INFO
	.align		4
.L_36:
        /*00a8*/ 	.byte	0x04, 0x17
        /*00aa*/ 	.short	(.L_38 - .L_37)
.L_37:
        /*00ac*/ 	.word	0x00000000
        /*00b0*/ 	.short	0x0003
        /*00b2*/ 	.short	0x0018
        /*00b4*/ 	.byte	0x00, 0xf0, 0x11, 0x00


	//----- nvinfo : EIATTR_KPARAM_INFO
	.align		4
.L_38:
        /*00b8*/ 	.byte	0x04, 0x17
        /*00ba*/ 	.short	(.L_40 - .L_39)
.L_39:
        /*00bc*/ 	.word	0x00000000
        /*00c0*/ 	.short	0x0002
        /*00c2*/ 	.short	0x0010
        /*00c4*/ 	.byte	0x00, 0xf4, 0x21, 0x00


	//----- nvinfo : EIATTR_KPARAM_INFO
	.align		4
.L_40:
        /*00c8*/ 	.byte	0x04, 0x17
        /*00ca*/ 	.short	(.L_42 - .L_41)
.L_41:
        /*00cc*/ 	.word	0x00000000
        /*00d0*/ 	.short	0x0001
        /*00d2*/ 	.short	0x0008
        /*00d4*/ 	.byte	0x00, 0xf4, 0x21, 0x00


	//----- nvinfo : EIATTR_KPARAM_INFO
	.align		4
.L_42:
        /*00d8*/ 	.byte	0x04, 0x17
        /*00da*/ 	.short	(.L_44 - .L_43)
.L_43:
        /*00dc*/ 	.word	0x00000000
        /*00e0*/ 	.short	0x0000
        /*00e2*/ 	.short	0x0000
        /*00e4*/ 	.byte	0x00, 0xf4, 0x21, 0x00


	//----- nvinfo : EIATTR_AT_ENTRY_FRAGMENTS
	.align		4
.L_44:
        /*00e8*/ 	.byte	0x04, 0x4f
        /*00ea*/ 	.short	(.L_46 - .L_45)


	//   ....[0]....
.L_45:
        /*00ec*/ 	.word	0x00000004


	//----- nvinfo : EIATTR_RESERVED_SMEM_USED
	.align		4
.L_46:
        /*00f0*/ 	.byte	0x01, 0x41
	.zero		2


	//----- nvinfo : EIATTR_SPARSE_MMA_MASK
	.align		4
        /*00f4*/ 	.byte	0x03, 0x50
        /*00f6*/ 	.short	0x0000


	//----- nvinfo : EIATTR_TCGEN05_1CTA_USED
	.align		4
        /*00f8*/ 	.byte	0x01, 0x51
	.zero		2


	//----- nvinfo : EIATTR_MAXREG_COUNT
	.align		4
        /*00fc*/ 	.byte	0x03, 0x1b
        /*00fe*/ 	.short	0x00ff


	//----- nvinfo : EIATTR_NUM_BARRIERS
	.align		4
        /*0100*/ 	.byte	0x02, 0x4c
        /*0102*/ 	.byte	0x01
	.zero		1


	//----- nvinfo : EIATTR_ANNOTATIONS
	.align		4
        /*0104*/ 	.byte	0x04, 0x55
        /*0106*/ 	.short	(.L_48 - .L_47)


	//   ....[0]....
.L_47:
        /*0108*/ 	.word	0x00000001
        /*010c*/ 	.byte	0xa0, 0x32, 0x00, 0x00, 0x01, 0x00, 0x00, 0x00, 0xe0, 0x32, 0x00, 0x00, 0x01, 0x00, 0x00, 0x00
        /* <DEDUP_REMOVED lines=1304> */
        /*529c*/ 	.byte	0x20, 0xde, 0x01, 0x00


	//----- nvinfo : EIATTR_INT_WARP_WIDE_INSTR_OFFSETS
	.align		4
.L_48:
        /*52a0*/ 	.byte	0x04, 0x31
        /*52a2*/ 	.short	(.L_50 - .L_49)


	//   ....[0]....
.L_49:
        /*52a4*/ 	.word	0x00003dc0


	//   ....[1]....
        /*52a8*/ 	.word	0x00003de0


	//   ....[2]....
        /*52ac*/ 	.word	0x00007370


	//   ....[3]....
        /*52b0*/ 	.word	0x0001ff00


	//   ....[4]....
        /*52b4*/ 	.word	0x0001ff50


	//----- nvinfo : EIATTR_COOP_GROUP_MASK_REGIDS
	.align		4
.L_50:
        /*52b8*/ 	.byte	0x04, 0x29
        /*52ba*/ 	.short	(.L_52 - .L_51)


	//   ....[0]....
.L_51:
        /*52bc*/ 	.word	0xffffffff


	//   ....[1]....
        /*52c0*/ 	.word	0xffffffff


	//   ....[2]....
        /*52c4*/ 	.word	0xffffffff


	//   ....[3]....
        /*52c8*/ 	.word	0xffffffff


	//----- nvinfo : EIATTR_COOP_GROUP_INSTR_OFFSETS
	.align		4
.L_52:
        /*52cc*/ 	.byte	0x04, 0x28
        /*52ce*/ 	.short	(.L_54 - .L_53)


	//   ....[0]....
.L_53:
        /*52d0*/ 	.word	0x00000070


	//   ....[1]....
        /*52d4*/ 	.word	0x00000330


	//   ....[2]....
        /*52d8*/ 	.word	0x0001fd90


	//   ....[3]....
        /*52dc*/ 	.word	0x00020000


	//----- nvinfo : EIATTR_VRC_CTA_INIT_COUNT
	.align		4
.L_54:
        /*52e0*/ 	.byte	0x02, 0x4a
        /*52e2*/ 	.byte	0x80
	.zero		1


	//----- nvinfo : EIATTR_MBARRIER_INSTR_OFFSETS
	.align		4
        /*52e4*/ 	.byte	0x04, 0x39
        /*52e6*/ 	.short	(.L_56 - .L_55)


	//   ....[0]....
.L_55:
        /*52e8*/ 	.word	0x00003ff0
        /*52ec*/ 	.word	0x000000ff
        /*52f0*/ 	.word	0x00000000
        /*52f4*/ 	.short	0x0100
        /*52f6*/ 	.byte	0x0c
	.zero		1


	//   ....[1]....
        /*52f8*/ 	.word	0x000073b0
        /*52fc*/ 	.word	0x000000ff
        /*5300*/ 	.word	0x00018008
        /*5304*/ 	.short	0x0100
        /*5306*/ 	.byte	0x0a
	.zero		1


	//   ....[2]....
        /*5308*/ 	.word	0x0000e610
        /*530c*/ 	.word	0x000000ff
        /*5310*/ 	.word	0x00000000
        /*5314*/ 	.short	0x010a
        /*5316*/ 	.byte	0x0c
	.zero		1


	//   ....[3]....
        /*5318*/ 	.word	0x000178c0
        /*531c*/ 	.word	0x000000ff
        /*5320*/ 	.word	0x00000000
        /*5324*/ 	.short	0x010a
        /*5326*/ 	.byte	0x0c
	.zero		1


	//   ....[4]....
        /*5328*/ 	.word	0x00017960
        /*532c*/ 	.word	0x000000ff
        /*5330*/ 	.word	0x00018000
        /*5334*/ 	.short	0x0108
        /*5336*/ 	.byte	0x0a
	.zero		1


	//   ....[5]....
        /*5338*/ 	.word	0x000179e0
        /*533c*/ 	.word	0x000000ff
        /*5340*/ 	.word	0x00018008
        /*5344*/ 	.short	0x0108
        /*5346*/ 	.byte	0x0a
	.zero		1


	//   ....[6]....
        /*5348*/ 	.word	0x00020020
        /*534c*/ 	.word	0x000000ff
        /*5350*/ 	.word	0x00000000
        /*5354*/ 	.short	0x010a
        /*5356*/ 	.byte	0x0c
	.zero		1


	//   ....[7]....
        /*5358*/ 	.word	0x00020050
        /*535c*/ 	.word	0x000000ff
        /*5360*/ 	.word	0x00000000
        /*5364*/ 	.short	0x010a
        /*5366*/ 	.byte	0x0c
	.zero		1


	//----- nvinfo : EIATTR_NUM_MBARRIERS
	.align		4
.L_56:
        /*5368*/ 	.byte	0x03, 0x38
        /*536a*/ 	.short	0x0002


	//----- nvinfo : EIATTR_EXIT_INSTR_OFFSETS
	.align		4
        /*536c*/ 	.byte	0x04, 0x1c
        /*536e*/ 	.short	(.L_58 - .L_57)


	//   ....[0]....
.L_57:
        /*5370*/ 	.word	0x00020010


	//----- nvinfo : EIATTR_REQNTID
	.align		4
.L_58:
        /*5374*/ 	.byte	0x04, 0x10
        /*5376*/ 	.short	(.L_60 - .L_59)
.L_59:
        /*5378*/ 	.word	0x00000080
        /*537c*/ 	.word	0x00000001
        /*5380*/ 	.word	0x00000001


	//----- nvinfo : EIATTR_CRS_STACK_SIZE
	.align		4
.L_60:
        /*5384*/ 	.byte	0x04, 0x1e
        /*5386*/ 	.short	(.L_62 - .L_61)
.L_61:
        /*5388*/ 	.word	0x00000000


	//----- nvinfo : EIATTR_CBANK_PARAM_SIZE
	.align		4
.L_62:
        /*538c*/ 	.byte	0x03, 0x19
        /*538e*/ 	.short	0x0050


	//----- nvinfo : EIATTR_PARAM_CBANK
	.align		4
        /*5390*/ 	.byte	0x04, 0x0a
        /*5392*/ 	.short	(.L_64 - .L_63)
	.align		4
.L_63:
        /*5394*/ 	.word	index@(.nv.constant0.matmul_kernel)
        /*5398*/ 	.short	0x0380
        /*539a*/ 	.short	0x0050


	//----- nvinfo : EIATTR_SW_WAR
	.align		4
.L_64:
        /*539c*/ 	.byte	0x04, 0x36
        /*539e*/ 	.short	(.L_66 - .L_65)
.L_65:
        /*53a0*/ 	.word	0x00000008
.L_66:


//--------------------- .nv.compat                --------------------------
	.section	.nv.compat,"",@"SHT_CUDA_COMPAT_INFO"
	.align	4
        /*0000*/ 	.byte	0x02, 0x02, 0x02, 0x00, 0x02, 0x05, 0x05, 0x00, 0x02, 0x03, 0x00, 0x00, 0x02, 0x06, 0x01, 0x00


//--------------------- .nv.callgraph             --------------------------
	.section	.nv.callgraph,"",@"SHT_CUDA_CALLGRAPH"
	.align	4
	.sectionentsize	8
	.align		4
        /*0000*/ 	.word	0x00000000
	.align		4
        /*0004*/ 	.word	0xffffffff
	.align		4
        /*0008*/ 	.word	0x00000000
	.align		4
        /*000c*/ 	.word	0xfffffffe
	.align		4
        /*0010*/ 	.word	0x00000000
	.align		4
        /*0014*/ 	.word	0xfffffffd
	.align		4
        /*0018*/ 	.word	0x00000000
	.align		4
        /*001c*/ 	.word	0xfffffffc


//--------------------- .text.matmul_kernel       --------------------------
	.section	.text.matmul_kernel,"ax",@progbits
	.align	128
        .global         matmul_kernel
        .type           matmul_kernel,@function
        .size           matmul_kernel,(.L_x_20 - matmul_kernel)
        .other          matmul_kernel,@"STO_CUDA_ENTRY STV_DEFAULT"
matmul_kernel:
.text.matmul_kernel:
[----:B------:R-:W0:Y:S01]  /*0000*/  LDC R1, c[0x0][0x37c] ;  /* 0x0000df00ff017b82 */ /* 0x000e220000000800 */
[----:B------:R-:W1:Y:S01]  /*0010*/  S2R R0, SR_TID.X ;  /* 0x0000000000007919 */ /* 0x000e620000002100 */
[----:B0-----:R-:W-:Y:S01]  /*0020*/  VIADD R1, R1, 0xfffff2f8 ;  /* 0xfffff2f801017836 */ /* 0x001fe20000000000 */
[----:B-1----:R-:W-:-:S13]  /*0030*/  ISETP.GE.U32.AND P0, PT, R0, 0x20, PT ;  /* 0x000000200000780c */ /* 0x002fda0003f06070 */
[----:B------:R-:W-:Y:S02]  /*0040*/  VOTEU.ANY UP0, P0 ;  /* 0x0000000000ff7886 */ /* 0x000fe40000000100 */
[----:B------:R-:W-:Y:S05]  /*0050*/  BRA.U UP0, `(.L_x_0) ;  /* 0x0000000100b87547 */ /* 0x000fea000b800000 */
[----:B------:R-:W0:Y:S01]  /*0060*/  S2UR UR6, SR_CgaCtaId ;  /* 0x00000000000679c3 */ /* 0x000e220000008800 */
[----:B------:R-:W-:Y:S01]  /*0070*/  NOP ;  /* 0x0000000000007918 */ /* 0x000fe20000000000 */
[----:B------:R-:W-:Y:S02]  /*0080*/  UMOV UR4, 0x40 ;  /* 0x0000004000047882 */ /* 0x000fe40000000000 */
[----:B0-----:R-:W-:-:S09]  /*0090*/  ULEA UR4, UR6, UR4, 0x18 ;  /* 0x0000000406047291 */ /* 0x001fd2000f8ec0ff */
[----:B------:R-:W0:Y:S01]  /*00a0*/  LDS.U8 R2, [UR4] ;  /* 0x00000004ff027984 */ /* 0x000e220008000000 */
[----:B------:R-:W-:Y:S02]  /*00b0*/  UMOV UR4, 0x400 ;  /* 0x0000040000047882 */ /* 0x000fe40000000000 */
[----:B------:R-:W-:Y:S01]  /*00c0*/  ULEA UR4, UR6, UR4, 0x18 ;  /* 0x0000000406047291 */ /* 0x000fe2000f8ec0ff */
[----:B0-----:R-:W-:-:S13]  /*00d0*/  ISETP.NE.AND P0, PT, R2, RZ, PT ;  /* 0x000000ff0200720c */ /* 0x001fda0003f05270 */
[----:B------:R-:W-:Y:S05]  /*00e0*/  @P0 BRA `(.L_x_1) ;  /* 0x00000000007c0947 */ /* 0x000fea0003800000 */
[----:B------:R-:W-:-:S13]  /*00f0*/  ELECT P0, URZ, PT ;  /* 0x0000000000ff782f */ /* 0x000fda0003800000 */
[----:B------:R-:W-:Y:S05]  /*0100*/  @!P0 BRA `(.L_x_2) ;  /* 0x0000000000848947 */ /* 0x000fea0003800000 */
[----:B------:R-:W-:Y:S01]  /*0110*/  UMOV UR5, 0x8 ;  /* 0x0000000800057882 */ /* 0x000fe20000000000 */
[----:B------:R-:W-:Y:S02]  /*0120*/  IMAD.MOV.U32 R5, RZ, RZ, 0x1 ;  /* 0x00000001ff057424 */ /* 0x000fe400078e00ff */
[----:B------:R-:W-:Y:S02]  /*0130*/  IMAD.MOV.U32 R3, RZ, RZ, 0xff ;  /* 0x000000ffff037424 */ /* 0x000fe400078e00ff */
[----:B------:R-:W-:Y:S04]  /*0140*/  DEPBAR.LE SB0, 0x36 ;  /* 0x00008d800000791a */ /* 0x000fe80000000000 */
[----:B------:R-:W0:Y:S02]  /*0150*/  UTCATOMSWS.FIND_AND_SET.ALIGN UP1, UR5, UR5 ;  /* 0x00000005000575e3 */ /* 0x000e240008020800 */
[----:B0-----:R-:W-:-:S04]  /*0160*/  PLOP3.LUT P0, PT, PT, PT, UP1, 0x80, 0x8 ;  /* 0x000000000008781c */ /* 0x001fc80003f0f018 */
[----:B------:R-:W-:-:S04]  /*0170*/  SEL R2, RZ, 0xffffffff, !P0 ;  /* 0xffffffffff027807 */ /* 0x000fc80004000000 */
[----:B------:R-:W-:Y:S01]  /*0180*/  ISETP.NE.AND P0, PT, R2, RZ, PT ;  /* 0x000000ff0200720c */ /* 0x000fe20003f05270 */
[----:B------:R-:W-:-:S12]  /*0190*/  IMAD.U32 R2, RZ, RZ, UR5 ;  /* 0x00000005ff027e24 */ /* 0x000fd8000f8e00ff */
[----:B------:R-:W-:Y:S05]  /*01a0*/  @P0 BRA `(.L_x_3) ;  /* 0x0000000000240947 */ /* 0x000fea0003800000 */
.L_x_4:
[----:B------:R-:W-:Y:S05]  /*01b0*/  NANOSLEEP 0x64 ;  /* 0x000000640000795d */ /* 0x000fea0003800000 */
[----:B------:R-:W-:-:S05]  /*01c0*/  UMOV UR5, 0x8 ;  /* 0x0000000800057882 */ /* 0x000fca0000000000 */
[----:B------:R-:W-:Y:S04]  /*01d0*/  DEPBAR.LE SB0, 0x36 ;  /* 0x00008d800000791a */ /* 0x000fe80000000000 */
[----:B------:R-:W0:Y:S02]  /*01e0*/  UTCATOMSWS.FIND_AND_SET.ALIGN UP1, UR5, UR5 ;  /* 0x00000005000575e3 */ /* 0x000e240008020800 */
[----:B0-----:R-:W-:-:S04]  /*01f0*/  PLOP3.LUT P0, PT, PT, PT, UP1, 0x80, 0x8 ;  /* 0x000000000008781c */ /* 0x001fc80003f0f018 */
[----:B------:R-:W-:-:S04]  /*0200*/  SEL R2, RZ, 0xffffffff, !P0 ;  /* 0xffffffffff027807 */ /* 0x000fc80004000000 */
[----:B------:R-:W-:Y:S01]  /*0210*/  ISETP.NE.AND P0, PT, R2, RZ, PT ;  /* 0x000000ff0200720c */ /* 0x000fe20003f05270 */
[----:B------:R-:W-:-:S12]  /*0220*/  IMAD.U32 R2, RZ, RZ, UR5 ;  /* 0x00000005ff027e24 */ /* 0x000fd8000f8e00ff */
[----:B------:R-:W-:Y:S05]  /*0230*/  @!P0 BRA `(.L_x_4) ;  /* 0xfffffffc00dc8947 */ /* 0x000fea000383ffff */
.L_x_3:
[C---:B------:R-:W-:Y:S01]  /*0240*/  VIADD R4, R2.reuse, 0x10 ;  /* 0x0000001002047836 */ /* 0x040fe20000000000 */
[----:B------:R-:W-:Y:S01]  /*0250*/  UMOV UR5, 0x50 ;  /* 0x0000005000057882 */ /* 0x000fe20000000000 */
[----:B------:R-:W-:Y:S01]  /*0260*/  SHF.L.U32 R3, R3, R2, RZ ;  /* 0x0000000203037219 */ /* 0x000fe200000006ff */
[----:B------:R-:W-:Y:S01]  /*0270*/  ULEA UR5, UR6, UR5, 0x18 ;  /* 0x0000000506057291 */ /* 0x000fe2000f8ec0ff */
[----:B------:R-:W-:Y:S01]  /*0280*/  IMAD.SHL.U32 R2, R2, 0x20, RZ ;  /* 0x0000002002027824 */ /* 0x000fe200078e00ff */
[----:B------:R-:W-:-:S04]  /*0290*/  SHF.L.U32 R4, R5, R4, RZ ;  /* 0x0000000405047219 */ /* 0x000fc800000006ff */
[----:B------:R-:W-:-:S05]  /*02a0*/  LOP3.LUT R3, R4, R3, RZ, 0xfc, !PT ;  /* 0x0000000304037212 */ /* 0x000fca00078efcff */
[----:B------:R0:W-:Y:S04]  /*02b0*/  ATOMS.OR RZ, [UR5], R3 ;  /* 0x00000003ffff798c */ /* 0x0001e8000b000005 */
[----:B------:R0:W-:Y:S01]  /*02c0*/  STS [UR4], R2 ;  /* 0x00000002ff007988 */ /* 0x0001e20008000804 */
[----:B------:R-:W-:Y:S05]  /*02d0*/  BRA `(.L_x_2) ;  /* 0x0000000000107947 */ /* 0x000fea0003800000 */
.L_x_1:
[----:B------:R-:W-:-:S05]  /*02e0*/  IMAD.MOV.U32 R2, RZ, RZ, -0x1 ;  /* 0xffffffffff027424 */ /* 0x000fca00078e00ff */
[----:B------:R0:W-:Y:S02]  /*02f0*/  STS [UR4], R2 ;  /* 0x00000002ff007988 */ /* 0x0001e40008000804 */
[----:B0-----:R-:W-:-:S07]  /*0300*/  MOV R2, 0x320 ;  /* 0x0000032000027802 */ /* 0x001fce0000000f00 */
[----:B------:R-:W-:Y:S05]  /*0310*/  CALL.REL.NOINC `($__internal_1_$__cuda_sm10x_tcgen05_guardrail_trap_phase_invalid_during_alloc) ;  /* 0x000001fc00647944 */ /* 0x000fea0003c00000 */
.L_x_2:
[----:B------:R-:W-:Y:S05]  /*0320*/  WARPSYNC.ALL ;  /* 0x0000000000007948 */ /* 0x000fea0003800000 */
[----:B------:R-:W-:Y:S01]  /*0330*/  NOP ;  /* 0x0000000000007918 */ /* 0x000fe20000000000 */
.L_x_0:
[----:B0-----:R-:W0:Y:S01]  /*0340*/  LDC.64 R2, c[0x0][0x398] ;  /* 0x0000e600ff027b82 */ /* 0x001e220000000a00 */
[----:B------:R-:W1:Y:S01]  /*0350*/  S2R R9, SR_CTAID.X ;  /* 0x0000000000097919 */ /* 0x000e620000002500 */
[----:B------:R-:W-:Y:S01]  /*0360*/  SHF.R.U32.HI R16, RZ, 0x6, R0 ;  /* 0x00000006ff107819 */ /* 0x000fe20000011600 */
[----:B------:R-:W-:Y:S01]  /*0370*/  UMOV UR10, 0x400 ;  /* 0x00000400000a7882 */ /* 0x000fe20000000000 */
[----:B------:R-:W2:Y:S02]  /*0380*/  LDCU.128 UR12, c[0x0][0x380] ;  /* 0x00007000ff0c77ac */ /* 0x000ea40008000c00 */
[----:B------:R-:W-:Y:S02]  /*0390*/  SGXT.U32 R16, R16, 0x1 ;  /* 0x000000011010781a */ /* 0x000fe40000000000 */
[----:B------:R-:W3:Y:S01]  /*03a0*/  S2UR UR4, SR_CgaCtaId ;  /* 0x00000000000479c3 */ /* 0x000ee20000008800 */
[----:B------:R-:W4:Y:S01]  /*03b0*/  LDCU UR8, c[0x0][0x3b0] ;  /* 0x00007600ff0877ac */ /* 0x000f220008000800 */
[----:B------:R-:W-:Y:S01]  /*03c0*/  UMOV UR7, 0x1 ;  /* 0x0000000100077882 */ /* 0x000fe20000000000 */
[----:B0-----:R-:W-:-:S05]  /*03d0*/  VIADD R4, R3, 0x7f ;  /* 0x0000007f03047836 */ /* 0x001fca0000000000 */
[----:B------:R-:W-:Y:S01]  /*03e0*/  SHF.R.S32.HI R5, RZ, 0x1f, R4 ;  /* 0x0000001fff057819 */ /* 0x000fe20000011404 */
[----:B---3--:R-:W-:-:S03]  /*03f0*/  ULEA UR10, UR4, UR10, 0x18 ;  /* 0x0000000a040a7291 */ /* 0x008fc6000f8ec0ff */
[----:B------:R-:W-:Y:S02]  /*0400*/  LEA.HI R5, R5, R4, RZ, 0x7 ;  /* 0x0000000405057211 */ /* 0x000fe400078f38ff */
[----:B-1----:R-:W-:Y:S01]  /*0410*/  IABS R10, R9 ;  /* 0x00000009000a7213 */ /* 0x002fe20000000000 */
[----:B------:R-:W-:Y:S01]  /*0420*/  UIADD3 UR6, UPT, UPT, UR10, 0x18000, URZ ;  /* 0x000180000a067890 */ /* 0x000fe2000fffe0ff */
[----:B------:R-:W-:-:S04]  /*0430*/  SHF.R.S32.HI R6, RZ, 0x7, R5 ;  /* 0x00000007ff067819 */ /* 0x000fc80000011405 */
[-C--:B------:R-:W-:Y:S02]  /*0440*/  IABS R11, R6.reuse ;  /* 0x00000006000b7213 */ /* 0x080fe40000000000 */
[----:B------:R-:W-:Y:S02]  /*0450*/  IABS R12, R6 ;  /* 0x00000006000c7213 */ /* 0x000fe40000000000 */
[----:B------:R-:W0:Y:S08]  /*0460*/  I2F.RP R7, R11 ;  /* 0x0000000b00077306 */ /* 0x000e300000209400 */
[----:B0-----:R-:W0:Y:S02]  /*0470*/  MUFU.RCP R7, R7 ;  /* 0x0000000700077308 */ /* 0x001e240000001000 */
[----:B0-----:R-:W-:-:S02]  /*0480*/  VIADD R4, R7, 0xffffffe ;  /* 0x0ffffffe07047836 */ /* 0x001fc40000000000 */
[----:B------:R-:W-:-:S04]  /*0490*/  IMAD.MOV R7, RZ, RZ, -R12 ;  /* 0x000000ffff077224 */ /* 0x000fc800078e0a0c */
[----:B------:R0:W1:Y:S02]  /*04a0*/  F2I.FTZ.U32.TRUNC.NTZ R5, R4 ;  /* 0x0000000400057305 */ /* 0x000064000021f000 */
[----:B0-----:R-:W-:Y:S02]  /*04b0*/  IMAD.MOV.U32 R4, RZ, RZ, RZ ;  /* 0x000000ffff047224 */ /* 0x001fe400078e00ff */
[----:B-1----:R-:W-:-:S04]  /*04c0*/  IMAD.MOV R8, RZ, RZ, -R5 ;  /* 0x000000ffff087224 */ /* 0x002fc800078e0a05 */
[----:B------:R-:W-:Y:S02]  /*04d0*/  IMAD R13, R8, R11, RZ ;  /* 0x0000000b080d7224 */ /* 0x000fe400078e02ff */
[----:B------:R-:W-:Y:S02]  /*04e0*/  IMAD.MOV.U32 R8, RZ, RZ, R10 ;  /* 0x000000ffff087224 */ /* 0x000fe400078e000a */
[----:B------:R-:W-:-:S06]  /*04f0*/  IMAD.HI.U32 R5, R5, R13, R4 ;  /* 0x0000000d05057227 */ /* 0x000fcc00078e0004 */
[----:B------:R-:W-:-:S04]  /*0500*/  IMAD.HI.U32 R5, R5, R8, RZ ;  /* 0x0000000805057227 */ /* 0x000fc800078e00ff */
[----:B------:R-:W-:Y:S01]  /*0510*/  IMAD R4, R5, R7, R8 ;  /* 0x0000000705047224 */ /* 0x000fe200078e0208 */
[----:B------:R-:W-:Y:S04]  /*0520*/  BAR.SYNC.DEFER_BLOCKING 0x0 ;  /* 0x0000000000007b1d */ /* 0x000fe80000010000 */
[----:B------:R-:W-:-:S13]  /*0530*/  ISETP.GT.U32.AND P1, PT, R11, R4, PT ;  /* 0x000000040b00720c */ /* 0x000fda0003f24070 */
[----:B------:R-:W-:Y:S02]  /*0540*/  @!P1 IMAD.IADD R4, R4, 0x1, -R11 ;  /* 0x0000000104049824 */ /* 0x000fe400078e0a0b */
[----:B------:R-:W-:Y:S01]  /*0550*/  @!P1 VIADD R5, R5, 0x1 ;  /* 0x0000000105059836 */ /* 0x000fe20000000000 */
[----:B------:R-:W-:Y:S02]  /*0560*/  ISETP.NE.AND P1, PT, R6, RZ, PT ;  /* 0x000000ff0600720c */ /* 0x000fe40003f25270 */
[----:B------:R-:W-:Y:S02]  /*0570*/  ISETP.GE.U32.AND P0, PT, R4, R11, PT ;  /* 0x0000000b0400720c */ /* 0x000fe40003f06070 */
[----:B------:R-:W-:-:S04]  /*0580*/  LOP3.LUT R4, R9, R6, RZ, 0x3c, !PT ;  /* 0x0000000609047212 */ /* 0x000fc800078e3cff */
[----:B------:R-:W-:Y:S01]  /*0590*/  ISETP.GE.AND P2, PT, R4, RZ, PT ;  /* 0x000000ff0400720c */ /* 0x000fe20003f46270 */
[----:B------:R-:W-:-:S06]  /*05a0*/  VIADD R4, R2, 0xff ;  /* 0x000000ff02047836 */ /* 0x000fcc0000000000 */
[----:B------:R-:W-:-:S04]  /*05b0*/  @P0 VIADD R5, R5, 0x1 ;  /* 0x0000000105050836 */ /* 0x000fc80000000000 */
[----:B------:R-:W-:Y:S01]  /*05c0*/  IMAD.MOV.U32 R12, RZ, RZ, R5 ;  /* 0x000000ffff0c7224 */ /* 0x000fe200078e0005 */
[----:B------:R-:W-:-:S03]  /*05d0*/  SHF.R.S32.HI R5, RZ, 0x1f, R4 ;  /* 0x0000001fff057819 */ /* 0x000fc60000011404 */
[----:B------:R-:W-:Y:S01]  /*05e0*/  @!P2 IMAD.MOV R12, RZ, RZ, -R12 ;  /* 0x000000ffff0ca224 */ /* 0x000fe200078e0a0c */
[----:B------:R-:W-:Y:S02]  /*05f0*/  LEA.HI R5, R5, R4, RZ, 0x8 ;  /* 0x0000000405057211 */ /* 0x000fe400078f40ff */
[----:B------:R-:W-:-:S04]  /*0600*/  @!P1 LOP3.LUT R12, RZ, R6, RZ, 0x33, !PT ;  /* 0x00000006ff0c9212 */ /* 0x000fc800078e33ff */
[----:B------:R-:W-:Y:S01]  /*0610*/  LEA.HI.SX32 R5, R5, -R12, 0x18 ;  /* 0x8000000c05057211 */ /* 0x000fe200078fc2ff */
[----:B------:R-:W-:-:S03]  /*0620*/  IMAD.MOV R8, RZ, RZ, -R12 ;  /* 0x000000ffff087224 */ /* 0x000fc600078e0a0c */
[----:B------:R-:W-:Y:S01]  /*0630*/  VIMNMX R15, PT, PT, R5, 0x1, PT ;  /* 0x00000001050f7848 */ /* 0x000fe20003fe0100 */
[----:B------:R-:W-:Y:S01]  /*0640*/  IMAD R14, R6, R8, R9 ;  /* 0x00000008060e7224 */ /* 0x000fe200078e0209 */
[----:B------:R-:W-:Y:S02]  /*0650*/  IABS R6, R3 ;  /* 0x0000000300067213 */ /* 0x000fe40000000000 */
[----:B------:R-:W-:Y:S02]  /*0660*/  IABS R13, R15 ;  /* 0x0000000f000d7213 */ /* 0x000fe40000000000 */
[----:B------:R-:W-:Y:S01]  /*0670*/  IABS R8, R14 ;  /* 0x0000000e00087213 */ /* 0x000fe20000000000 */
[----:B------:R-:W0:Y:S08]  /*0680*/  I2F.RP R11, R6 ;  /* 0x00000006000b7306 */ /* 0x000e300000209400 */
[----:B------:R-:W1:Y:S08]  /*0690*/  I2F.RP R7, R13 ;  /* 0x0000000d00077306 */ /* 0x000e700000209400 */
[----:B0-----:R-:W-:Y:S08]  /*06a0*/  MUFU.RCP R11, R11 ;  /* 0x0000000b000b7308 */ /* 0x001ff00000001000 */
[----:B-1----:R-:W0:Y:S02]  /*06b0*/  MUFU.RCP R7, R7 ;  /* 0x0000000700077308 */ /* 0x002e240000001000 */
[----:B0-----:R-:W-:Y:S01]  /*06c0*/  VIADD R4, R7, 0xffffffe ;  /* 0x0ffffffe07047836 */ /* 0x001fe20000000000 */
[----:B------:R-:W-:-:S05]  /*06d0*/  IABS R7, R2 ;  /* 0x0000000200077213 */ /* 0x000fca0000000000 */
[----:B------:R0:W1:Y:S02]  /*06e0*/  F2I.FTZ.U32.TRUNC.NTZ R5, R4 ;  /* 0x0000000400057305 */ /* 0x000064000021f000 */
[----:B0-----:R-:W-:Y:S02]  /*06f0*/  IMAD.MOV.U32 R4, RZ, RZ, RZ ;  /* 0x000000ffff047224 */ /* 0x001fe400078e00ff */
[----:B-1----:R-:W-:-:S04]  /*0700*/  IMAD.MOV R10, RZ, RZ, -R5 ;  /* 0x000000ffff0a7224 */ /* 0x002fc800078e0a05 */
[----:B------:R-:W-:Y:S01]  /*0710*/  IMAD R9, R10, R13, RZ ;  /* 0x0000000d0a097224 */ /* 0x000fe200078e02ff */
[----:B------:R-:W-:-:S03]  /*0720*/  IABS R10, R15 ;  /* 0x0000000f000a7213 */ /* 0x000fc60000000000 */
[----:B------:R-:W-:-:S04]  /*0730*/  IMAD.HI.U32 R5, R5, R9, R4 ;  /* 0x0000000905057227 */ /* 0x000fc800078e0004 */
[----:B------:R-:W-:Y:S02]  /*0740*/  IMAD.MOV.U32 R4, RZ, RZ, R8 ;  /* 0x000000ffff047224 */ /* 0x000fe400078e0008 */
[----:B------:R-:W-:Y:S02]  /*0750*/  IMAD.MOV R8, RZ, RZ, -R10 ;  /* 0x000000ffff087224 */ /* 0x000fe400078e0a0a */
[----:B------:R-:W-:Y:S01]  /*0760*/  IMAD.HI.U32 R5, R5, R4, RZ ;  /* 0x0000000405057227 */ /* 0x000fe200078e00ff */
[----:B------:R-:W0:Y:S03]  /*0770*/  I2F.RP R10, R7 ;  /* 0x00000007000a7306 */ /* 0x000e260000209400 */
[----:B------:R-:W-:Y:S02]  /*0780*/  IMAD R4, R5, R8, R4 ;  /* 0x0000000805047224 */ /* 0x000fe400078e0204 */
[----:B------:R-:W-:-:S03]  /*0790*/  VIADD R8, R11, 0xffffffe ;  /* 0x0ffffffe0b087836 */ /* 0x000fc60000000000 */
[----:B------:R-:W-:Y:S01]  /*07a0*/  ISETP.GT.U32.AND P1, PT, R13, R4, PT ;  /* 0x000000040d00720c */ /* 0x000fe20003f24070 */
[----:B------:R1:W3:Y:S08]  /*07b0*/  F2I.FTZ.U32.TRUNC.NTZ R9, R8 ;  /* 0x0000000800097305 */ /* 0x0002f0000021f000 */
[----:B0-----:R-:W0:Y:S01]  /*07c0*/  MUFU.RCP R10, R10 ;  /* 0x0000000a000a7308 */ /* 0x001e220000001000 */
[----:B-1----:R-:W-:-:S03]  /*07d0*/  IMAD.MOV.U32 R8, RZ, RZ, RZ ;  /* 0x000000ffff087224 */ /* 0x002fc600078e00ff */
[----:B------:R-:W-:Y:S02]  /*07e0*/  @!P1 IMAD.IADD R4, R4, 0x1, -R13 ;  /* 0x0000000104049824 */ /* 0x000fe400078e0a0d */
[----:B------:R-:W-:Y:S01]  /*07f0*/  @!P1 VIADD R5, R5, 0x1 ;  /* 0x0000000105059836 */ /* 0x000fe20000000000 */
[----:B------:R-:W-:Y:S01]  /*0800*/  ISETP.NE.AND P1, PT, R15, RZ, PT ;  /* 0x000000ff0f00720c */ /* 0x000fe20003f25270 */
[----:B---3--:R-:W-:Y:S01]  /*0810*/  IMAD.MOV R11, RZ, RZ, -R9 ;  /* 0x000000ffff0b7224 */ /* 0x008fe200078e0a09 */
[----:B------:R-:W-:Y:S02]  /*0820*/  ISETP.GE.U32.AND P0, PT, R4, R13, PT ;  /* 0x0000000d0400720c */ /* 0x000fe40003f06070 */
[----:B------:R-:W-:Y:S01]  /*0830*/  LOP3.LUT R4, R14, R15, RZ, 0x3c, !PT ;  /* 0x0000000f0e047212 */ /* 0x000fe200078e3cff */
[----:B------:R-:W-:-:S03]  /*0840*/  IMAD R11, R11, R6, RZ ;  /* 0x000000060b0b7224 */ /* 0x000fc600078e02ff */
[----:B------:R-:W-:Y:S01]  /*0850*/  ISETP.GE.AND P2, PT, R4, RZ, PT ;  /* 0x000000ff0400720c */ /* 0x000fe20003f46270 */
[----:B------:R-:W-:-:S04]  /*0860*/  IMAD.HI.U32 R8, R9, R11, R8 ;  /* 0x0000000b09087227 */ /* 0x000fc800078e0008 */
[----:B0-----:R-:W-:Y:S02]  /*0870*/  VIADD R4, R10, 0xffffffe ;  /* 0x0ffffffe0a047836 */ /* 0x001fe40000000000 */
[----:B------:R-:W-:-:S04]  /*0880*/  @P0 VIADD R5, R5, 0x1 ;  /* 0x0000000105050836 */ /* 0x000fc80000000000 */
[----:B------:R-:W-:Y:S02]  /*0890*/  IMAD.MOV.U32 R22, RZ, RZ, R5 ;  /* 0x000000ffff167224 */ /* 0x000fe400078e0005 */
[----:B------:R0:W1:Y:S02]  /*08a0*/  F2I.FTZ.U32.TRUNC.NTZ R5, R4 ;  /* 0x0000000400057305 */ /* 0x000064000021f000 */
[----:B------:R-:W-:Y:S01]  /*08b0*/  @!P2 IMAD.MOV R22, RZ, RZ, -R22 ;  /* 0x000000ffff16a224 */ /* 0x000fe200078e0a16 */
[----:B------:R-:W-:-:S05]  /*08c0*/  @!P1 LOP3.LUT R22, RZ, R15, RZ, 0x33, !PT ;  /* 0x0000000fff169212 */ /* 0x000fca00078e33ff */
[----:B------:R-:W-:Y:S02]  /*08d0*/  IMAD.SHL.U32 R93, R22, 0x80, RZ ;  /* 0x00000080165d7824 */ /* 0x000fe400078e00ff */
[----:B0-----:R-:W-:Y:S02]  /*08e0*/  IMAD.MOV.U32 R4, RZ, RZ, RZ ;  /* 0x000000ffff047224 */ /* 0x001fe400078e00ff */
[----:B------:R-:W-:Y:S01]  /*08f0*/  IMAD.MOV R22, RZ, RZ, -R22 ;  /* 0x000000ffff167224 */ /* 0x000fe200078e0a16 */
[----:B------:R-:W-:Y:S01]  /*0900*/  LOP3.LUT R16, R93, R16, RZ, 0xfc, !PT ;  /* 0x000000105d107212 */ /* 0x000fe200078efcff */
[----:B-1----:R-:W-:-:S03]  /*0910*/  IMAD.MOV R10, RZ, RZ, -R5 ;  /* 0x000000ffff0a7224 */ /* 0x002fc600078e0a05 */
[----:B------:R-:W-:Y:S01]  /*0920*/  IABS R13, R16 ;  /* 0x00000010000d7213 */ /* 0x000fe20000000000 */
[----:B------:R-:W-:Y:S01]  /*0930*/  IMAD R22, R15, R22, R14 ;  /* 0x000000160f167224 */ /* 0x000fe200078e020e */
[----:B------:R-:W-:Y:S01]  /*0940*/  LOP3.LUT R17, R16, 0x7e, RZ, 0xfc, !PT ;  /* 0x0000007e10117812 */ /* 0x000fe200078efcff */
[----:B------:R-:W-:Y:S01]  /*0950*/  IMAD R11, R10, R7, RZ ;  /* 0x000000070a0b7224 */ /* 0x000fe200078e02ff */
[----:B------:R-:W-:Y:S01]  /*0960*/  LOP3.LUT R18, R16, 0x2, RZ, 0xfc, !PT ;  /* 0x0000000210127812 */ /* 0x000fe200078efcff */
[----:B------:R-:W-:Y:S01]  /*0970*/  IMAD.HI.U32 R9, R8, R13, RZ ;  /* 0x0000000d08097227 */ /* 0x000fe200078e00ff */
[----:B------:R-:W-:Y:S02]  /*0980*/  IABS R59, R17 ;  /* 0x00000011003b7213 */ /* 0x000fe40000000000 */
[----:B------:R-:W-:Y:S01]  /*0990*/  IABS R69, R18 ;  /* 0x0000001200457213 */ /* 0x000fe20000000000 */
[----:B------:R-:W-:Y:S01]  /*09a0*/  IMAD.HI.U32 R4, R5, R11, R4 ;  /* 0x0000000b05047227 */ /* 0x000fe200078e0004 */
[----:B------:R-:W-:-:S02]  /*09b0*/  LOP3.LUT R14, R16, 0xc, RZ, 0xfc, !PT ;  /* 0x0000000c100e7812 */ /* 0x000fc400078efcff */
[----:B------:R-:W-:Y:S01]  /*09c0*/  LOP3.LUT R15, R16, 0x10, RZ, 0xfc, !PT ;  /* 0x00000010100f7812 */ /* 0x000fe200078efcff */
[----:B------:R-:W-:Y:S01]  /*09d0*/  IMAD.HI.U32 R10, R8, R59, RZ ;  /* 0x0000003b080a7227 */ /* 0x000fe200078e00ff */
[----:B------:R-:W-:Y:S02]  /*09e0*/  ISETP.GE.AND P3, PT, R18, RZ, PT ;  /* 0x000000ff1200720c */ /* 0x000fe40003f66270 */
[C---:B------:R-:W-:Y:S01]  /*09f0*/  LOP3.LUT R19, R16.reuse, 0x40, RZ, 0xfc, !PT ;  /* 0x0000004010137812 */ /* 0x040fe200078efcff */
[----:B------:R-:W-:Y:S01]  /*0a00*/  IMAD.MOV R9, RZ, RZ, -R9 ;  /* 0x000000ffff097224 */ /* 0x000fe200078e0a09 */
[----:B------:R-:W-:Y:S01]  /*0a10*/  LOP3.LUT R21, R16, 0x42, RZ, 0xfc, !PT ;  /* 0x0000004210157812 */ /* 0x000fe200078efcff */
[----:B------:R-:W-:Y:S01]  /*0a20*/  IMAD.HI.U32 R5, R8, R69, RZ ;  /* 0x0000004508057227 */ /* 0x000fe200078e00ff */
[C---:B------:R-:W-:Y:S02]  /*0a30*/  LOP3.LUT R40, R16.reuse, 0x44, RZ, 0xfc, !PT ;  /* 0x0000004410287812 */ /* 0x040fe400078efcff */
[C---:B------:R-:W-:Y:S01]  /*0a40*/  LOP3.LUT R41, R16.reuse, 0x46, RZ, 0xfc, !PT ;  /* 0x0000004610297812 */ /* 0x040fe200078efcff */
[----:B------:R-:W-:Y:S01]  /*0a50*/  IMAD.MOV R10, RZ, RZ, -R10 ;  /* 0x000000ffff0a7224 */ /* 0x000fe200078e0a0a */
[----:B------:R-:W-:Y:S01]  /*0a60*/  LOP3.LUT R42, R16, 0x48, RZ, 0xfc, !PT ;  /* 0x00000048102a7812 */ /* 0x000fe200078efcff */
[----:B------:R-:W-:Y:S01]  /*0a70*/  IMAD R70, R6, R9, R13 ;  /* 0x0000000906467224 */ /* 0x000fe200078e020d */
[C---:B------:R-:W-:Y:S01]  /*0a80*/  LOP3.LUT R13, R16.reuse, 0x4, RZ, 0xfc, !PT ;  /* 0x00000004100d7812 */ /* 0x040fe200078efcff */
[----:B------:R-:W-:Y:S01]  /*0a90*/  IMAD.MOV R5, RZ, RZ, -R5 ;  /* 0x000000ffff057224 */ /* 0x000fe200078e0a05 */
[----:B------:R-:W-:Y:S01]  /*0aa0*/  LOP3.LUT R43, R16, 0x4a, RZ, 0xfc, !PT ;  /* 0x0000004a102b7812 */ /* 0x000fe200078efcff */
[C---:B------:R-:W-:Y:S01]  /*0ab0*/  IMAD R59, R6.reuse, R10, R59 ;  /* 0x0000000a063b7224 */ /* 0x040fe200078e023b */
[C---:B------:R-:W-:Y:S01]  /*0ac0*/  ISETP.GT.U32.AND P0, PT, R6.reuse, R70, PT ;  /* 0x000000460600720c */ /* 0x040fe20003f04070 */
[----:B------:R-:W-:Y:S01]  /*0ad0*/  IMAD R69, R6, R5, R69 ;  /* 0x0000000506457224 */ /* 0x000fe200078e0245 */
[----:B------:R-:W-:Y:S01]  /*0ae0*/  IABS R9, R13 ;  /* 0x0000000d00097213 */ /* 0x000fe20000000000 */
[----:B------:R-:W-:Y:S01]  /*0af0*/  IMAD.IADD R22, R12, 0x1, R22 ;  /* 0x000000010c167824 */ /* 0x000fe200078e0216 */
[----:B------:R-:W-:-:S02]  /*0b00*/  ISETP.GT.U32.AND P4, PT, R6, R59, PT ;  /* 0x0000003b0600720c */ /* 0x000fc40003f84070 */
[----:B------:R-:W-:Y:S01]  /*0b10*/  ISETP.GT.U32.AND P2, PT, R6, R69, PT ;  /* 0x000000450600720c */ /* 0x000fe20003f44070 */
[----:B------:R-:W-:Y:S01]  /*0b20*/  IMAD.HI.U32 R5, R8, R9, RZ ;  /* 0x0000000908057227 */ /* 0x000fe200078e00ff */
[C---:B------:R-:W-:Y:S02]  /*0b30*/  LOP3.LUT R10, R16.reuse, 0x6, RZ, 0xfc, !PT ;  /* 0x00000006100a7812 */ /* 0x040fe400078efcff */
[----:B------:R-:W-:Y:S01]  /*0b40*/  LOP3.LUT R12, R16, 0x8, RZ, 0xfc, !PT ;  /* 0x00000008100c7812 */ /* 0x000fe200078efcff */
[----:B------:R-:W-:Y:S01]  /*0b50*/  IMAD.MOV R5, RZ, RZ, -R5 ;  /* 0x000000ffff057224 */ /* 0x000fe200078e0a05 */
[----:B------:R-:W-:Y:S01]  /*0b60*/  IABS R67, R10 ;  /* 0x0000000a00437213 */ /* 0x000fe20000000000 */
[--C-:B------:R-:W-:Y:S01]  /*0b70*/  @!P0 IMAD.IADD R70, R70, 0x1, -R6.reuse ;  /* 0x0000000146468824 */ /* 0x100fe200078e0a06 */
[----:B------:R-:W-:Y:S01]  /*0b80*/  IABS R11, R12 ;  /* 0x0000000c000b7213 */ /* 0x000fe20000000000 */
[C---:B------:R-:W-:Y:S01]  /*0b90*/  IMAD R68, R6.reuse, R5, R9 ;  /* 0x0000000506447224 */ /* 0x040fe200078e0209 */
[----:B------:R-:W-:Y:S01]  /*0ba0*/  ISETP.GE.AND P1, PT, R13, RZ, PT ;  /* 0x000000ff0d00720c */ /* 0x000fe20003f26270 */
[--C-:B------:R-:W-:Y:S01]  /*0bb0*/  @!P4 IMAD.IADD R59, R59, 0x1, -R6.reuse ;  /* 0x000000013b3bc824 */ /* 0x100fe200078e0a06 */
[----:B------:R-:W-:Y:S01]  /*0bc0*/  ISETP.GT.U32.AND P0, PT, R6, R70, PT ;  /* 0x000000460600720c */ /* 0x000fe20003f04070 */
[----:B------:R-:W-:Y:S01]  /*0bd0*/  @!P2 IMAD.IADD R69, R69, 0x1, -R6 ;  /* 0x000000014545a824 */ /* 0x000fe200078e0a06 */
[----:B------:R-:W-:Y:S01]  /*0be0*/  ISETP.GE.AND P4, PT, R16, RZ, PT ;  /* 0x000000ff1000720c */ /* 0x000fe20003f86270 */
[----:B------:R-:W-:Y:S01]  /*0bf0*/  IMAD.HI.U32 R5, R8, R67, RZ ;  /* 0x0000004308057227 */ /* 0x000fe200078e00ff */
[----:B------:R-:W-:-:S02]  /*0c00*/  ISETP.GT.U32.AND P6, PT, R6, R59, PT ;  /* 0x0000003b0600720c */ /* 0x000fc40003fc4070 */
[----:B------:R-:W-:Y:S01]  /*0c10*/  ISETP.GT.U32.AND P5, PT, R6, R69, PT ;  /* 0x000000450600720c */ /* 0x000fe20003fa4070 */
[----:B------:R-:W-:Y:S01]  /*0c20*/  IMAD.HI.U32 R9, R8, R11, RZ ;  /* 0x0000000b08097227 */ /* 0x000fe200078e00ff */
[----:B------:R-:W-:Y:S02]  /*0c30*/  ISETP.GE.AND P2, PT, R10, RZ, PT ;  /* 0x000000ff0a00720c */ /* 0x000fe40003f46270 */
[----:B------:R-:W-:Y:S01]  /*0c40*/  LOP3.LUT R10, R16, 0xa, RZ, 0xfc, !PT ;  /* 0x0000000a100a7812 */ /* 0x000fe200078efcff */
[----:B------:R-:W-:Y:S01]  /*0c50*/  IMAD.MOV R5, RZ, RZ, -R5 ;  /* 0x000000ffff057224 */ /* 0x000fe200078e0a05 */
[----:B------:R-:W-:Y:S01]  /*0c60*/  IABS R13, R15 ;  /* 0x0000000f000d7213 */ /* 0x000fe20000000000 */
[----:B------:R-:W-:Y:S01]  /*0c70*/  IMAD.MOV R9, RZ, RZ, -R9 ;  /* 0x000000ffff097224 */ /* 0x000fe200078e0a09 */
[----:B------:R-:W-:Y:S01]  /*0c80*/  IABS R65, R10 ;  /* 0x0000000a00417213 */ /* 0x000fe20000000000 */
[--C-:B------:R-:W-:Y:S01]  /*0c90*/  @!P0 IMAD.IADD R70, R70, 0x1, -R6.reuse ;  /* 0x0000000146468824 */ /* 0x100fe200078e0a06 */
[C---:B------:R-:W-:Y:S01]  /*0ca0*/  ISETP.GT.U32.AND P0, PT, R6.reuse, R68, PT ;  /* 0x000000440600720c */ /* 0x040fe20003f04070 */
[C---:B------:R-:W-:Y:S01]  /*0cb0*/  IMAD R67, R6.reuse, R5, R67 ;  /* 0x0000000506437224 */ /* 0x040fe200078e0243 */
[----:B------:R-:W-:Y:S01]  /*0cc0*/  IABS R91, R43 ;  /* 0x0000002b005b7213 */ /* 0x000fe20000000000 */
[C---:B------:R-:W-:Y:S01]  /*0cd0*/  IMAD R66, R6.reuse, R9, R11 ;  /* 0x0000000906427224 */ /* 0x040fe200078e020b */
[----:B------:R-:W-:Y:S01]  /*0ce0*/  IABS R11, R14 ;  /* 0x0000000e000b7213 */ /* 0x000fe20000000000 */
[--C-:B------:R-:W-:Y:S01]  /*0cf0*/  @!P6 IMAD.IADD R59, R59, 0x1, -R6.reuse ;  /* 0x000000013b3be824 */ /* 0x100fe200078e0a06 */
[C---:B------:R-:W-:Y:S01]  /*0d00*/  ISETP.GT.U32.AND P6, PT, R6.reuse, R67, PT ;  /* 0x000000430600720c */ /* 0x040fe20003fc4070 */
[----:B------:R-:W-:Y:S01]  /*0d10*/  @!P5 IMAD.IADD R69, R69, 0x1, -R6 ;  /* 0x000000014545d824 */ /* 0x000fe200078e0a06 */
[----:B------:R-:W-:Y:S01]  /*0d20*/  ISETP.GT.U32.AND P5, PT, R6, R66, PT ;  /* 0x000000420600720c */ /* 0x000fe20003fa4070 */
[----:B------:R-:W-:Y:S01]  /*0d30*/  @!P4 IMAD.MOV R70, RZ, RZ, -R70 ;  /* 0x000000ffff46c224 */ /* 0x000fe200078e0a46 */
[----:B------:R-:W-:Y:S01]  /*0d40*/  ISETP.GE.AND P4, PT, R17, RZ, PT ;  /* 0x000000ff1100720c */ /* 0x000fe20003f86270 */
[----:B------:R-:W-:Y:S01]  /*0d50*/  IMAD.HI.U32 R5, R8, R65, RZ ;  /* 0x0000004108057227 */ /* 0x000fe200078e00ff */
[----:B------:R-:W-:-:S02]  /*0d60*/  LOP3.LUT R17, R16, 0x22, RZ, 0xfc, !PT ;  /* 0x0000002210117812 */ /* 0x000fc400078efcff */
[----:B------:R-:W-:Y:S01]  /*0d70*/  LOP3.LUT R44, R16, 0x5c, RZ, 0xfc, !PT ;  /* 0x0000005c102c7812 */ /* 0x000fe200078efcff */
[--C-:B------:R-:W-:Y:S01]  /*0d80*/  @!P0 IMAD.IADD R68, R68, 0x1, -R6.reuse ;  /* 0x0000000144448824 */ /* 0x100fe200078e0a06 */
[----:B------:R-:W-:Y:S01]  /*0d90*/  ISETP.GE.AND P0, PT, R12, RZ, PT ;  /* 0x000000ff0c00720c */ /* 0x000fe20003f06270 */
[----:B------:R-:W-:Y:S01]  /*0da0*/  IMAD.MOV R9, RZ, RZ, -R5 ;  /* 0x000000ffff097224 */ /* 0x000fe200078e0a05 */
[----:B------:R-:W-:Y:S01]  /*0db0*/  LOP3.LUT R12, R16, 0xe, RZ, 0xfc, !PT ;  /* 0x0000000e100c7812 */ /* 0x000fe200078efcff */
[--C-:B------:R-:W-:Y:S01]  /*0dc0*/  @!P6 IMAD.IADD R67, R67, 0x1, -R6.reuse ;  /* 0x000000014343e824 */ /* 0x100fe200078e0a06 */
[----:B------:R-:W-:Y:S01]  /*0dd0*/  ISETP.GT.U32.AND P6, PT, R6, R68, PT ;  /* 0x000000440600720c */ /* 0x000fe20003fc4070 */
[----:B------:R-:W-:Y:S01]  /*0de0*/  @!P5 IMAD.IADD R66, R66, 0x1, -R6 ;  /* 0x000000014242d824 */ /* 0x000fe200078e0a06 */
[----:B------:R-:W-:Y:S01]  /*0df0*/  IABS R63, R12 ;  /* 0x0000000c003f7213 */ /* 0x000fe20000000000 */
[----:B------:R-:W-:Y:S01]  /*0e00*/  IMAD.HI.U32 R5, R8, R11, RZ ;  /* 0x0000000b08057227 */ /* 0x000fe200078e00ff */
[----:B------:R-:W-:-:S02]  /*0e10*/  IABS R35, R17 ;  /* 0x0000001100237213 */ /* 0x000fc40000000000 */
[C---:B------:R-:W-:Y:S01]  /*0e20*/  ISETP.GT.U32.AND P5, PT, R6.reuse, R66, PT ;  /* 0x000000420600720c */ /* 0x040fe20003fa4070 */
[----:B------:R-:W-:Y:S01]  /*0e30*/  IMAD R65, R6, R9, R65 ;  /* 0x0000000906417224 */ /* 0x000fe200078e0241 */
[----:B------:R-:W-:Y:S01]  /*0e40*/  IABS R87, R44 ;  /* 0x0000002c00577213 */ /* 0x000fe20000000000 */
[----:B------:R-:W-:Y:S01]  /*0e50*/  IMAD.MOV R5, RZ, RZ, -R5 ;  /* 0x000000ffff057224 */ /* 0x000fe200078e0a05 */
[----:B------:R-:W-:Y:S01]  /*0e60*/  LOP3.LUT R45, R16, 0x5e, RZ, 0xfc, !PT ;  /* 0x0000005e102d7812 */ /* 0x000fe200078efcff */
[----:B------:R-:W-:Y:S01]  /*0e70*/  @!P4 IMAD.MOV R59, RZ, RZ, -R59 ;  /* 0x000000ffff3bc224 */ /* 0x000fe200078e0a3b */
[----:B------:R-:W-:Y:S01]  /*0e80*/  ISETP.GT.U32.AND P4, PT, R6, R67, PT ;  /* 0x000000430600720c */ /* 0x000fe20003f84070 */
[----:B------:R-:W-:Y:S01]  /*0e90*/  @!P6 IMAD.IADD R68, R68, 0x1, -R6 ;  /* 0x000000014444e824 */ /* 0x000fe200078e0a06 */
[C---:B------:R-:W-:Y:S01]  /*0ea0*/  ISETP.GT.U32.AND P6, PT, R6.reuse, R65, PT ;  /* 0x000000410600720c */ /* 0x040fe20003fc4070 */
[----:B------:R-:W-:Y:S01]  /*0eb0*/  IMAD R64, R6, R5, R11 ;  /* 0x0000000506407224 */ /* 0x000fe200078e020b */
[----:B------:R-:W-:Y:S01]  /*0ec0*/  LOP3.LUT R46, R16, 0x60, RZ, 0xfc, !PT ;  /* 0x00000060102e7812 */ /* 0x000fe200078efcff */
[----:B------:R-:W-:Y:S01]  /*0ed0*/  IMAD.HI.U32 R9, R8, R13, RZ ;  /* 0x0000000d08097227 */ /* 0x000fe200078e00ff */
[----:B------:R-:W-:-:S02]  /*0ee0*/  LOP3.LUT R48, R16, 0x64, RZ, 0xfc, !PT ;  /* 0x0000006410307812 */ /* 0x000fc400078efcff */
[----:B------:R-:W-:Y:S01]  /*0ef0*/  IABS R85, R46 ;  /* 0x0000002e00557213 */ /* 0x000fe20000000000 */
[--C-:B------:R-:W-:Y:S01]  /*0f00*/  @!P5 IMAD.IADD R66, R66, 0x1, -R6.reuse ;  /* 0x000000014242d824 */ /* 0x100fe200078e0a06 */
[----:B------:R-:W-:Y:S01]  /*0f10*/  ISETP.GT.U32.AND P5, PT, R6, R64, PT ;  /* 0x000000400600720c */ /* 0x000fe20003fa4070 */
[----:B------:R-:W-:Y:S01]  /*0f20*/  IMAD.HI.U32 R5, R8, R63, RZ ;  /* 0x0000003f08057227 */ /* 0x000fe200078e00ff */
[----:B------:R-:W-:Y:S02]  /*0f30*/  IABS R83, R48 ;  /* 0x0000003000537213 */ /* 0x000fe40000000000 */
[----:B------:R-:W-:Y:S01]  /*0f40*/  LOP3.LUT R47, R16, 0x62, RZ, 0xfc, !PT ;  /* 0x00000062102f7812 */ /* 0x000fe200078efcff */
[--C-:B------:R-:W-:Y:S01]  /*0f50*/  @!P4 IMAD.IADD R67, R67, 0x1, -R6.reuse ;  /* 0x000000014343c824 */ /* 0x100fe200078e0a06 */
[----:B------:R-:W-:Y:S01]  /*0f60*/  ISETP.GE.AND P4, PT, R10, RZ, PT ;  /* 0x000000ff0a00720c */ /* 0x000fe20003f86270 */
[--C-:B------:R-:W-:Y:S01]  /*0f70*/  @!P6 IMAD.IADD R65, R65, 0x1, -R6.reuse ;  /* 0x000000014141e824 */ /* 0x100fe200078e0a06 */
[----:B------:R-:W-:Y:S01]  /*0f80*/  LOP3.LUT R10, R16, 0x12, RZ, 0xfc, !PT ;  /* 0x00000012100a7812 */ /* 0x000fe200078efcff */
[----:B------:R-:W-:Y:S01]  /*0f90*/  IMAD.MOV R9, RZ, RZ, -R9 ;  /* 0x000000ffff097224 */ /* 0x000fe200078e0a09 */
[----:B------:R-:W-:Y:S01]  /*0fa0*/  ISETP.GE.AND P6, PT, R14, RZ, PT ;  /* 0x000000ff0e00720c */ /* 0x000fe20003fc6270 */
[----:B------:R-:W-:Y:S01]  /*0fb0*/  IMAD.MOV R5, RZ, RZ, -R5 ;  /* 0x000000ffff057224 */ /* 0x000fe200078e0a05 */
[----:B------:R-:W-:Y:S01]  /*0fc0*/  LOP3.LUT R14, R16, 0x14, RZ, 0xfc, !PT ;  /* 0x00000014100e7812 */ /* 0x000fe200078efcff */
[----:B------:R-:W-:Y:S01]  /*0fd0*/  @!P5 IMAD.IADD R64, R64, 0x1, -R6 ;  /* 0x000000014040d824 */ /* 0x000fe200078e0a06 */
[----:B------:R-:W-:Y:S01]  /*0fe0*/  IABS R61, R10 ;  /* 0x0000000a003d7213 */ /* 0x000fe20000000000 */
[C---:B------:R-:W-:Y:S01]  /*0ff0*/  IMAD R62, R6.reuse, R9, R13 ;  /* 0x00000009063e7224 */ /* 0x040fe200078e020d */
[C---:B------:R-:W-:Y:S01]  /*1000*/  ISETP.GT.U32.AND P5, PT, R6.reuse, R65, PT ;  /* 0x000000410600720c */ /* 0x040fe20003fa4070 */
[----:B------:R-:W-:Y:S01]  /*1010*/  @!P3 IMAD.MOV R69, RZ, RZ, -R69 ;  /* 0x000000ffff45b224 */ /* 0x000fe200078e0a45 */
[----:B------:R-:W-:Y:S01]  /*1020*/  IABS R11, R14 ;  /* 0x0000000e000b7213 */ /* 0x000fe20000000000 */
[C---:B------:R-:W-:Y:S01]  /*1030*/  IMAD R63, R6.reuse, R5, R63 ;  /* 0x00000005063f7224 */ /* 0x040fe200078e023f */
[----:B------:R-:W-:Y:S01]  /*1040*/  ISETP.GT.U32.AND P3, PT, R6, R64, PT ;  /* 0x000000400600720c */ /* 0x000fe20003f64070 */
[----:B------:R-:W-:Y:S01]  /*1050*/  IMAD.HI.U32 R5, R8, R61, RZ ;  /* 0x0000003d08057227 */ /* 0x000fe200078e00ff */
[----:B------:R-:W-:-:S02]  /*1060*/  LOP3.LUT R51, R16, 0x68, RZ, 0xfc, !PT ;  /* 0x0000006810337812 */ /* 0x000fc400078efcff */
[----:B------:R-:W-:Y:S01]  /*1070*/  LOP3.LUT R50, R16, 0x6e, RZ, 0xfc, !PT ;  /* 0x0000006e10327812 */ /* 0x000fe200078efcff */
[----:B------:R-:W-:Y:S01]  /*1080*/  @!P2 IMAD.MOV R67, RZ, RZ, -R67 ;  /* 0x000000ffff43a224 */ /* 0x000fe200078e0a43 */
[----:B------:R-:W-:Y:S01]  /*1090*/  ISETP.GT.U32.AND P2, PT, R6, R62, PT ;  /* 0x0000003e0600720c */ /* 0x000fe20003f44070 */
[----:B------:R-:W-:Y:S01]  /*10a0*/  IMAD.HI.U32 R9, R8, R11, RZ ;  /* 0x0000000b08097227 */ /* 0x000fe200078e00ff */
[----:B------:R-:W-:Y:S02]  /*10b0*/  IABS R81, R51 ;  /* 0x0000003300517213 */ /* 0x000fe40000000000 */
[----:B------:R-:W-:Y:S01]  /*10c0*/  IABS R49, R50 ;  /* 0x0000003200317213 */ /* 0x000fe20000000000 */
[----:B------:R-:W-:Y:S01]  /*10d0*/  IMAD.MOV R5, RZ, RZ, -R5 ;  /* 0x000000ffff057224 */ /* 0x000fe200078e0a05 */
[C---:B------:R-:W-:Y:S01]  /*10e0*/  LOP3.LUT R52, R16.reuse, 0x72, RZ, 0xfc, !PT ;  /* 0x0000007210347812 */ /* 0x040fe200078efcff */
[----:B------:R-:W-:Y:S01]  /*10f0*/  @!P5 IMAD.IADD R65, R65, 0x1, -R6 ;  /* 0x000000014141d824 */ /* 0x000fe200078e0a06 */
[----:B------:R-:W-:Y:S01]  /*1100*/  ISETP.GE.AND P5, PT, R15, RZ, PT ;  /* 0x000000ff0f00720c */ /* 0x000fe20003fa6270 */
[----:B------:R-:W-:Y:S01]  /*1110*/  IMAD.MOV R9, RZ, RZ, -R9 ;  /* 0x000000ffff097224 */ /* 0x000fe200078e0a09 */
[----:B------:R-:W-:Y:S01]  /*1120*/  LOP3.LUT R15, R16, 0x20, RZ, 0xfc, !PT ;  /* 0x00000020100f7812 */ /* 0x000fe200078efcff */
[----:B------:R-:W-:-:S02]  /*1130*/  IMAD R61, R6, R5, R61 ;  /* 0x00000005063d7224 */ /* 0x000fc400078e023d */
[--C-:B------:R-:W-:Y:S01]  /*1140*/  @!P3 IMAD.IADD R64, R64, 0x1, -R6.reuse ;  /* 0x000000014040b824 */ /* 0x100fe200078e0a06 */
[----:B------:R-:W-:Y:S01]  /*1150*/  ISETP.GE.AND P3, PT, R10, RZ, PT ;  /* 0x000000ff0a00720c */ /* 0x000fe20003f66270 */
[----:B------:R-:W-:Y:S01]  /*1160*/  IMAD R60, R6, R9, R11 ;  /* 0x00000009063c7224 */ /* 0x000fe200078e020b */
[----:B------:R-:W-:Y:S01]  /*1170*/  LOP3.LUT R9, R16, 0x16, RZ, 0xfc, !PT ;  /* 0x0000001610097812 */ /* 0x000fe200078efcff */
[----:B------:R-:W-:Y:S01]  /*1180*/  @!P4 IMAD.MOV R65, RZ, RZ, -R65 ;  /* 0x000000ffff41c224 */ /* 0x000fe200078e0a41 */
[----:B------:R-:W-:Y:S01]  /*1190*/  ISETP.GT.U32.AND P4, PT, R6, R61, PT ;  /* 0x0000003d0600720c */ /* 0x000fe20003f84070 */
[----:B------:R-:W-:Y:S01]  /*11a0*/  @!P2 IMAD.IADD R62, R62, 0x1, -R6 ;  /* 0x000000013e3ea824 */ /* 0x000fe200078e0a06 */
[----:B------:R-:W-:Y:S01]  /*11b0*/  LOP3.LUT R10, R16, 0x18, RZ, 0xfc, !PT ;  /* 0x00000018100a7812 */ /* 0x000fe200078efcff */
[----:B------:R-:W-:Y:S01]  /*11c0*/  @!P6 IMAD.MOV R64, RZ, RZ, -R64 ;  /* 0x000000ffff40e224 */ /* 0x000fe200078e0a40 */
[C---:B------:R-:W-:Y:S01]  /*11d0*/  ISETP.GT.U32.AND P6, PT, R6.reuse, R60, PT ;  /* 0x0000003c0600720c */ /* 0x040fe20003fc4070 */
[----:B------:R-:W-:Y:S01]  /*11e0*/  @!P1 IMAD.MOV R68, RZ, RZ, -R68 ;  /* 0x000000ffff449224 */ /* 0x000fe200078e0a44 */
[C---:B------:R-:W-:Y:S01]  /*11f0*/  ISETP.GT.U32.AND P1, PT, R6.reuse, R63, PT ;  /* 0x0000003f0600720c */ /* 0x040fe20003f24070 */
[----:B------:R-:W-:Y:S01]  /*1200*/  @!P0 IMAD.MOV R66, RZ, RZ, -R66 ;  /* 0x000000ffff428224 */ /* 0x000fe200078e0a42 */
[----:B------:R-:W-:-:S02]  /*1210*/  ISETP.GT.U32.AND P2, PT, R6, R62, PT ;  /* 0x0000003e0600720c */ /* 0x000fc40003f44070 */
[----:B------:R-:W-:Y:S02]  /*1220*/  IABS R57, R9 ;  /* 0x0000000900397213 */ /* 0x000fe40000000000 */
[----:B------:R-:W-:Y:S01]  /*1230*/  IABS R71, R10 ;  /* 0x0000000a00477213 */ /* 0x000fe20000000000 */
[--C-:B------:R-:W-:Y:S01]  /*1240*/  @!P4 IMAD.IADD R61, R61, 0x1, -R6.reuse ;  /* 0x000000013d3dc824 */ /* 0x100fe200078e0a06 */
[----:B------:R-:W-:Y:S01]  /*1250*/  ISETP.GE.AND P0, PT, R12, RZ, PT ;  /* 0x000000ff0c00720c */ /* 0x000fe20003f06270 */
[----:B------:R-:W-:Y:S01]  /*1260*/  IMAD.HI.U32 R5, R8, R57, RZ ;  /* 0x0000003908057227 */ /* 0x000fe200078e00ff */
[----:B------:R-:W-:Y:S02]  /*1270*/  LOP3.LUT R12, R16, 0x1a, RZ, 0xfc, !PT ;  /* 0x0000001a100c7812 */ /* 0x000fe400078efcff */
[----:B------:R-:W-:Y:S01]  /*1280*/  ISETP.GT.U32.AND P4, PT, R6, R61, PT ;  /* 0x0000003d0600720c */ /* 0x000fe20003f84070 */
[--C-:B------:R-:W-:Y:S01]  /*1290*/  @!P6 IMAD.IADD R60, R60, 0x1, -R6.reuse ;  /* 0x000000013c3ce824 */ /* 0x100fe200078e0a06 */
[----:B------:R-:W-:Y:S01]  /*12a0*/  IABS R11, R12 ;  /* 0x0000000c000b7213 */ /* 0x000fe20000000000 */
[----:B------:R-:W-:-:S02]  /*12b0*/  @!P1 IMAD.IADD R63, R63, 0x1, -R6 ;  /* 0x000000013f3f9824 */ /* 0x000fc400078e0a06 */
[----:B------:R-:W-:Y:S01]  /*12c0*/  @!P2 IMAD.IADD R62, R62, 0x1, -R6 ;  /* 0x000000013e3ea824 */ /* 0x000fe200078e0a06 */
[----:B------:R-:W-:Y:S01]  /*12d0*/  ISETP.GE.AND P2, PT, R9, RZ, PT ;  /* 0x000000ff0900720c */ /* 0x000fe20003f46270 */
[----:B------:R-:W-:Y:S01]  /*12e0*/  IMAD.HI.U32 R9, R8, R71, RZ ;  /* 0x0000004708097227 */ /* 0x000fe200078e00ff */
[C---:B------:R-:W-:Y:S02]  /*12f0*/  ISETP.GT.U32.AND P6, PT, R6.reuse, R60, PT ;  /* 0x0000003c0600720c */ /* 0x040fe40003fc4070 */
[C---:B------:R-:W-:Y:S01]  /*1300*/  ISETP.GT.U32.AND P1, PT, R6.reuse, R63, PT ;  /* 0x0000003f0600720c */ /* 0x040fe20003f24070 */
[----:B------:R-:W-:Y:S02]  /*1310*/  IMAD.MOV R5, RZ, RZ, -R5 ;  /* 0x000000ffff057224 */ /* 0x000fe400078e0a05 */
[----:B------:R-:W-:Y:S02]  /*1320*/  IMAD.MOV R9, RZ, RZ, -R9 ;  /* 0x000000ffff097224 */ /* 0x000fe400078e0a09 */
[----:B------:R-:W-:-:S02]  /*1330*/  IMAD R57, R6, R5, R57 ;  /* 0x0000000506397224 */ /* 0x000fc400078e0239 */
[C---:B------:R-:W-:Y:S02]  /*1340*/  IMAD R71, R6.reuse, R9, R71 ;  /* 0x0000000906477224 */ /* 0x040fe400078e0247 */
[--C-:B------:R-:W-:Y:S01]  /*1350*/  @!P4 IMAD.IADD R61, R61, 0x1, -R6.reuse ;  /* 0x000000013d3dc824 */ /* 0x100fe200078e0a06 */
[----:B------:R-:W-:Y:S01]  /*1360*/  ISETP.GT.U32.AND P4, PT, R6, R57, PT ;  /* 0x000000390600720c */ /* 0x000fe20003f84070 */
[--C-:B------:R-:W-:Y:S01]  /*1370*/  @!P6 IMAD.IADD R60, R60, 0x1, -R6.reuse ;  /* 0x000000013c3ce824 */ /* 0x100fe200078e0a06 */
[----:B------:R-:W-:Y:S01]  /*1380*/  ISETP.GT.U32.AND P6, PT, R6, R71, PT ;  /* 0x000000470600720c */ /* 0x000fe20003fc4070 */
[----:B------:R-:W-:Y:S01]  /*1390*/  @!P1 IMAD.IADD R63, R63, 0x1, -R6 ;  /* 0x000000013f3f9824 */ /* 0x000fe200078e0a06 */
[----:B------:R-:W-:Y:S01]  /*13a0*/  ISETP.GE.AND P1, PT, R14, RZ, PT ;  /* 0x000000ff0e00720c */ /* 0x000fe20003f26270 */
[----:B------:R-:W-:Y:S01]  /*13b0*/  IMAD.HI.U32 R5, R8, R11, RZ ;  /* 0x0000000b08057227 */ /* 0x000fe200078e00ff */
[----:B------:R-:W-:-:S03]  /*13c0*/  LOP3.LUT R14, R16, 0x1e, RZ, 0xfc, !PT ;  /* 0x0000001e100e7812 */ /* 0x000fc600078efcff */
[----:B------:R-:W-:Y:S01]  /*13d0*/  @!P0 IMAD.MOV R63, RZ, RZ, -R63 ;  /* 0x000000ffff3f8224 */ /* 0x000fe200078e0a3f */
[----:B------:R-:W-:Y:S01]  /*13e0*/  ISETP.GE.AND P0, PT, R10, RZ, PT ;  /* 0x000000ff0a00720c */ /* 0x000fe20003f06270 */
[----:B------:R-:W-:Y:S01]  /*13f0*/  IMAD.MOV R5, RZ, RZ, -R5 ;  /* 0x000000ffff057224 */ /* 0x000fe200078e0a05 */
[----:B------:R-:W-:Y:S01]  /*1400*/  LOP3.LUT R10, R16, 0x1c, RZ, 0xfc, !PT ;  /* 0x0000001c100a7812 */ /* 0x000fe200078efcff */
[--C-:B------:R-:W-:Y:S01]  /*1410*/  @!P4 IMAD.IADD R57, R57, 0x1, -R6.reuse ;  /* 0x000000013939c824 */ /* 0x100fe200078e0a06 */
[----:B------:R-:W-:Y:S01]  /*1420*/  IABS R37, R14 ;  /* 0x0000000e00257213 */ /* 0x000fe20000000000 */
[----:B------:R-:W-:Y:S01]  /*1430*/  @!P6 IMAD.IADD R71, R71, 0x1, -R6 ;  /* 0x000000014747e824 */ /* 0x000fe200078e0a06 */
[----:B------:R-:W-:Y:S01]  /*1440*/  IABS R13, R10 ;  /* 0x0000000a000d7213 */ /* 0x000fe20000000000 */
[C---:B------:R-:W-:Y:S01]  /*1450*/  IMAD R54, R6.reuse, R5, R11 ;  /* 0x0000000506367224 */ /* 0x040fe200078e020b */
[----:B------:R-:W-:Y:S01]  /*1460*/  ISETP.GT.U32.AND P6, PT, R6, R57, PT ;  /* 0x000000390600720c */ /* 0x000fe20003fc4070 */
[----:B------:R-:W-:Y:S01]  /*1470*/  IMAD.HI.U32 R9, R8, R37, RZ ;  /* 0x0000002508097227 */ /* 0x000fe200078e00ff */
[----:B------:R-:W-:-:S02]  /*1480*/  IABS R11, R15 ;  /* 0x0000000f000b7213 */ /* 0x000fc40000000000 */
[----:B------:R-:W-:Y:S01]  /*1490*/  ISETP.GT.U32.AND P4, PT, R6, R54, PT ;  /* 0x000000360600720c */ /* 0x000fe20003f84070 */
[----:B------:R-:W-:-:S04]  /*14a0*/  IMAD.HI.U32 R5, R8, R13, RZ ;  /* 0x0000000d08057227 */ /* 0x000fc800078e00ff */
[----:B------:R-:W-:Y:S02]  /*14b0*/  IMAD.MOV R5, RZ, RZ, -R5 ;  /* 0x000000ffff057224 */ /* 0x000fe400078e0a05 */
[----:B------:R-:W-:Y:S02]  /*14c0*/  IMAD.MOV R9, RZ, RZ, -R9 ;  /* 0x000000ffff097224 */ /* 0x000fe400078e0a09 */
[----:B------:R-:W-:Y:S01]  /*14d0*/  IMAD R38, R6, R5, R13 ;  /* 0x0000000506267224 */ /* 0x000fe200078e020d */
[----:B------:R-:W-:Y:S01]  /*14e0*/  LOP3.LUT R13, R16, 0x26, RZ, 0xfc, !PT ;  /* 0x00000026100d7812 */ /* 0x000fe200078efcff */
[----:B------:R-:W-:Y:S02]  /*14f0*/  @!P6 IMAD.IADD R57, R57, 0x1, -R6 ;  /* 0x000000013939e824 */ /* 0x000fe400078e0a06 */
[----:B------:R-:W-:Y:S01]  /*1500*/  IMAD.HI.U32 R5, R8, R11, RZ ;  /* 0x0000000b08057227 */ /* 0x000fe200078e00ff */
[----:B------:R-:W-:Y:S02]  /*1510*/  ISETP.GT.U32.AND P6, PT, R6, R38, PT ;  /* 0x000000260600720c */ /* 0x000fe40003fc4070 */
[----:B------:R-:W-:Y:S01]  /*1520*/  IABS R33, R13 ;  /* 0x0000000d00217213 */ /* 0x000fe20000000000 */
[----:B------:R-:W-:-:S02]  /*1530*/  IMAD.MOV R5, RZ, RZ, -R5 ;  /* 0x000000ffff057224 */ /* 0x000fc400078e0a05 */
[C---:B------:R-:W-:Y:S02]  /*1540*/  IMAD R37, R6.reuse, R9, R37 ;  /* 0x0000000906257224 */ /* 0x040fe400078e0225 */
[C---:B------:R-:W-:Y:S02]  /*1550*/  IMAD R36, R6.reuse, R5, R11 ;  /* 0x0000000506247224 */ /* 0x040fe400078e020b */
[----:B------:R-:W-:Y:S01]  /*1560*/  @!P2 IMAD.MOV R57, RZ, RZ, -R57 ;  /* 0x000000ffff39a224 */ /* 0x000fe200078e0a39 */
[----:B------:R-:W-:Y:S01]  /*1570*/  ISETP.GT.U32.AND P2, PT, R6, R37, PT ;  /* 0x000000250600720c */ /* 0x000fe20003f44070 */
[----:B------:R-:W-:-:S04]  /*1580*/  IMAD.HI.U32 R9, R8, R35, RZ ;  /* 0x0000002308097227 */ /* 0x000fc800078e00ff */
[----:B------:R-:W-:Y:S01]  /*1590*/  @!P6 IMAD.IADD R38, R38, 0x1, -R6 ;  /* 0x000000012626e824 */ /* 0x000fe200078e0a06 */
[----:B------:R-:W-:Y:S01]  /*15a0*/  ISETP.GT.U32.AND P6, PT, R6, R36, PT ;  /* 0x000000240600720c */ /* 0x000fe20003fc4070 */
[----:B------:R-:W-:Y:S01]  /*15b0*/  @!P5 IMAD.MOV R62, RZ, RZ, -R62 ;  /* 0x000000ffff3ed224 */ /* 0x000fe200078e0a3e */
[----:B------:R-:W-:Y:S01]  /*15c0*/  ISETP.GE.AND P5, PT, R12, RZ, PT ;  /* 0x000000ff0c00720c */ /* 0x000fe20003fa6270 */
[----:B------:R-:W-:Y:S01]  /*15d0*/  IMAD.MOV R9, RZ, RZ, -R9 ;  /* 0x000000ffff097224 */ /* 0x000fe200078e0a09 */
[----:B------:R-:W-:Y:S01]  /*15e0*/  LOP3.LUT R12, R16, 0x24, RZ, 0xfc, !PT ;  /* 0x00000024100c7812 */ /* 0x000fe200078efcff */
[--C-:B------:R-:W-:Y:S02]  /*15f0*/  @!P4 IMAD.IADD R54, R54, 0x1, -R6.reuse ;  /* 0x000000013636c824 */ /* 0x100fe400078e0a06 */
[C---:B------:R-:W-:Y:S01]  /*1600*/  IMAD R35, R6.reuse, R9, R35 ;  /* 0x0000000906237224 */ /* 0x040fe200078e0223 */
[----:B------:R-:W-:Y:S01]  /*1610*/  IABS R9, R12 ;  /* 0x0000000c00097213 */ /* 0x000fe20000000000 */
[--C-:B------:R-:W-:Y:S01]  /*1620*/  @!P2 IMAD.IADD R37, R37, 0x1, -R6.reuse ;  /* 0x000000012525a824 */ /* 0x100fe200078e0a06 */
[C---:B------:R-:W-:Y:S01]  /*1630*/  ISETP.GT.U32.AND P2, PT, R6.reuse, R38, PT ;  /* 0x000000260600720c */ /* 0x040fe20003f44070 */
[----:B------:R-:W-:Y:S01]  /*1640*/  @!P3 IMAD.MOV R61, RZ, RZ, -R61 ;  /* 0x000000ffff3db224 */ /* 0x000fe200078e0a3d */
[----:B------:R-:W-:Y:S01]  /*1650*/  ISETP.GT.U32.AND P4, PT, R6, R54, PT ;  /* 0x000000360600720c */ /* 0x000fe20003f84070 */
[----:B------:R-:W-:Y:S01]  /*1660*/  @!P6 IMAD.IADD R36, R36, 0x1, -R6 ;  /* 0x000000012424e824 */ /* 0x000fe200078e0a06 */
[----:B------:R-:W-:Y:S01]  /*1670*/  ISETP.GT.U32.AND P3, PT, R6, R71, PT ;  /* 0x000000470600720c */ /* 0x000fe20003f64070 */
[----:B------:R-:W-:-:S03]  /*1680*/  IMAD.HI.U32 R5, R8, R9, RZ ;  /* 0x0000000908057227 */ /* 0x000fc600078e00ff */
[----:B------:R-:W-:Y:S01]  /*1690*/  ISETP.GT.U32.AND P6, PT, R6, R36, PT ;  /* 0x000000240600720c */ /* 0x000fe20003fc4070 */
[----:B------:R-:W-:Y:S02]  /*16a0*/  IMAD.MOV R5, RZ, RZ, -R5 ;  /* 0x000000ffff057224 */ /* 0x000fe400078e0a05 */
[----:B------:R-:W-:Y:S01]  /*16b0*/  @!P1 IMAD.MOV R60, RZ, RZ, -R60 ;  /* 0x000000ffff3c9224 */ /* 0x000fe200078e0a3c */
[----:B------:R-:W-:Y:S01]  /*16c0*/  ISETP.GE.AND P1, PT, R10, RZ, PT ;  /* 0x000000ff0a00720c */ /* 0x000fe20003f26270 */
[--C-:B------:R-:W-:Y:S01]  /*16d0*/  @!P2 IMAD.IADD R38, R38, 0x1, -R6.reuse ;  /* 0x000000012626a824 */ /* 0x100fe200078e0a06 */
[C---:B------:R-:W-:Y:S01]  /*16e0*/  ISETP.GT.U32.AND P2, PT, R6.reuse, R35, PT ;  /* 0x000000230600720c */ /* 0x040fe20003f44070 */
[----:B------:R-:W-:Y:S02]  /*16f0*/  IMAD R34, R6, R5, R9 ;  /* 0x0000000506227224 */ /* 0x000fe400078e0209 */
[--C-:B------:R-:W-:Y:S01]  /*1700*/  @!P4 IMAD.IADD R54, R54, 0x1, -R6.reuse ;  /* 0x000000013636c824 */ /* 0x100fe200078e0a06 */
[----:B------:R-:W-:Y:S01]  /*1710*/  ISETP.GE.AND P4, PT, R15, RZ, PT ;  /* 0x000000ff0f00720c */ /* 0x000fe20003f86270 */
[--C-:B------:R-:W-:Y:S01]  /*1720*/  @!P3 IMAD.IADD R71, R71, 0x1, -R6.reuse ;  /* 0x000000014747b824 */ /* 0x100fe200078e0a06 */
[----:B------:R-:W-:Y:S01]  /*1730*/  LOP3.LUT R15, R16, 0x2a, RZ, 0xfc, !PT ;  /* 0x0000002a100f7812 */ /* 0x000fe200078efcff */
[----:B------:R-:W-:Y:S01]  /*1740*/  @!P6 IMAD.IADD R36, R36, 0x1, -R6 ;  /* 0x000000012424e824 */ /* 0x000fe200078e0a06 */
[----:B------:R-:W-:Y:S01]  /*1750*/  ISETP.GT.U32.AND P6, PT, R6, R34, PT ;  /* 0x000000220600720c */ /* 0x000fe20003fc4070 */
[----:B------:R-:W-:Y:S01]  /*1760*/  @!P0 IMAD.MOV R71, RZ, RZ, -R71 ;  /* 0x000000ffff478224 */ /* 0x000fe200078e0a47 */
[----:B------:R-:W-:Y:S01]  /*1770*/  ISETP.GE.AND P3, PT, R14, RZ, PT ;  /* 0x000000ff0e00720c */ /* 0x000fe20003f66270 */
[----:B------:R-:W-:Y:S01]  /*1780*/  IMAD.HI.U32 R5, R8, R33, RZ ;  /* 0x0000002108057227 */ /* 0x000fe200078e00ff */
[----:B------:R-:W-:-:S02]  /*1790*/  IABS R31, R15 ;  /* 0x0000000f001f7213 */ /* 0x000fc40000000000 */
[----:B------:R-:W-:Y:S01]  /*17a0*/  LOP3.LUT R14, R16, 0x28, RZ, 0xfc, !PT ;  /* 0x00000028100e7812 */ /* 0x000fe200078efcff */
[--C-:B------:R-:W-:Y:S01]  /*17b0*/  @!P2 IMAD.IADD R35, R35, 0x1, -R6.reuse ;  /* 0x000000012323a824 */ /* 0x100fe200078e0a06 */
[----:B------:R-:W-:Y:S01]  /*17c0*/  ISETP.GT.U32.AND P0, PT, R6, R37, PT ;  /* 0x000000250600720c */ /* 0x000fe20003f04070 */
[----:B------:R-:W-:Y:S01]  /*17d0*/  IMAD.HI.U32 R10, R8, R31, RZ ;  /* 0x0000001f080a7227 */ /* 0x000fe200078e00ff */
[----:B------:R-:W-:Y:S02]  /*17e0*/  IABS R11, R14 ;  /* 0x0000000e000b7213 */ /* 0x000fe40000000000 */
[----:B------:R-:W-:Y:S01]  /*17f0*/  ISETP.GE.AND P2, PT, R12, RZ, PT ;  /* 0x000000ff0c00720c */ /* 0x000fe20003f46270 */
[----:B------:R-:W-:Y:S01]  /*1800*/  @!P6 IMAD.IADD R34, R34, 0x1, -R6 ;  /* 0x000000012222e824 */ /* 0x000fe200078e0a06 */
[----:B------:R-:W-:Y:S01]  /*1810*/  ISETP.GT.U32.AND P6, PT, R6, R35, PT ;  /* 0x000000230600720c */ /* 0x000fe20003fc4070 */
[----:B------:R-:W-:Y:S01]  /*1820*/  IMAD.MOV R10, RZ, RZ, -R10 ;  /* 0x000000ffff0a7224 */ /* 0x000fe200078e0a0a */
[----:B------:R-:W-:Y:S01]  /*1830*/  LOP3.LUT R12, R16, 0x2c, RZ, 0xfc, !PT ;  /* 0x0000002c100c7812 */ /* 0x000fe200078efcff */
[----:B------:R-:W-:-:S04]  /*1840*/  IMAD.HI.U32 R9, R8, R11, RZ ;  /* 0x0000000b08097227 */ /* 0x000fc800078e00ff */
[----:B------:R-:W-:Y:S02]  /*1850*/  IMAD.MOV R5, RZ, RZ, -R5 ;  /* 0x000000ffff057224 */ /* 0x000fe400078e0a05 */
[----:B------:R-:W-:Y:S01]  /*1860*/  IMAD R31, R6, R10, R31 ;  /* 0x0000000a061f7224 */ /* 0x000fe200078e021f */
[----:B------:R-:W-:Y:S01]  /*1870*/  LOP3.LUT R10, R16, 0x2e, RZ, 0xfc, !PT ;  /* 0x0000002e100a7812 */ /* 0x000fe200078efcff */
[----:B------:R-:W-:Y:S02]  /*1880*/  IMAD.MOV R9, RZ, RZ, -R9 ;  /* 0x000000ffff097224 */ /* 0x000fe400078e0a09 */
[C---:B------:R-:W-:Y:S01]  /*1890*/  IMAD R33, R6.reuse, R5, R33 ;  /* 0x0000000506217224 */ /* 0x040fe200078e0221 */
[----:B------:R-:W-:Y:S01]  /*18a0*/  IABS R29, R10 ;  /* 0x0000000a001d7213 */ /* 0x000fe20000000000 */
[--C-:B------:R-:W-:Y:S01]  /*18b0*/  @!P6 IMAD.IADD R35, R35, 0x1, -R6.reuse ;  /* 0x000000012323e824 */ /* 0x100fe200078e0a06 */
[C---:B------:R-:W-:Y:S01]  /*18c0*/  ISETP.GT.U32.AND P6, PT, R6.reuse, R31, PT ;  /* 0x0000001f0600720c */ /* 0x040fe20003fc4070 */
[----:B------:R-:W-:Y:S01]  /*18d0*/  @!P0 IMAD.IADD R37, R37, 0x1, -R6 ;  /* 0x0000000125258824 */ /* 0x000fe200078e0a06 */
[----:B------:R-:W-:Y:S01]  /*18e0*/  ISETP.GE.AND P0, PT, R17, RZ, PT ;  /* 0x000000ff1100720c */ /* 0x000fe20003f06270 */
[C---:B------:R-:W-:Y:S01]  /*18f0*/  IMAD R32, R6.reuse, R9, R11 ;  /* 0x0000000906207224 */ /* 0x040fe200078e020b */
[----:B------:R-:W-:Y:S01]  /*1900*/  IABS R9, R12 ;  /* 0x0000000c00097213 */ /* 0x000fe20000000000 */
[----:B------:R-:W-:Y:S01]  /*1910*/  @!P5 IMAD.MOV R54, RZ, RZ, -R54 ;  /* 0x000000ffff36d224 */ /* 0x000fe200078e0a36 */
[C---:B------:R-:W-:Y:S01]  /*1920*/  ISETP.GT.U32.AND P5, PT, R6.reuse, R33, PT ;  /* 0x000000210600720c */ /* 0x040fe20003fa4070 */
[----:B------:R-:W-:Y:S01]  /*1930*/  @!P1 IMAD.MOV R38, RZ, RZ, -R38 ;  /* 0x000000ffff269224 */ /* 0x000fe200078e0a26 */
[C---:B------:R-:W-:Y:S01]  /*1940*/  ISETP.GT.U32.AND P1, PT, R6.reuse, R34, PT ;  /* 0x000000220600720c */ /* 0x040fe20003f24070 */
[----:B------:R-:W-:Y:S01]  /*1950*/  @!P3 IMAD.MOV R37, RZ, RZ, -R37 ;  /* 0x000000ffff25b224 */ /* 0x000fe200078e0a25 */
[----:B------:R-:W-:Y:S01]  /*1960*/  ISETP.GT.U32.AND P3, PT, R6, R32, PT ;  /* 0x000000200600720c */ /* 0x000fe20003f64070 */
[----:B------:R-:W-:Y:S01]  /*1970*/  IMAD.HI.U32 R5, R8, R9, RZ ;  /* 0x0000000908057227 */ /* 0x000fe200078e00ff */
[----:B------:R-:W-:-:S03]  /*1980*/  IABS R17, R21 ;  /* 0x0000001500117213 */ /* 0x000fc60000000000 */
[----:B------:R-:W-:Y:S02]  /*1990*/  IMAD.MOV R30, RZ, RZ, -R5 ;  /* 0x000000ffff1e7224 */ /* 0x000fe400078e0a05 */
[--C-:B------:R-:W-:Y:S02]  /*19a0*/  @!P6 IMAD.IADD R31, R31, 0x1, -R6.reuse ;  /* 0x000000011f1fe824 */ /* 0x100fe400078e0a06 */
[--C-:B------:R-:W-:Y:S01]  /*19b0*/  @!P5 IMAD.IADD R33, R33, 0x1, -R6.reuse ;  /* 0x000000012121d824 */ /* 0x100fe200078e0a06 */
[----:B------:R-:W-:Y:S01]  /*19c0*/  ISETP.GE.AND P5, PT, R15, RZ, PT ;  /* 0x000000ff0f00720c */ /* 0x000fe20003fa6270 */
[--C-:B------:R-:W-:Y:S01]  /*19d0*/  @!P1 IMAD.IADD R34, R34, 0x1, -R6.reuse ;  /* 0x0000000122229824 */ /* 0x100fe200078e0a06 */
[----:B------:R-:W-:Y:S01]  /*19e0*/  ISETP.GE.AND P1, PT, R14, RZ, PT ;  /* 0x000000ff0e00720c */ /* 0x000fe20003f26270 */
[----:B------:R-:W-:Y:S01]  /*19f0*/  IMAD R30, R6, R30, R9 ;  /* 0x0000001e061e7224 */ /* 0x000fe200078e0209 */
[----:B------:R-:W-:Y:S01]  /*1a00*/  LOP3.LUT R14, R16, 0x32, RZ, 0xfc, !PT ;  /* 0x00000032100e7812 */ /* 0x000fe200078efcff */
[----:B------:R-:W-:Y:S01]  /*1a10*/  @!P0 IMAD.MOV R35, RZ, RZ, -R35 ;  /* 0x000000ffff238224 */ /* 0x000fe200078e0a23 */
[----:B------:R-:W-:Y:S01]  /*1a20*/  ISETP.GT.U32.AND P0, PT, R6, R31, PT ;  /* 0x0000001f0600720c */ /* 0x000fe20003f04070 */
[----:B------:R-:W-:Y:S01]  /*1a30*/  @!P3 IMAD.IADD R32, R32, 0x1, -R6 ;  /* 0x000000012020b824 */ /* 0x000fe200078e0a06 */
[C---:B------:R-:W-:Y:S01]  /*1a40*/  ISETP.GT.U32.AND P3, PT, R6.reuse, R33, PT ;  /* 0x000000210600720c */ /* 0x040fe20003f64070 */
[----:B------:R-:W-:Y:S01]  /*1a50*/  @!P2 IMAD.MOV R34, RZ, RZ, -R34 ;  /* 0x000000ffff22a224 */ /* 0x000fe200078e0a22 */
[----:B------:R-:W-:Y:S01]  /*1a60*/  ISETP.GT.U32.AND P2, PT, R6, R30, PT ;  /* 0x0000001e0600720c */ /* 0x000fe20003f44070 */
[----:B------:R-:W-:Y:S01]  /*1a70*/  @!P4 IMAD.MOV R36, RZ, RZ, -R36 ;  /* 0x000000ffff24c224 */ /* 0x000fe200078e0a24 */
[----:B------:R-:W-:Y:S01]  /*1a80*/  ISETP.GE.AND P4, PT, R13, RZ, PT ;  /* 0x000000ff0d00720c */ /* 0x000fe20003f86270 */
[----:B------:R-:W-:Y:S01]  /*1a90*/  IMAD.HI.U32 R5, R8, R29, RZ ;  /* 0x0000001d08057227 */ /* 0x000fe200078e00ff */
[----:B------:R-:W-:-:S02]  /*1aa0*/  ISETP.GT.U32.AND P6, PT, R6, R32, PT ;  /* 0x000000200600720c */ /* 0x000fc40003fc4070 */
[----:B------:R-:W-:Y:S01]  /*1ab0*/  LOP3.LUT R13, R16, 0x30, RZ, 0xfc, !PT ;  /* 0x00000030100d7812 */ /* 0x000fe200078efcff */
[----:B------:R-:W-:Y:S01]  /*1ac0*/  IMAD.MOV R5, RZ, RZ, -R5 ;  /* 0x000000ffff057224 */ /* 0x000fe200078e0a05 */
[----:B------:R-:W-:Y:S01]  /*1ad0*/  IABS R27, R14 ;  /* 0x0000000e001b7213 */ /* 0x000fe20000000000 */
[--C-:B------:R-:W-:Y:S01]  /*1ae0*/  @!P0 IMAD.IADD R31, R31, 0x1, -R6.reuse ;  /* 0x000000011f1f8824 */ /* 0x100fe200078e0a06 */
[----:B------:R-:W-:Y:S01]  /*1af0*/  IABS R11, R13 ;  /* 0x0000000d000b7213 */ /* 0x000fe20000000000 */
[----:B------:R-:W-:Y:S01]  /*1b00*/  IMAD R29, R6, R5, R29 ;  /* 0x00000005061d7224 */ /* 0x000fe200078e021d */
[----:B------:R-:W-:Y:S01]  /*1b10*/  ISETP.GE.AND P0, PT, R10, RZ, PT ;  /* 0x000000ff0a00720c */ /* 0x000fe20003f06270 */
[--C-:B------:R-:W-:Y:S01]  /*1b20*/  @!P3 IMAD.IADD R33, R33, 0x1, -R6.reuse ;  /* 0x000000012121b824 */ /* 0x100fe200078e0a06 */
[----:B------:R-:W-:Y:S01]  /*1b30*/  LOP3.LUT R10, R16, 0x34, RZ, 0xfc, !PT ;  /* 0x00000034100a7812 */ /* 0x000fe200078efcff */
[----:B------:R-:W-:Y:S01]  /*1b40*/  @!P2 IMAD.IADD R30, R30, 0x1, -R6 ;  /* 0x000000011e1ea824 */ /* 0x000fe200078e0a06 */
[----:B------:R-:W-:Y:S01]  /*1b50*/  ISETP.GE.AND P2, PT, R13, RZ, PT ;  /* 0x000000ff0d00720c */ /* 0x000fe20003f46270 */
[----:B------:R-:W-:Y:S01]  /*1b60*/  IMAD.HI.U32 R5, R8, R11, RZ ;  /* 0x0000000b08057227 */ /* 0x000fe200078e00ff */
[----:B------:R-:W-:-:S02]  /*1b70*/  IABS R13, R10 ;  /* 0x0000000a000d7213 */ /* 0x000fc40000000000 */
[----:B------:R-:W-:Y:S01]  /*1b80*/  ISETP.GE.AND P3, PT, R12, RZ, PT ;  /* 0x000000ff0c00720c */ /* 0x000fe20003f66270 */
[----:B------:R-:W-:Y:S01]  /*1b90*/  @!P6 IMAD.IADD R32, R32, 0x1, -R6 ;  /* 0x000000012020e824 */ /* 0x000fe200078e0a06 */
[C---:B------:R-:W-:Y:S01]  /*1ba0*/  ISETP.GT.U32.AND P6, PT, R6.reuse, R29, PT ;  /* 0x0000001d0600720c */ /* 0x040fe20003fc4070 */
[----:B------:R-:W-:Y:S01]  /*1bb0*/  @!P4 IMAD.MOV R33, RZ, RZ, -R33 ;  /* 0x000000ffff21c224 */ /* 0x000fe200078e0a21 */
[----:B------:R-:W-:Y:S01]  /*1bc0*/  ISETP.GT.U32.AND P4, PT, R6, R30, PT ;  /* 0x0000001e0600720c */ /* 0x000fe20003f84070 */
[----:B------:R-:W-:Y:S01]  /*1bd0*/  IMAD.MOV R5, RZ, RZ, -R5 ;  /* 0x000000ffff057224 */ /* 0x000fe200078e0a05 */
[----:B------:R-:W-:Y:S01]  /*1be0*/  LOP3.LUT R12, R16, 0x38, RZ, 0xfc, !PT ;  /* 0x00000038100c7812 */ /* 0x000fe200078efcff */
[----:B------:R-:W-:Y:S01]  /*1bf0*/  IMAD.HI.U32 R9, R8, R27, RZ ;  /* 0x0000001b08097227 */ /* 0x000fe200078e00ff */
[----:B------:R-:W-:-:S03]  /*1c00*/  IABS R15, R19 ;  /* 0x00000013000f7213 */ /* 0x000fc60000000000 */
[----:B------:R-:W-:Y:S01]  /*1c10*/  IMAD R28, R6, R5, R11 ;  /* 0x00000005061c7224 */ /* 0x000fe200078e020b */
[----:B------:R-:W-:Y:S01]  /*1c20*/  IABS R11, R12 ;  /* 0x0000000c000b7213 */ /* 0x000fe20000000000 */
[----:B------:R-:W-:-:S04]  /*1c30*/  IMAD.HI.U32 R5, R8, R13, RZ ;  /* 0x0000000d08057227 */ /* 0x000fc800078e00ff */
[----:B------:R-:W-:Y:S02]  /*1c40*/  IMAD.MOV R5, RZ, RZ, -R5 ;  /* 0x000000ffff057224 */ /* 0x000fe400078e0a05 */
[--C-:B------:R-:W-:Y:S02]  /*1c50*/  @!P6 IMAD.IADD R29, R29, 0x1, -R6.reuse ;  /* 0x000000011d1de824 */ /* 0x100fe400078e0a06 */
[----:B------:R-:W-:Y:S02]  /*1c60*/  @!P4 IMAD.IADD R30, R30, 0x1, -R6 ;  /* 0x000000011e1ec824 */ /* 0x000fe400078e0a06 */
[C---:B------:R-:W-:Y:S01]  /*1c70*/  IMAD R26, R6.reuse, R5, R13 ;  /* 0x00000005061a7224 */ /* 0x040fe200078e020d */
[----:B------:R-:W-:Y:S01]  /*1c80*/  ISETP.GT.U32.AND P6, PT, R6, R29, PT ;  /* 0x0000001d0600720c */ /* 0x000fe20003fc4070 */
[----:B------:R-:W-:Y:S01]  /*1c90*/  @!P3 IMAD.MOV R30, RZ, RZ, -R30 ;  /* 0x000000ffff1eb224 */ /* 0x000fe200078e0a1e */
[----:B------:R-:W-:Y:S01]  /*1ca0*/  LOP3.LUT R13, R16, 0x3a, RZ, 0xfc, !PT ;  /* 0x0000003a100d7812 */ /* 0x000fe200078efcff */
[----:B------:R-:W-:Y:S01]  /*1cb0*/  IMAD.MOV R9, RZ, RZ, -R9 ;  /* 0x000000ffff097224 */ /* 0x000fe200078e0a09 */
[C---:B------:R-:W-:Y:S01]  /*1cc0*/  ISETP.GT.U32.AND P3, PT, R6.reuse, R26, PT ;  /* 0x0000001a0600720c */ /* 0x040fe20003f64070 */
[----:B------:R-:W-:Y:S01]  /*1cd0*/  @!P1 IMAD.MOV R32, RZ, RZ, -R32 ;  /* 0x000000ffff209224 */ /* 0x000fe200078e0a20 */
[C---:B------:R-:W-:Y:S01]  /*1ce0*/  ISETP.GT.U32.AND P1, PT, R6.reuse, R28, PT ;  /* 0x0000001c0600720c */ /* 0x040fe20003f24070 */
[----:B------:R-:W-:Y:S01]  /*1cf0*/  IMAD R27, R6, R9, R27 ;  /* 0x00000009061b7224 */ /* 0x000fe200078e021b */
[----:B------:R-:W-:Y:S01]  /*1d00*/  LOP3.LUT R9, R16, 0x36, RZ, 0xfc, !PT ;  /* 0x0000003610097812 */ /* 0x000fe200078efcff */
[----:B------:R-:W-:Y:S01]  /*1d10*/  @!P5 IMAD.MOV R31, RZ, RZ, -R31 ;  /* 0x000000ffff1fd224 */ /* 0x000fe200078e0a1f */
[----:B------:R-:W-:-:S02]  /*1d20*/  ISETP.GE.AND P5, PT, R14, RZ, PT ;  /* 0x000000ff0e00720c */ /* 0x000fc40003fa6270 */
[----:B------:R-:W-:Y:S01]  /*1d30*/  ISETP.GT.U32.AND P4, PT, R6, R27, PT ;  /* 0x0000001b0600720c */ /* 0x000fe20003f84070 */
[--C-:B------:R-:W-:Y:S01]  /*1d40*/  @!P6 IMAD.IADD R29, R29, 0x1, -R6.reuse ;  /* 0x000000011d1de824 */ /* 0x100fe200078e0a06 */
[----:B------:R-:W-:Y:S02]  /*1d50*/  IABS R25, R9 ;  /* 0x0000000900197213 */ /* 0x000fe40000000000 */
[----:B------:R-:W-:Y:S01]  /*1d60*/  IABS R23, R13 ;  /* 0x0000000d00177213 */ /* 0x000fe20000000000 */
[----:B------:R-:W-:Y:S01]  /*1d70*/  @!P3 IMAD.IADD R26, R26, 0x1, -R6 ;  /* 0x000000011a1ab824 */ /* 0x000fe200078e0a06 */
[----:B------:R-:W-:Y:S01]  /*1d80*/  ISETP.GE.AND P6, PT, R10, RZ, PT ;  /* 0x000000ff0a00720c */ /* 0x000fe20003fc6270 */
[----:B------:R-:W-:Y:S01]  /*1d90*/  @!P0 IMAD.MOV R29, RZ, RZ, -R29 ;  /* 0x000000ffff1d8224 */ /* 0x000fe200078e0a1d */
[----:B------:R-:W-:Y:S01]  /*1da0*/  ISETP.GE.AND P0, PT, R9, RZ, PT ;  /* 0x000000ff0900720c */ /* 0x000fe20003f06270 */
[----:B------:R-:W-:Y:S01]  /*1db0*/  IMAD.HI.U32 R9, R8, R11, RZ ;  /* 0x0000000b08097227 */ /* 0x000fe200078e00ff */
[----:B------:R-:W-:-:S03]  /*1dc0*/  ISETP.GT.U32.AND P3, PT, R6, R26, PT ;  /* 0x0000001a0600720c */ /* 0x000fc60003f64070 */
[--C-:B------:R-:W-:Y:S02]  /*1dd0*/  @!P1 IMAD.IADD R28, R28, 0x1, -R6.reuse ;  /* 0x000000011c1c9824 */ /* 0x100fe400078e0a06 */
[----:B------:R-:W-:Y:S02]  /*1de0*/  IMAD.MOV R9, RZ, RZ, -R9 ;  /* 0x000000ffff097224 */ /* 0x000fe400078e0a09 */
[----:B------:R-:W-:Y:S01]  /*1df0*/  @!P4 IMAD.IADD R27, R27, 0x1, -R6 ;  /* 0x000000011b1bc824 */ /* 0x000fe200078e0a06 */
[C---:B------:R-:W-:Y:S01]  /*1e00*/  ISETP.GT.U32.AND P1, PT, R6.reuse, R28, PT ;  /* 0x0000001c0600720c */ /* 0x040fe20003f24070 */
[----:B------:R-:W-:Y:S02]  /*1e10*/  IMAD R24, R6, R9, R11 ;  /* 0x0000000906187224 */ /* 0x000fe400078e020b */
[----:B------:R-:W-:Y:S01]  /*1e20*/  IMAD.HI.U32 R5, R8, R25, RZ ;  /* 0x0000001908057227 */ /* 0x000fe200078e00ff */
[----:B------:R-:W-:-:S03]  /*1e30*/  ISETP.GT.U32.AND P4, PT, R6, R27, PT ;  /* 0x0000001b0600720c */ /* 0x000fc60003f84070 */
[----:B------:R-:W-:Y:S01]  /*1e40*/  @!P3 IMAD.IADD R26, R26, 0x1, -R6 ;  /* 0x000000011a1ab824 */ /* 0x000fe200078e0a06 */
[----:B------:R-:W-:Y:S01]  /*1e50*/  ISETP.GT.U32.AND P3, PT, R6, R24, PT ;  /* 0x000000180600720c */ /* 0x000fe20003f64070 */
[----:B------:R-:W-:Y:S02]  /*1e60*/  IMAD.MOV R5, RZ, RZ, -R5 ;  /* 0x000000ffff057224 */ /* 0x000fe400078e0a05 */
[----:B------:R-:W-:-:S04]  /*1e70*/  IMAD.HI.U32 R10, R8, R23, RZ ;  /* 0x00000017080a7227 */ /* 0x000fc800078e00ff */
[----:B------:R-:W-:Y:S01]  /*1e80*/  @!P1 IMAD.IADD R28, R28, 0x1, -R6 ;  /* 0x000000011c1c9824 */ /* 0x000fe200078e0a06 */
[----:B------:R-:W-:Y:S01]  /*1e90*/  ISETP.GE.AND P1, PT, R12, RZ, PT ;  /* 0x000000ff0c00720c */ /* 0x000fe20003f26270 */
[----:B------:R-:W-:Y:S01]  /*1ea0*/  IMAD R25, R6, R5, R25 ;  /* 0x0000000506197224 */ /* 0x000fe200078e0219 */
[C---:B------:R-:W-:Y:S01]  /*1eb0*/  LOP3.LUT R5, R16.reuse, 0x3c, RZ, 0xfc, !PT ;  /* 0x0000003c10057812 */ /* 0x040fe200078efcff */
[----:B------:R-:W-:Y:S01]  /*1ec0*/  IMAD.MOV R10, RZ, RZ, -R10 ;  /* 0x000000ffff0a7224 */ /* 0x000fe200078e0a0a */
[----:B------:R-:W-:Y:S01]  /*1ed0*/  LOP3.LUT R12, R16, 0x3e, RZ, 0xfc, !PT ;  /* 0x0000003e100c7812 */ /* 0x000fe200078efcff */
[----:B------:R-:W-:Y:S01]  /*1ee0*/  @!P4 IMAD.IADD R27, R27, 0x1, -R6 ;  /* 0x000000011b1bc824 */ /* 0x000fe200078e0a06 */
[----:B------:R-:W-:Y:S01]  /*1ef0*/  IABS R39, R5 ;  /* 0x0000000500277213 */ /* 0x000fe20000000000 */
[----:B------:R-:W-:Y:S01]  /*1f00*/  @!P2 IMAD.MOV R28, RZ, RZ, -R28 ;  /* 0x000000ffff1ca224 */ /* 0x000fe200078e0a1c */
[----:B------:R-:W-:Y:S01]  /*1f10*/  ISETP.GT.U32.AND P2, PT, R6, R25, PT ;  /* 0x000000190600720c */ /* 0x000fe20003f44070 */
[----:B------:R-:W-:Y:S01]  /*1f20*/  @!P3 IMAD.IADD R24, R24, 0x1, -R6 ;  /* 0x000000011818b824 */ /* 0x000fe200078e0a06 */
[----:B------:R-:W-:Y:S01]  /*1f30*/  ISETP.GE.AND P4, PT, R13, RZ, PT ;  /* 0x000000ff0d00720c */ /* 0x000fe20003f86270 */
[----:B------:R-:W-:Y:S01]  /*1f40*/  IMAD R23, R6, R10, R23 ;  /* 0x0000000a06177224 */ /* 0x000fe200078e0217 */
[----:B------:R-:W-:Y:S01]  /*1f50*/  IABS R13, R12 ;  /* 0x0000000c000d7213 */ /* 0x000fe20000000000 */
[----:B------:R-:W-:Y:S01]  /*1f60*/  @!P5 IMAD.MOV R27, RZ, RZ, -R27 ;  /* 0x000000ffff1bd224 */ /* 0x000fe200078e0a1b */
[----:B------:R-:W-:Y:S01]  /*1f70*/  ISETP.GE.AND P5, PT, R5, RZ, PT ;  /* 0x000000ff0500720c */ /* 0x000fe20003fa6270 */
[----:B------:R-:W-:Y:S01]  /*1f80*/  IMAD.HI.U32 R5, R8, R39, RZ ;  /* 0x0000002708057227 */ /* 0x000fe200078e00ff */
[----:B------:R-:W-:-:S03]  /*1f90*/  ISETP.GT.U32.AND P3, PT, R6, R24, PT ;  /* 0x000000180600720c */ /* 0x000fc60003f64070 */
[----:B------:R-:W-:Y:S01]  /*1fa0*/  @!P6 IMAD.MOV R26, RZ, RZ, -R26 ;  /* 0x000000ffff1ae224 */ /* 0x000fe200078e0a1a */
[----:B------:R-:W-:Y:S01]  /*1fb0*/  ISETP.GT.U32.AND P6, PT, R6, R23, PT ;  /* 0x000000170600720c */ /* 0x000fe20003fc4070 */
[----:B------:R-:W-:-:S04]  /*1fc0*/  IMAD.HI.U32 R9, R8, R13, RZ ;  /* 0x0000000d08097227 */ /* 0x000fc800078e00ff */
[----:B------:R-:W-:Y:S02]  /*1fd0*/  IMAD.MOV R5, RZ, RZ, -R5 ;  /* 0x000000ffff057224 */ /* 0x000fe400078e0a05 */
[--C-:B------:R-:W-:Y:S02]  /*1fe0*/  @!P2 IMAD.IADD R25, R25, 0x1, -R6.reuse ;  /* 0x000000011919a824 */ /* 0x100fe400078e0a06 */
[----:B------:R-:W-:Y:S02]  /*1ff0*/  IMAD.MOV R9, RZ, RZ, -R9 ;  /* 0x000000ffff097224 */ /* 0x000fe400078e0a09 */
[C---:B------:R-:W-:Y:S01]  /*2000*/  IMAD R39, R6.reuse, R5, R39 ;  /* 0x0000000506277224 */ /* 0x040fe200078e0227 */
[C---:B------:R-:W-:Y:S01]  /*2010*/  ISETP.GT.U32.AND P2, PT, R6.reuse, R25, PT ;  /* 0x000000190600720c */ /* 0x040fe20003f44070 */
[----:B------:R-:W-:Y:S01]  /*2020*/  IMAD R20, R6, R9, R13 ;  /* 0x0000000906147224 */ /* 0x000fe200078e020d */
[----:B------:R-:W-:Y:S01]  /*2030*/  IABS R13, R41 ;  /* 0x00000029000d7213 */ /* 0x000fe20000000000 */
[--C-:B------:R-:W-:Y:S01]  /*2040*/  @!P3 IMAD.IADD R24, R24, 0x1, -R6.reuse ;  /* 0x000000011818b824 */ /* 0x100fe200078e0a06 */
[C---:B------:R-:W-:Y:S01]  /*2050*/  ISETP.GT.U32.AND P3, PT, R6.reuse, R39, PT ;  /* 0x000000270600720c */ /* 0x040fe20003f64070 */
[----:B------:R-:W-:Y:S01]  /*2060*/  @!P6 IMAD.IADD R23, R23, 0x1, -R6 ;  /* 0x000000011717e824 */ /* 0x000fe200078e0a06 */
[----:B------:R-:W-:Y:S01]  /*2070*/  ISETP.GT.U32.AND P6, PT, R6, R20, PT ;  /* 0x000000140600720c */ /* 0x000fe20003fc4070 */
[----:B------:R-:W-:-:S04]  /*2080*/  IMAD.HI.U32 R10, R8, R15, RZ ;  /* 0x0000000f080a7227 */ /* 0x000fc800078e00ff */
[----:B------:R-:W-:-:S04]  /*2090*/  IMAD.HI.U32 R11, R8, R17, RZ ;  /* 0x00000011080b7227 */ /* 0x000fc800078e00ff */
[----:B------:R-:W-:Y:S02]  /*20a0*/  IMAD.MOV R10, RZ, RZ, -R10 ;  /* 0x000000ffff0a7224 */ /* 0x000fe400078e0a0a */
[----:B------:R-:W-:Y:S02]  /*20b0*/  IMAD.MOV R11, RZ, RZ, -R11 ;  /* 0x000000ffff0b7224 */ /* 0x000fe400078e0a0b */
[----:B------:R-:W-:Y:S02]  /*20c0*/  IMAD R18, R6, R10, R15 ;  /* 0x0000000a06127224 */ /* 0x000fe400078e020f */
[--C-:B------:R-:W-:Y:S01]  /*20d0*/  @!P2 IMAD.IADD R25, R25, 0x1, -R6.reuse ;  /* 0x000000011919a824 */ /* 0x100fe200078e0a06 */
[----:B------:R-:W-:Y:S01]  /*20e0*/  ISETP.GE.AND P2, PT, R12, RZ, PT ;  /* 0x000000ff0c00720c */ /* 0x000fe20003f46270 */
[C---:B------:R-:W-:Y:S01]  /*20f0*/  IMAD R15, R6.reuse, R11, R17 ;  /* 0x0000000b060f7224 */ /* 0x040fe200078e0211 */
[----:B------:R-:W-:Y:S01]  /*2100*/  IABS R11, R40 ;  /* 0x00000028000b7213 */ /* 0x000fe20000000000 */
[--C-:B------:R-:W-:Y:S01]  /*2110*/  @!P3 IMAD.IADD R39, R39, 0x1, -R6.reuse ;  /* 0x000000012727b824 */ /* 0x100fe200078e0a06 */
[----:B------:R-:W-:Y:S01]  /*2120*/  ISETP.GT.U32.AND P3, PT, R6, R23, PT ;  /* 0x000000170600720c */ /* 0x000fe20003f64070 */
[----:B------:R-:W-:Y:S01]  /*2130*/  @!P6 IMAD.IADD R20, R20, 0x1, -R6 ;  /* 0x000000011414e824 */ /* 0x000fe200078e0a06 */
[----:B------:R-:W-:Y:S01]  /*2140*/  IABS R17, R42 ;  /* 0x0000002a00117213 */ /* 0x000fe20000000000 */
[----:B------:R-:W-:Y:S01]  /*2150*/  @!P0 IMAD.MOV R25, RZ, RZ, -R25 ;  /* 0x000000ffff198224 */ /* 0x000fe200078e0a19 */
[----:B------:R-:W-:Y:S01]  /*2160*/  ISETP.GT.U32.AND P0, PT, R6, R39, PT ;  /* 0x000000270600720c */ /* 0x000fe20003f04070 */
[----:B------:R-:W-:Y:S01]  /*2170*/  IMAD.HI.U32 R5, R8, R11, RZ ;  /* 0x0000000b08057227 */ /* 0x000fe200078e00ff */
[----:B------:R-:W-:-:S03]  /*2180*/  ISETP.GT.U32.AND P6, PT, R6, R20, PT ;  /* 0x000000140600720c */ /* 0x000fc60003fc4070 */
[----:B------:R-:W-:-:S04]  /*2190*/  IMAD.HI.U32 R9, R8, R13, RZ ;  /* 0x0000000d08097227 */ /* 0x000fc800078e00ff */
[----:B------:R-:W-:Y:S02]  /*21a0*/  IMAD.MOV R5, RZ, RZ, -R5 ;  /* 0x000000ffff057224 */ /* 0x000fe400078e0a05 */
[----:B------:R-:W-:Y:S02]  /*21b0*/  IMAD.MOV R12, RZ, RZ, -R9 ;  /* 0x000000ffff0c7224 */ /* 0x000fe400078e0a09 */
[----:B------:R-:W-:Y:S01]  /*21c0*/  @!P1 IMAD.MOV R24, RZ, RZ, -R24 ;  /* 0x000000ffff189224 */ /* 0x000fe200078e0a18 */
[C---:B------:R-:W-:Y:S01]  /*21d0*/  ISETP.GT.U32.AND P1, PT, R6.reuse, R18, PT ;  /* 0x000000120600720c */ /* 0x040fe20003f24070 */
[--C-:B------:R-:W-:Y:S01]  /*21e0*/  @!P3 IMAD.IADD R23, R23, 0x1, -R6.reuse ;  /* 0x000000011717b824 */ /* 0x100fe200078e0a06 */
[C---:B------:R-:W-:Y:S01]  /*21f0*/  ISETP.GT.U32.AND P3, PT, R6.reuse, R15, PT ;  /* 0x0000000f0600720c */ /* 0x040fe20003f64070 */
[C---:B------:R-:W-:Y:S02]  /*2200*/  IMAD R14, R6.reuse, R5, R11 ;  /* 0x00000005060e7224 */ /* 0x040fe400078e020b */
[----:B------:R-:W-:Y:S01]  /*2210*/  IMAD R12, R6, R12, R13 ;  /* 0x0000000c060c7224 */ /* 0x000fe200078e020d */
[----:B------:R-:W-:Y:S01]  /*2220*/  LOP3.LUT R13, R16, 0x4c, RZ, 0xfc, !PT ;  /* 0x0000004c100d7812 */ /* 0x000fe200078efcff */
[--C-:B------:R-:W-:Y:S01]  /*2230*/  @!P0 IMAD.IADD R39, R39, 0x1, -R6.reuse ;  /* 0x0000000127278824 */ /* 0x100fe200078e0a06 */
[----:B------:R-:W-:Y:S01]  /*2240*/  ISETP.GT.U32.AND P0, PT, R6, R14, PT ;  /* 0x0000000e0600720c */ /* 0x000fe20003f04070 */
[--C-:B------:R-:W-:Y:S01]  /*2250*/  @!P6 IMAD.IADD R20, R20, 0x1, -R6.reuse ;  /* 0x000000011414e824 */ /* 0x100fe200078e0a06 */
[----:B------:R-:W-:Y:S01]  /*2260*/  ISETP.GT.U32.AND P6, PT, R6, R12, PT ;  /* 0x0000000c0600720c */ /* 0x000fe20003fc4070 */
[----:B------:R-:W-:Y:S01]  /*2270*/  @!P4 IMAD.MOV R23, RZ, RZ, -R23 ;  /* 0x000000ffff17c224 */ /* 0x000fe200078e0a17 */
[----:B------:R-:W-:Y:S01]  /*2280*/  IABS R11, R13 ;  /* 0x0000000d000b7213 */ /* 0x000fe20000000000 */
[--C-:B------:R-:W-:Y:S01]  /*2290*/  @!P1 IMAD.IADD R18, R18, 0x1, -R6.reuse ;  /* 0x0000000112129824 */ /* 0x100fe200078e0a06 */
[----:B------:R-:W-:Y:S01]  /*22a0*/  ISETP.GE.AND P1, PT, R19, RZ, PT ;  /* 0x000000ff1300720c */ /* 0x000fe20003f26270 */
[----:B------:R-:W-:Y:S01]  /*22b0*/  @!P3 IMAD.IADD R15, R15, 0x1, -R6 ;  /* 0x000000010f0fb824 */ /* 0x000fe200078e0a06 */
[----:B------:R-:W-:Y:S01]  /*22c0*/  ISETP.GE.AND P3, PT, R21, RZ, PT ;  /* 0x000000ff1500720c */ /* 0x000fe20003f66270 */
[----:B------:R-:W-:Y:S01]  /*22d0*/  IMAD.HI.U32 R5, R8, R17, RZ ;  /* 0x0000001108057227 */ /* 0x000fe200078e00ff */
[----:B------:R-:W-:-:S02]  /*22e0*/  LOP3.LUT R21, R16, 0x54, RZ, 0xfc, !PT ;  /* 0x0000005410157812 */ /* 0x000fc400078efcff */
[----:B------:R-:W-:Y:S01]  /*22f0*/  ISETP.GT.U32.AND P4, PT, R6, R15, PT ;  /* 0x0000000f0600720c */ /* 0x000fe20003f84070 */
[----:B------:R-:W-:Y:S01]  /*2300*/  @!P0 IMAD.IADD R14, R14, 0x1, -R6 ;  /* 0x000000010e0e8824 */ /* 0x000fe200078e0a06 */
[----:B------:R-:W-:Y:S01]  /*2310*/  ISETP.GT.U32.AND P0, PT, R6, R18, PT ;  /* 0x000000120600720c */ /* 0x000fe20003f04070 */
[----:B------:R-:W-:-:S04]  /*2320*/  IMAD.HI.U32 R9, R8, R91, RZ ;  /* 0x0000005b08097227 */ /* 0x000fc800078e00ff */
[--C-:B------:R-:W-:Y:S01]  /*2330*/  @!P6 IMAD.IADD R12, R12, 0x1, -R6.reuse ;  /* 0x000000010c0ce824 */ /* 0x100fe200078e0a06 */
[C---:B------:R-:W-:Y:S01]  /*2340*/  ISETP.GT.U32.AND P6, PT, R6.reuse, R14, PT ;  /* 0x0000000e0600720c */ /* 0x040fe20003fc4070 */
[----:B------:R-:W-:Y:S02]  /*2350*/  IMAD.MOV R5, RZ, RZ, -R5 ;  /* 0x000000ffff057224 */ /* 0x000fe400078e0a05 */
[----:B------:R-:W-:Y:S02]  /*2360*/  IMAD.MOV R9, RZ, RZ, -R9 ;  /* 0x000000ffff097224 */ /* 0x000fe400078e0a09 */
[----:B------:R-:W-:Y:S01]  /*2370*/  IMAD R10, R6, R5, R17 ;  /* 0x00000005060a7224 */ /* 0x000fe200078e0211 */
[----:B------:R-:W-:Y:S01]  /*2380*/  LOP3.LUT R17, R16, 0x4e, RZ, 0xfc, !PT ;  /* 0x0000004e10117812 */ /* 0x000fe200078efcff */
[C---:B------:R-:W-:Y:S02]  /*2390*/  IMAD R91, R6.reuse, R9, R91 ;  /* 0x00000009065b7224 */ /* 0x040fe400078e025b */
[----:B------:R-:W-:Y:S01]  /*23a0*/  @!P5 IMAD.MOV R39, RZ, RZ, -R39 ;  /* 0x000000ffff27d224 */ /* 0x000fe200078e0a27 */
[----:B------:R-:W-:Y:S01]  /*23b0*/  ISETP.GT.U32.AND P5, PT, R6, R12, PT ;  /* 0x0000000c0600720c */ /* 0x000fe20003fa4070 */
[--C-:B------:R-:W-:Y:S01]  /*23c0*/  @!P0 IMAD.IADD R18, R18, 0x1, -R6.reuse ;  /* 0x0000000112128824 */ /* 0x100fe200078e0a06 */
[----:B------:R-:W-:Y:S01]  /*23d0*/  IABS R19, R17 ;  /* 0x0000001100137213 */ /* 0x000fe20000000000 */
[----:B------:R-:W-:Y:S01]  /*23e0*/  @!P4 IMAD.IADD R15, R15, 0x1, -R6 ;  /* 0x000000010f0fc824 */ /* 0x000fe200078e0a06 */
[----:B------:R-:W-:Y:S01]  /*23f0*/  ISETP.GE.AND P0, PT, R40, RZ, PT ;  /* 0x000000ff2800720c */ /* 0x000fe20003f06270 */
[----:B------:R-:W-:Y:S01]  /*2400*/  IMAD.HI.U32 R5, R8, R11, RZ ;  /* 0x0000000b08057227 */ /* 0x000fe200078e00ff */
[----:B------:R-:W-:-:S02]  /*2410*/  ISETP.GT.U32.AND P4, PT, R6, R91, PT ;  /* 0x0000005b0600720c */ /* 0x000fc40003f84070 */
[----:B------:R-:W-:Y:S01]  /*2420*/  LOP3.LUT R40, R16, 0x58, RZ, 0xfc, !PT ;  /* 0x0000005810287812 */ /* 0x000fe200078efcff */
[----:B------:R-:W-:Y:S01]  /*2430*/  @!P6 IMAD.IADD R14, R14, 0x1, -R6 ;  /* 0x000000010e0ee824 */ /* 0x000fe200078e0a06 */
[----:B------:R-:W-:Y:S01]  /*2440*/  ISETP.GE.AND P6, PT, R41, RZ, PT ;  /* 0x000000ff2900720c */ /* 0x000fe20003fc6270 */
[----:B------:R-:W-:Y:S01]  /*2450*/  @!P2 IMAD.MOV R20, RZ, RZ, -R20 ;  /* 0x000000ffff14a224 */ /* 0x000fe200078e0a14 */
[----:B------:R-:W-:Y:S01]  /*2460*/  ISETP.GT.U32.AND P2, PT, R6, R10, PT ;  /* 0x0000000a0600720c */ /* 0x000fe20003f44070 */
[----:B------:R-:W-:Y:S01]  /*2470*/  IMAD.HI.U32 R9, R8, R19, RZ ;  /* 0x0000001308097227 */ /* 0x000fe200078e00ff */
[----:B------:R-:W-:-:S03]  /*2480*/  IABS R41, R40 ;  /* 0x0000002800297213 */ /* 0x000fc60000000000 */
[----:B------:R-:W-:Y:S02]  /*2490*/  IMAD.MOV R5, RZ, RZ, -R5 ;  /* 0x000000ffff057224 */ /* 0x000fe400078e0a05 */
[----:B------:R-:W-:Y:S02]  /*24a0*/  IMAD.MOV R9, RZ, RZ, -R9 ;  /* 0x000000ffff097224 */ /* 0x000fe400078e0a09 */
[----:B------:R-:W-:Y:S01]  /*24b0*/  IMAD R5, R6, R5, R11 ;  /* 0x0000000506057224 */ /* 0x000fe200078e020b */
[----:B------:R-:W-:Y:S01]  /*24c0*/  LOP3.LUT R11, R16, 0x52, RZ, 0xfc, !PT ;  /* 0x00000052100b7812 */ /* 0x000fe200078efcff */
[--C-:B------:R-:W-:Y:S01]  /*24d0*/  @!P5 IMAD.IADD R12, R12, 0x1, -R6.reuse ;  /* 0x000000010c0cd824 */ /* 0x100fe200078e0a06 */
[----:B------:R-:W-:Y:S01]  /*24e0*/  ISETP.GE.AND P5, PT, R42, RZ, PT ;  /* 0x000000ff2a00720c */ /* 0x000fe20003fa6270 */
[----:B------:R-:W-:Y:S01]  /*24f0*/  @!P4 IMAD.IADD R91, R91, 0x1, -R6 ;  /* 0x000000015b5bc824 */ /* 0x000fe200078e0a06 */
[----:B------:R-:W-:Y:S01]  /*2500*/  LOP3.LUT R42, R16, 0x5a, RZ, 0xfc, !PT ;  /* 0x0000005a102a7812 */ /* 0x000fe200078efcff */
[----:B------:R-:W-:Y:S01]  /*2510*/  IMAD R19, R6, R9, R19 ;  /* 0x0000000906137224 */ /* 0x000fe200078e0213 */
[----:B------:R-:W-:Y:S01]  /*2520*/  LOP3.LUT R9, R16, 0x50, RZ, 0xfc, !PT ;  /* 0x0000005010097812 */ /* 0x000fe200078efcff */
[----:B------:R-:W-:Y:S01]  /*2530*/  @!P0 IMAD.MOV R14, RZ, RZ, -R14 ;  /* 0x000000ffff0e8224 */ /* 0x000fe200078e0a0e */
[C---:B------:R-:W-:Y:S01]  /*2540*/  ISETP.GT.U32.AND P0, PT, R6.reuse, R5, PT ;  /* 0x000000050600720c */ /* 0x040fe20003f04070 */
[----:B------:R-:W-:Y:S01]  /*2550*/  @!P6 IMAD.MOV R12, RZ, RZ, -R12 ;  /* 0x000000ffff0ce224 */ /* 0x000fe200078e0a0c */
[----:B------:R-:W-:Y:S01]  /*2560*/  ISETP.GT.U32.AND P4, PT, R6, R91, PT ;  /* 0x0000005b0600720c */ /* 0x000fe20003f84070 */
[----:B------:R-:W-:Y:S01]  /*2570*/  @!P2 IMAD.IADD R10, R10, 0x1, -R6 ;  /* 0x000000010a0aa824 */ /* 0x000fe200078e0a06 */
[C---:B------:R-:W-:Y:S01]  /*2580*/  ISETP.GT.U32.AND P6, PT, R6.reuse, R19, PT ;  /* 0x000000130600720c */ /* 0x040fe20003fc4070 */
[----:B------:R-:W-:Y:S01]  /*2590*/  @!P1 IMAD.MOV R18, RZ, RZ, -R18 ;  /* 0x000000ffff129224 */ /* 0x000fe200078e0a12 */
[----:B------:R-:W-:Y:S01]  /*25a0*/  ISETP.GE.AND P2, PT, R43, RZ, PT ;  /* 0x000000ff2b00720c */ /* 0x000fe20003f46270 */
[----:B------:R-:W-:Y:S01]  /*25b0*/  @!P3 IMAD.MOV R15, RZ, RZ, -R15 ;  /* 0x000000ffff0fb224 */ /* 0x000fe200078e0a0f */
[----:B------:R-:W-:-:S02]  /*25c0*/  ISETP.GT.U32.AND P1, PT, R6, R10, PT ;  /* 0x0000000a0600720c */ /* 0x000fc40003f24070 */
[----:B------:R-:W-:Y:S02]  /*25d0*/  ISETP.GE.AND P3, PT, R13, RZ, PT ;  /* 0x000000ff0d00720c */ /* 0x000fe40003f66270 */
[----:B------:R-:W-:Y:S01]  /*25e0*/  IABS R13, R9 ;  /* 0x00000009000d7213 */ /* 0x000fe20000000000 */
[--C-:B------:R-:W-:Y:S01]  /*25f0*/  @!P0 IMAD.IADD R5, R5, 0x1, -R6.reuse ;  /* 0x0000000105058824 */ /* 0x100fe200078e0a06 */
[----:B------:R-:W-:Y:S01]  /*2600*/  ISETP.GE.AND P0, PT, R11, RZ, PT ;  /* 0x000000ff0b00720c */ /* 0x000fe20003f06270 */
[--C-:B------:R-:W-:Y:S01]  /*2610*/  @!P4 IMAD.IADD R91, R91, 0x1, -R6.reuse ;  /* 0x000000015b5bc824 */ /* 0x100fe200078e0a06 */
[----:B------:R-:W-:Y:S01]  /*2620*/  ISETP.GE.AND P4, PT, R9, RZ, PT ;  /* 0x000000ff0900720c */ /* 0x000fe20003f86270 */
[----:B------:R-:W-:Y:S01]  /*2630*/  @!P6 IMAD.IADD R19, R19, 0x1, -R6 ;  /* 0x000000011313e824 */ /* 0x000fe200078e0a06 */
[----:B------:R-:W-:Y:S01]  /*2640*/  ISETP.GT.U32.AND P6, PT, R6, R5, PT ;  /* 0x000000050600720c */ /* 0x000fe20003fc4070 */
[----:B------:R-:W-:Y:S01]  /*2650*/  IMAD.HI.U32 R9, R8, R13, RZ ;  /* 0x0000000d08097227 */ /* 0x000fe200078e00ff */
[----:B------:R-:W-:-:S03]  /*2660*/  IABS R43, R42 ;  /* 0x0000002a002b7213 */ /* 0x000fc60000000000 */
[----:B------:R-:W-:Y:S01]  /*2670*/  @!P1 IMAD.IADD R10, R10, 0x1, -R6 ;  /* 0x000000010a0a9824 */ /* 0x000fe200078e0a06 */
[----:B------:R-:W-:Y:S01]  /*2680*/  ISETP.GE.AND P1, PT, R17, RZ, PT ;  /* 0x000000ff1100720c */ /* 0x000fe20003f26270 */
[----:B------:R-:W-:Y:S01]  /*2690*/  IMAD.MOV R9, RZ, RZ, -R9 ;  /* 0x000000ffff097224 */ /* 0x000fe200078e0a09 */
[----:B------:R-:W-:Y:S01]  /*26a0*/  IABS R17, R11 ;  /* 0x0000000b00117213 */ /* 0x000fe20000000000 */
[----:B------:R-:W-:Y:S01]  /*26b0*/  @!P5 IMAD.MOV R10, RZ, RZ, -R10 ;  /* 0x000000ffff0ad224 */ /* 0x000fe200078e0a0a */
[C---:B------:R-:W-:Y:S01]  /*26c0*/  ISETP.GT.U32.AND P5, PT, R6.reuse, R19, PT ;  /* 0x000000130600720c */ /* 0x040fe20003fa4070 */
[----:B------:R-:W-:Y:S01]  /*26d0*/  IMAD R9, R6, R9, R13 ;  /* 0x0000000906097224 */ /* 0x000fe200078e020d */
[----:B------:R-:W-:Y:S01]  /*26e0*/  LOP3.LUT R13, R16, 0x56, RZ, 0xfc, !PT ;  /* 0x00000056100d7812 */ /* 0x000fe200078efcff */
[----:B------:R-:W-:-:S03]  /*26f0*/  IMAD.HI.U32 R11, R8, R17, RZ ;  /* 0x00000011080b7227 */ /* 0x000fc600078e00ff */
[----:B------:R-:W-:Y:S01]  /*2700*/  IABS R89, R13 ;  /* 0x0000000d00597213 */ /* 0x000fe20000000000 */
[--C-:B------:R-:W-:Y:S01]  /*2710*/  @!P6 IMAD.IADD R5, R5, 0x1, -R6.reuse ;  /* 0x000000010505e824 */ /* 0x100fe200078e0a06 */
[C---:B------:R-:W-:Y:S01]  /*2720*/  ISETP.GT.U32.AND P6, PT, R6.reuse, R9, PT ;  /* 0x000000090600720c */ /* 0x040fe20003fc4070 */
[----:B------:R-:W-:Y:S02]  /*2730*/  IMAD.MOV R11, RZ, RZ, -R11 ;  /* 0x000000ffff0b7224 */ /* 0x000fe400078e0a0b */
[----:B------:R-:W-:Y:S02]  /*2740*/  @!P3 IMAD.MOV R5, RZ, RZ, -R5 ;  /* 0x000000ffff05b224 */ /* 0x000fe400078e0a05 */
[C---:B------:R-:W-:Y:S02]  /*2750*/  IMAD R11, R6.reuse, R11, R17 ;  /* 0x0000000b060b7224 */ /* 0x040fe400078e0211 */
[----:B------:R-:W-:Y:S01]  /*2760*/  @!P2 IMAD.MOV R91, RZ, RZ, -R91 ;  /* 0x000000ffff5ba224 */ /* 0x000fe200078e0a5b */
[----:B------:R-:W-:Y:S01]  /*2770*/  ISETP.GE.AND P2, PT, R21, RZ, PT ;  /* 0x000000ff1500720c */ /* 0x000fe20003f46270 */
[----:B------:R-:W-:Y:S01]  /*2780*/  @!P5 IMAD.IADD R19, R19, 0x1, -R6 ;  /* 0x000000011313d824 */ /* 0x000fe200078e0a06 */
[----:B------:R-:W-:Y:S01]  /*2790*/  ISETP.GT.U32.AND P3, PT, R6, R11, PT ;  /* 0x0000000b0600720c */ /* 0x000fe20003f64070 */
[----:B------:R-:W-:Y:S01]  /*27a0*/  IMAD.HI.U32 R17, R8, R89, RZ ;  /* 0x0000005908117227 */ /* 0x000fe200078e00ff */
[----:B------:R-:W-:-:S02]  /*27b0*/  IABS R21, R21 ;  /* 0x0000001500157213 */ /* 0x000fc40000000000 */
[----:B------:R-:W-:Y:S01]  /*27c0*/  ISETP.GE.AND P5, PT, R13, RZ, PT ;  /* 0x000000ff0d00720c */ /* 0x000fe20003fa6270 */
[----:B------:R-:W-:Y:S02]  /*27d0*/  @!P6 IMAD.IADD R9, R9, 0x1, -R6 ;  /* 0x000000010909e824 */ /* 0x000fe400078e0a06 */
[----:B------:R-:W-:-:S03]  /*27e0*/  IMAD.HI.U32 R13, R8, R21, RZ ;  /* 0x00000015080d7227 */ /* 0x000fc600078e00ff */
[C---:B------:R-:W-:Y:S01]  /*27f0*/  ISETP.GT.U32.AND P6, PT, R6.reuse, R9, PT ;  /* 0x000000090600720c */ /* 0x040fe20003fc4070 */
[----:B------:R-:W-:Y:S02]  /*2800*/  IMAD.MOV R13, RZ, RZ, -R13 ;  /* 0x000000ffff0d7224 */ /* 0x000fe400078e0a0d */
[----:B------:R-:W-:Y:S02]  /*2810*/  @!P3 IMAD.IADD R11, R11, 0x1, -R6 ;  /* 0x000000010b0bb824 */ /* 0x000fe400078e0a06 */
[----:B------:R-:W-:Y:S02]  /*2820*/  IMAD.MOV R17, RZ, RZ, -R17 ;  /* 0x000000ffff117224 */ /* 0x000fe400078e0a11 */
[C---:B------:R-:W-:Y:S01]  /*2830*/  IMAD R13, R6.reuse, R13, R21 ;  /* 0x0000000d060d7224 */ /* 0x040fe200078e0215 */
[C---:B------:R-:W-:Y:S01]  /*2840*/  ISETP.GT.U32.AND P3, PT, R6.reuse, R11, PT ;  /* 0x0000000b0600720c */ /* 0x040fe20003f64070 */
[----:B------:R-:W-:Y:S02]  /*2850*/  IMAD R89, R6, R17, R89 ;  /* 0x0000001106597224 */ /* 0x000fe400078e0259 */
[----:B------:R-:W-:-:S04]  /*2860*/  IMAD.HI.U32 R17, R8, R41, RZ ;  /* 0x0000002908117227 */ /* 0x000fc800078e00ff */
[----:B------:R-:W-:Y:S01]  /*2870*/  @!P6 IMAD.IADD R9, R9, 0x1, -R6 ;  /* 0x000000010909e824 */ /* 0x000fe200078e0a06 */
[----:B------:R-:W-:Y:S01]  /*2880*/  ISETP.GT.U32.AND P6, PT, R6, R13, PT ;  /* 0x0000000d0600720c */ /* 0x000fe20003fc4070 */
[----:B------:R-:W-:-:S04]  /*2890*/  IMAD.HI.U32 R21, R8, R43, RZ ;  /* 0x0000002b08157227 */ /* 0x000fc800078e00ff */
[----:B------:R-:W-:Y:S02]  /*28a0*/  IMAD.MOV R17, RZ, RZ, -R17 ;  /* 0x000000ffff117224 */ /* 0x000fe400078e0a11 */
[----:B------:R-:W-:Y:S02]  /*28b0*/  IMAD.MOV R21, RZ, RZ, -R21 ;  /* 0x000000ffff157224 */ /* 0x000fe400078e0a15 */
        /* <DEDUP_REMOVED lines=10> */
[----:B------:R-:W-:-:S04]  /*2960*/  IMAD.HI.U32 R40, R8, R87, RZ ;  /* 0x0000005708287227 */ /* 0x000fc800078e00ff */
[----:B------:R-:W-:Y:S01]  /*2970*/  @!P4 IMAD.MOV R9, RZ, RZ, -R9 ;  /* 0x000000ffff09c224 */ /* 0x000fe200078e0a09 */
[C---:B------:R-:W-:Y:S01]  /*2980*/  ISETP.GT.U32.AND P4, PT, R6.reuse, R89, PT ;  /* 0x000000590600720c */ /* 0x040fe20003f84070 */
[----:B------:R-:W-:Y:S02]  /*2990*/  IMAD.MOV R40, RZ, RZ, -R40 ;  /* 0x000000ffff287224 */ /* 0x000fe400078e0a28 */
[--C-:B------:R-:W-:Y:S02]  /*29a0*/  @!P3 IMAD.IADD R17, R17, 0x1, -R6.reuse ;  /* 0x000000011111b824 */ /* 0x100fe400078e0a06 */
[----:B------:R-:W-:Y:S02]  /*29b0*/  @!P6 IMAD.IADD R21, R21, 0x1, -R6 ;  /* 0x000000011515e824 */ /* 0x000fe400078e0a06 */
[C---:B------:R-:W-:Y:S01]  /*29c0*/  IMAD R87, R6.reuse, R40, R87 ;  /* 0x0000002806577224 */ /* 0x040fe200078e0257 */
[----:B------:R-:W-:Y:S01]  /*29d0*/  ISETP.GT.U32.AND P6, PT, R6, R17, PT ;  /* 0x000000110600720c */ /* 0x000fe20003fc4070 */
[----:B------:R-:W-:-:S04]  /*29e0*/  IMAD.HI.U32 R40, R8, R41, RZ ;  /* 0x0000002908287227 */ /* 0x000fc800078e00ff */
[----:B------:R-:W-:Y:S02]  /*29f0*/  IMAD.MOV R40, RZ, RZ, -R40 ;  /* 0x000000ffff287224 */ /* 0x000fe400078e0a28 */
[----:B------:R-:W-:Y:S01]  /*2a00*/  @!P4 IMAD.IADD R89, R89, 0x1, -R6 ;  /* 0x000000015959c824 */ /* 0x000fe200078e0a06 */
[C---:B------:R-:W-:Y:S01]  /*2a10*/  ISETP.GT.U32.AND P4, PT, R6.reuse, R13, PT ;  /* 0x0000000d0600720c */ /* 0x040fe20003f84070 */
[----:B------:R-:W-:Y:S02]  /*2a20*/  IMAD R41, R6, R40, R41 ;  /* 0x0000002806297224 */ /* 0x000fe400078e0229 */
[----:B------:R-:W-:Y:S01]  /*2a30*/  IMAD.HI.U32 R40, R8, R85, RZ ;  /* 0x0000005508287227 */ /* 0x000fe200078e00ff */
[----:B------:R-:W-:-:S03]  /*2a40*/  ISETP.GT.U32.AND P3, PT, R6, R89, PT ;  /* 0x000000590600720c */ /* 0x000fc60003f64070 */
[----:B------:R-:W-:Y:S01]  /*2a50*/  @!P6 IMAD.IADD R17, R17, 0x1, -R6 ;  /* 0x000000011111e824 */ /* 0x000fe200078e0a06 */
[C---:B------:R-:W-:Y:S01]  /*2a60*/  ISETP.GT.U32.AND P6, PT, R6.reuse, R41, PT ;  /* 0x000000290600720c */ /* 0x040fe20003fc4070 */
[----:B------:R-:W-:Y:S02]  /*2a70*/  IMAD.MOV R40, RZ, RZ, -R40 ;  /* 0x000000ffff287224 */ /* 0x000fe400078e0a28 */
[----:B------:R-:W-:Y:S01]  /*2a80*/  @!P0 IMAD.MOV R11, RZ, RZ, -R11 ;  /* 0x000000ffff0b8224 */ /* 0x000fe200078e0a0b */
[C---:B------:R-:W-:Y:S01]  /*2a90*/  ISETP.GT.U32.AND P0, PT, R6.reuse, R21, PT ;  /* 0x000000150600720c */ /* 0x040fe20003f04070 */
[----:B------:R-:W-:Y:S02]  /*2aa0*/  IMAD R85, R6, R40, R85 ;  /* 0x0000002806557224 */ /* 0x000fe400078e0255 */
[----:B------:R-:W-:-:S04]  /*2ab0*/  IMAD.HI.U32 R40, R8, R83, RZ ;  /* 0x0000005308287227 */ /* 0x000fc800078e00ff */
[--C-:B------:R-:W-:Y:S01]  /*2ac0*/  @!P3 IMAD.IADD R89, R89, 0x1, -R6.reuse ;  /* 0x000000015959b824 */ /* 0x100fe200078e0a06 */
[----:B------:R-:W-:Y:S01]  /*2ad0*/  ISETP.GE.AND P3, PT, R42, RZ, PT ;  /* 0x000000ff2a00720c */ /* 0x000fe20003f66270 */
[----:B------:R-:W-:Y:S01]  /*2ae0*/  @!P6 IMAD.IADD R41, R41, 0x1, -R6 ;  /* 0x000000012929e824 */ /* 0x000fe200078e0a06 */
[C---:B------:R-:W-:Y:S01]  /*2af0*/  ISETP.GT.U32.AND P6, PT, R6.reuse, R85, PT ;  /* 0x000000550600720c */ /* 0x040fe20003fc4070 */
[----:B------:R-:W-:Y:S02]  /*2b00*/  @!P5 IMAD.MOV R89, RZ, RZ, -R89 ;  /* 0x000000ffff59d224 */ /* 0x000fe400078e0a59 */
[----:B------:R-:W-:Y:S01]  /*2b10*/  IMAD.MOV R40, RZ, RZ, -R40 ;  /* 0x000000ffff287224 */ /* 0x000fe200078e0a28 */
[C---:B------:R-:W-:Y:S01]  /*2b20*/  ISETP.GT.U32.AND P5, PT, R6.reuse, R41, PT ;  /* 0x000000290600720c */ /* 0x040fe20003fa4070 */
[----:B------:R-:W-:Y:S01]  /*2b30*/  @!P4 IMAD.IADD R13, R13, 0x1, -R6 ;  /* 0x000000010d0dc824 */ /* 0x000fe200078e0a06 */
[C---:B------:R-:W-:Y:S01]  /*2b40*/  ISETP.GT.U32.AND P4, PT, R6.reuse, R87, PT ;  /* 0x000000570600720c */ /* 0x040fe20003f84070 */
[----:B------:R-:W-:-:S02]  /*2b50*/  IMAD R83, R6, R40, R83 ;  /* 0x0000002806537224 */ /* 0x000fc400078e0253 */
[----:B------:R-:W-:Y:S01]  /*2b60*/  @!P0 IMAD.IADD R21, R21, 0x1, -R6 ;  /* 0x0000000115158824 */ /* 0x000fe200078e0a06 */
[----:B------:R-:W-:Y:S01]  /*2b70*/  ISETP.GE.AND P0, PT, R44, RZ, PT ;  /* 0x000000ff2c00720c */ /* 0x000fe20003f06270 */
[----:B------:R-:W-:Y:S01]  /*2b80*/  IMAD.HI.U32 R42, R8, R43, RZ ;  /* 0x0000002b082a7227 */ /* 0x000fe200078e00ff */
[----:B------:R-:W-:-:S03]  /*2b90*/  LOP3.LUT R44, R16, 0x66, RZ, 0xfc, !PT ;  /* 0x00000066102c7812 */ /* 0x000fc600078efcff */
[----:B------:R-:W-:Y:S02]  /*2ba0*/  IMAD.MOV R42, RZ, RZ, -R42 ;  /* 0x000000ffff2a7224 */ /* 0x000fe400078e0a2a */
[--C-:B------:R-:W-:Y:S01]  /*2bb0*/  @!P5 IMAD.IADD R41, R41, 0x1, -R6.reuse ;  /* 0x000000012929d824 */ /* 0x100fe200078e0a06 */
[C---:B------:R-:W-:Y:S01]  /*2bc0*/  ISETP.GT.U32.AND P5, PT, R6.reuse, R83, PT ;  /* 0x000000530600720c */ /* 0x040fe20003fa4070 */
[----:B------:R-:W-:Y:S01]  /*2bd0*/  @!P4 IMAD.IADD R87, R87, 0x1, -R6 ;  /* 0x000000015757c824 */ /* 0x000fe200078e0a06 */
[----:B------:R-:W-:Y:S01]  /*2be0*/  ISETP.GE.AND P4, PT, R45, RZ, PT ;  /* 0x000000ff2d00720c */ /* 0x000fe20003f86270 */
[C---:B------:R-:W-:Y:S01]  /*2bf0*/  IMAD R43, R6.reuse, R42, R43 ;  /* 0x0000002a062b7224 */ /* 0x040fe200078e022b */
[----:B------:R-:W-:Y:S01]  /*2c00*/  IABS R45, R44 ;  /* 0x0000002c002d7213 */ /* 0x000fe20000000000 */
[----:B------:R-:W-:Y:S01]  /*2c10*/  @!P2 IMAD.MOV R13, RZ, RZ, -R13 ;  /* 0x000000ffff0da224 */ /* 0x000fe200078e0a0d */
[----:B------:R-:W-:Y:S01]  /*2c20*/  ISETP.GT.U32.AND P2, PT, R6, R87, PT ;  /* 0x000000570600720c */ /* 0x000fe20003f44070 */
[----:B------:R-:W-:Y:S01]  /*2c30*/  @!P1 IMAD.MOV R17, RZ, RZ, -R17 ;  /* 0x000000ffff119224 */ /* 0x000fe200078e0a11 */
[----:B------:R-:W-:Y:S01]  /*2c40*/  ISETP.GE.AND P1, PT, R46, RZ, PT ;  /* 0x000000ff2e00720c */ /* 0x000fe20003f26270 */
[----:B------:R-:W-:Y:S01]  /*2c50*/  IMAD.HI.U32 R40, R8, R45, RZ ;  /* 0x0000002d08287227 */ /* 0x000fe200078e00ff */
[----:B------:R-:W-:-:S03]  /*2c60*/  LOP3.LUT R46, R16, 0x6a, RZ, 0xfc, !PT ;  /* 0x0000006a102e7812 */ /* 0x000fc600078efcff */
[----:B------:R-:W-:Y:S02]  /*2c70*/  @!P5 IMAD.IADD R83, R83, 0x1, -R6 ;  /* 0x000000015353d824 */ /* 0x000fe400078e0a06 */
[----:B------:R-:W-:Y:S02]  /*2c80*/  IMAD.MOV R42, RZ, RZ, -R40 ;  /* 0x000000ffff2a7224 */ /* 0x000fe400078e0a28 */
[----:B------:R-:W-:Y:S01]  /*2c90*/  IMAD.HI.U32 R40, R8, R81, RZ ;  /* 0x0000005108287227 */ /* 0x000fe200078e00ff */
[----:B------:R-:W-:-:S03]  /*2ca0*/  ISETP.GT.U32.AND P5, PT, R6, R83, PT ;  /* 0x000000530600720c */ /* 0x000fc60003fa4070 */
[----:B------:R-:W-:Y:S02]  /*2cb0*/  IMAD.MOV R40, RZ, RZ, -R40 ;  /* 0x000000ffff287224 */ /* 0x000fe400078e0a28 */
[----:B------:R-:W-:Y:S01]  /*2cc0*/  @!P3 IMAD.MOV R21, RZ, RZ, -R21 ;  /* 0x000000ffff15b224 */ /* 0x000fe200078e0a15 */
[C---:B------:R-:W-:Y:S01]  /*2cd0*/  ISETP.GT.U32.AND P3, PT, R6.reuse, R43, PT ;  /* 0x0000002b0600720c */ /* 0x040fe20003f64070 */
[C---:B------:R-:W-:Y:S02]  /*2ce0*/  IMAD R81, R6.reuse, R40, R81 ;  /* 0x0000002806517224 */ /* 0x040fe400078e0251 */
[--C-:B------:R-:W-:Y:S01]  /*2cf0*/  @!P2 IMAD.IADD R87, R87, 0x1, -R6.reuse ;  /* 0x000000015757a824 */ /* 0x100fe200078e0a06 */
[----:B------:R-:W-:Y:S01]  /*2d00*/  ISETP.GE.AND P2, PT, R47, RZ, PT ;  /* 0x000000ff2f00720c */ /* 0x000fe20003f46270 */
[--C-:B------:R-:W-:Y:S01]  /*2d10*/  @!P6 IMAD.IADD R85, R85, 0x1, -R6.reuse ;  /* 0x000000015555e824 */ /* 0x100fe200078e0a06 */
[----:B------:R-:W-:Y:S01]  /*2d20*/  IABS R47, R46 ;  /* 0x0000002e002f7213 */ /* 0x000fe20000000000 */
[----:B------:R-:W-:Y:S01]  /*2d30*/  @!P5 IMAD.IADD R83, R83, 0x1, -R6 ;  /* 0x000000015353d824 */ /* 0x000fe200078e0a06 */
[----:B------:R-:W-:Y:S01]  /*2d40*/  ISETP.GT.U32.AND P5, PT, R6, R81, PT ;  /* 0x000000510600720c */ /* 0x000fe20003fa4070 */
[----:B------:R-:W-:Y:S01]  /*2d50*/  @!P0 IMAD.MOV R87, RZ, RZ, -R87 ;  /* 0x000000ffff578224 */ /* 0x000fe200078e0a57 */
[----:B------:R-:W-:Y:S01]  /*2d60*/  ISETP.GE.AND P6, PT, R48, RZ, PT ;  /* 0x000000ff3000720c */ /* 0x000fe20003fc6270 */
[----:B------:R-:W-:Y:S01]  /*2d70*/  IMAD.HI.U32 R40, R8, R47, RZ ;  /* 0x0000002f08287227 */ /* 0x000fe200078e00ff */
[----:B------:R-:W-:-:S03]  /*2d80*/  LOP3.LUT R48, R16, 0x6c, RZ, 0xfc, !PT ;  /* 0x0000006c10307812 */ /* 0x000fc600078efcff */
[----:B------:R-:W-:Y:S01]  /*2d90*/  @!P3 IMAD.IADD R43, R43, 0x1, -R6 ;  /* 0x000000012b2bb824 */ /* 0x000fe200078e0a06 */
[C---:B------:R-:W-:Y:S01]  /*2da0*/  ISETP.GT.U32.AND P3, PT, R6.reuse, R85, PT ;  /* 0x000000550600720c */ /* 0x040fe20003f64070 */
[----:B------:R-:W-:Y:S01]  /*2db0*/  IMAD.MOV R40, RZ, RZ, -R40 ;  /* 0x000000ffff287224 */ /* 0x000fe200078e0a28 */
[----:B------:R-:W-:Y:S01]  /*2dc0*/  IABS R79, R48 ;  /* 0x00000030004f7213 */ /* 0x000fe20000000000 */
[----:B------:R-:W-:Y:S01]  /*2dd0*/  @!P4 IMAD.MOV R41, RZ, RZ, -R41 ;  /* 0x000000ffff29c224 */ /* 0x000fe200078e0a29 */
[C---:B------:R-:W-:Y:S01]  /*2de0*/  ISETP.GT.U32.AND P0, PT, R6.reuse, R43, PT ;  /* 0x0000002b0600720c */ /* 0x040fe20003f04070 */
[----:B------:R-:W-:Y:S02]  /*2df0*/  @!P5 IMAD.IADD R81, R81, 0x1, -R6 ;  /* 0x000000015151d824 */ /* 0x000fe400078e0a06 */
[----:B------:R-:W-:Y:S02]  /*2e00*/  IMAD R47, R6, R40, R47 ;  /* 0x00000028062f7224 */ /* 0x000fe400078e022f */
[----:B------:R-:W-:Y:S01]  /*2e10*/  IMAD.HI.U32 R40, R8, R49, RZ ;  /* 0x0000003108287227 */ /* 0x000fe200078e00ff */
[----:B------:R-:W-:-:S03]  /*2e20*/  ISETP.GT.U32.AND P4, PT, R6, R81, PT ;  /* 0x000000510600720c */ /* 0x000fc60003f84070 */
[----:B------:R-:W-:Y:S02]  /*2e30*/  IMAD.MOV R40, RZ, RZ, -R40 ;  /* 0x000000ffff287224 */ /* 0x000fe400078e0a28 */
[C---:B------:R-:W-:Y:S02]  /*2e40*/  IMAD R45, R6.reuse, R42, R45 ;  /* 0x0000002a062d7224 */ /* 0x040fe400078e022d */
[C---:B------:R-:W-:Y:S02]  /*2e50*/  IMAD R49, R6.reuse, R40, R49 ;  /* 0x0000002806317224 */ /* 0x040fe400078e0231 */
[--C-:B------:R-:W-:Y:S01]  /*2e60*/  @!P3 IMAD.IADD R85, R85, 0x1, -R6.reuse ;  /* 0x000000015555b824 */ /* 0x100fe200078e0a06 */
[----:B------:R-:W-:Y:S01]  /*2e70*/  ISETP.GT.U32.AND P3, PT, R6, R45, PT ;  /* 0x0000002d0600720c */ /* 0x000fe20003f64070 */
[--C-:B------:R-:W-:Y:S01]  /*2e80*/  @!P0 IMAD.IADD R43, R43, 0x1, -R6.reuse ;  /* 0x000000012b2b8824 */ /* 0x100fe200078e0a06 */
[----:B------:R-:W-:Y:S01]  /*2e90*/  ISETP.GE.AND P0, PT, R44, RZ, PT ;  /* 0x000000ff2c00720c */ /* 0x000fe20003f06270 */
[----:B------:R-:W-:Y:S01]  /*2ea0*/  @!P4 IMAD.IADD R81, R81, 0x1, -R6 ;  /* 0x000000015151c824 */ /* 0x000fe200078e0a06 */
[----:B------:R-:W-:Y:S01]  /*2eb0*/  ISETP.GT.U32.AND P4, PT, R6, R49, PT ;  /* 0x000000310600720c */ /* 0x000fe20003f84070 */
[----:B------:R-:W-:Y:S01]  /*2ec0*/  @!P1 IMAD.MOV R85, RZ, RZ, -R85 ;  /* 0x000000ffff559224 */ /* 0x000fe200078e0a55 */
[----:B------:R-:W-:Y:S01]  /*2ed0*/  LOP3.LUT R44, R16, 0x70, RZ, 0xfc, !PT ;  /* 0x00000070102c7812 */ /* 0x000fe200078efcff */
[----:B------:R-:W-:Y:S01]  /*2ee0*/  IMAD.HI.U32 R42, R8, R79, RZ ;  /* 0x0000004f082a7227 */ /* 0x000fe200078e00ff */
[----:B------:R-:W-:-:S02]  /*2ef0*/  ISETP.GT.U32.AND P1, PT, R6, R47, PT ;  /* 0x0000002f0600720c */ /* 0x000fc40003f24070 */
[----:B------:R-:W-:Y:S01]  /*2f00*/  IABS R77, R44 ;  /* 0x0000002c004d7213 */ /* 0x000fe20000000000 */
[----:B------:R-:W-:Y:S02]  /*2f10*/  IMAD.MOV R42, RZ, RZ, -R42 ;  /* 0x000000ffff2a7224 */ /* 0x000fe400078e0a2a */
[--C-:B------:R-:W-:Y:S01]  /*2f20*/  @!P3 IMAD.IADD R45, R45, 0x1, -R6.reuse ;  /* 0x000000012d2db824 */ /* 0x100fe200078e0a06 */
[----:B------:R-:W-:Y:S01]  /*2f30*/  ISETP.GE.AND P3, PT, R51, RZ, PT ;  /* 0x000000ff3300720c */ /* 0x000fe20003f66270 */
[----:B------:R-:W-:Y:S01]  /*2f40*/  IMAD.HI.U32 R40, R8, R77, RZ ;  /* 0x0000004d08287227 */ /* 0x000fe200078e00ff */
[----:B------:R-:W-:Y:S02]  /*2f50*/  IABS R51, R52 ;  /* 0x0000003400337213 */ /* 0x000fe40000000000 */
[----:B------:R-:W-:Y:S01]  /*2f60*/  ISETP.GT.U32.AND P5, PT, R6, R45, PT ;  /* 0x0000002d0600720c */ /* 0x000fe20003fa4070 */
[----:B------:R-:W-:Y:S02]  /*2f70*/  @!P4 IMAD.IADD R49, R49, 0x1, -R6 ;  /* 0x000000013131c824 */ /* 0x000fe400078e0a06 */
[----:B------:R-:W-:-:S02]  /*2f80*/  IMAD.MOV R40, RZ, RZ, -R40 ;  /* 0x000000ffff287224 */ /* 0x000fc400078e0a28 */
[C---:B------:R-:W-:Y:S01]  /*2f90*/  IMAD R79, R6.reuse, R42, R79 ;  /* 0x0000002a064f7224 */ /* 0x040fe200078e024f */
[----:B------:R-:W-:Y:S01]  /*2fa0*/  ISETP.GT.U32.AND P4, PT, R6, R49, PT ;  /* 0x000000310600720c */ /* 0x000fe20003f84070 */
[----:B------:R-:W-:Y:S01]  /*2fb0*/  @!P1 IMAD.IADD R47, R47, 0x1, -R6 ;  /* 0x000000012f2f9824 */ /* 0x000fe200078e0a06 */
[----:B------:R-:W-:Y:S01]  /*2fc0*/  LOP3.LUT R42, R16, 0x76, RZ, 0xfc, !PT ;  /* 0x00000076102a7812 */ /* 0x000fe200078efcff */
[C---:B------:R-:W-:Y:S02]  /*2fd0*/  IMAD R77, R6.reuse, R40, R77 ;  /* 0x00000028064d7224 */ /* 0x040fe400078e024d */
[----:B------:R-:W-:Y:S01]  /*2fe0*/  @!P6 IMAD.MOV R83, RZ, RZ, -R83 ;  /* 0x000000ffff53e224 */ /* 0x000fe200078e0a53 */
[----:B------:R-:W-:Y:S01]  /*2ff0*/  ISETP.GT.U32.AND P6, PT, R6, R79, PT ;  /* 0x0000004f0600720c */ /* 0x000fe20003fc4070 */
[----:B------:R-:W-:Y:S01]  /*3000*/  IMAD.HI.U32 R40, R8, R51, RZ ;  /* 0x0000003308287227 */ /* 0x000fe200078e00ff */
[----:B------:R-:W-:Y:S02]  /*3010*/  ISETP.GT.U32.AND P1, PT, R6, R47, PT ;  /* 0x0000002f0600720c */ /* 0x000fe40003f24070 */
[----:B------:R-:W-:Y:S01]  /*3020*/  IABS R55, R42 ;  /* 0x0000002a00377213 */ /* 0x000fe20000000000 */
[----:B------:R-:W-:Y:S01]  /*3030*/  @!P2 IMAD.MOV R43, RZ, RZ, -R43 ;  /* 0x000000ffff2ba224 */ /* 0x000fe200078e0a2b */
[----:B------:R-:W-:Y:S01]  /*3040*/  ISETP.GE.AND P2, PT, R46, RZ, PT ;  /* 0x000000ff2e00720c */ /* 0x000fe20003f46270 */
[----:B------:R-:W-:Y:S01]  /*3050*/  IMAD.MOV R53, RZ, RZ, -R40 ;  /* 0x000000ffff357224 */ /* 0x000fe200078e0a28 */
[----:B------:R-:W-:Y:S01]  /*3060*/  LOP3.LUT R46, R16, 0x74, RZ, 0xfc, !PT ;  /* 0x00000074102e7812 */ /* 0x000fe200078efcff */
[----:B------:R-:W-:-:S02]  /*3070*/  @!P4 IMAD.IADD R49, R49, 0x1, -R6 ;  /* 0x000000013131c824 */ /* 0x000fc400078e0a06 */
[----:B------:R-:W-:Y:S01]  /*3080*/  IMAD R51, R6, R53, R51 ;  /* 0x0000003506337224 */ /* 0x000fe200078e0233 */
[----:B------:R-:W-:Y:S01]  /*3090*/  IABS R75, R46 ;  /* 0x0000002e004b7213 */ /* 0x000fe20000000000 */
[--C-:B------:R-:W-:Y:S01]  /*30a0*/  @!P6 IMAD.IADD R79, R79, 0x1, -R6.reuse ;  /* 0x000000014f4fe824 */ /* 0x100fe200078e0a06 */
[----:B------:R-:W-:Y:S01]  /*30b0*/  LOP3.LUT R53, R0, 0x7f, RZ, 0xc0, !PT ;  /* 0x0000007f00357812 */ /* 0x000fe200078ec0ff */
[----:B------:R-:W-:Y:S01]  /*30c0*/  @!P1 IMAD.IADD R47, R47, 0x1, -R6 ;  /* 0x000000012f2f9824 */ /* 0x000fe200078e0a06 */
[----:B------:R-:W-:Y:S01]  /*30d0*/  ISETP.GT.U32.AND P4, PT, R6, R51, PT ;  /* 0x000000330600720c */ /* 0x000fe20003f84070 */
[----:B------:R-:W-:Y:S01]  /*30e0*/  IMAD.HI.U32 R40, R8, R75, RZ ;  /* 0x0000004b08287227 */ /* 0x000fe200078e00ff */
[C---:B------:R-:W-:Y:S02]  /*30f0*/  ISETP.GT.U32.AND P1, PT, R6.reuse, R77, PT ;  /* 0x0000004d0600720c */ /* 0x040fe40003f24070 */
[----:B------:R-:W-:Y:S01]  /*3100*/  ISETP.GT.U32.AND P6, PT, R6, R79, PT ;  /* 0x0000004f0600720c */ /* 0x000fe20003fc4070 */
[----:B------:R-:W-:-:S02]  /*3110*/  IMAD.MOV R40, RZ, RZ, -R40 ;  /* 0x000000ffff287224 */ /* 0x000fc400078e0a28 */
[----:B------:R-:W-:Y:S01]  /*3120*/  @!P5 IMAD.IADD R45, R45, 0x1, -R6 ;  /* 0x000000012d2dd824 */ /* 0x000fe200078e0a06 */
[----:B------:R-:W-:Y:S01]  /*3130*/  ISETP.GE.AND P5, PT, R48, RZ, PT ;  /* 0x000000ff3000720c */ /* 0x000fe20003fa6270 */
[----:B------:R-:W-:Y:S02]  /*3140*/  IMAD R75, R6, R40, R75 ;  /* 0x00000028064b7224 */ /* 0x000fe400078e024b */
[----:B------:R-:W-:-:S04]  /*3150*/  IMAD.HI.U32 R48, R8, R55, RZ ;  /* 0x0000003708307227 */ /* 0x000fc800078e00ff */
[----:B------:R-:W-:Y:S01]  /*3160*/  @!P4 IMAD.IADD R51, R51, 0x1, -R6 ;  /* 0x000000013333c824 */ /* 0x000fe200078e0a06 */
[----:B------:R-:W-:Y:S01]  /*3170*/  ISETP.GT.U32.AND P4, PT, R6, R75, PT ;  /* 0x0000004b0600720c */ /* 0x000fe20003f84070 */
[----:B------:R-:W-:Y:S02]  /*3180*/  IMAD.MOV R48, RZ, RZ, -R48 ;  /* 0x000000ffff307224 */ /* 0x000fe400078e0a30 */
[--C-:B------:R-:W-:Y:S01]  /*3190*/  @!P1 IMAD.IADD R77, R77, 0x1, -R6.reuse ;  /* 0x000000014d4d9824 */ /* 0x100fe200078e0a06 */
[----:B------:R-:W-:Y:S01]  /*31a0*/  ISETP.NE.U32.AND P1, PT, R53, RZ, PT ;  /* 0x000000ff3500720c */ /* 0x000fe20003f25070 */
[----:B------:R-:W-:Y:S02]  /*31b0*/  IMAD R78, R22, 0x100, R53 ;  /* 0x00000100164e7824 */ /* 0x000fe400078e0235 */
[--C-:B------:R-:W-:Y:S01]  /*31c0*/  @!P6 IMAD.IADD R79, R79, 0x1, -R6.reuse ;  /* 0x000000014f4fe824 */ /* 0x100fe200078e0a06 */
[----:B------:R-:W-:Y:S01]  /*31d0*/  ISETP.GE.AND P6, PT, R50, RZ, PT ;  /* 0x000000ff3200720c */ /* 0x000fe20003fc6270 */
[----:B------:R-:W-:Y:S01]  /*31e0*/  IMAD R53, R6, R48, R55 ;  /* 0x0000003006357224 */ /* 0x000fe200078e0237 */
[----:B------:R-:W-:Y:S01]  /*31f0*/  LOP3.LUT R48, R16, 0x78, RZ, 0xfc, !PT ;  /* 0x0000007810307812 */ /* 0x000fe200078efcff */
[----:B------:R-:W-:Y:S01]  /*3200*/  VIADD R76, R78, 0x80 ;  /* 0x000000804e4c7836 */ /* 0x000fe20000000000 */
[----:B------:R-:W-:Y:S01]  /*3210*/  LOP3.LUT R50, R16, 0x7a, RZ, 0xfc, !PT ;  /* 0x0000007a10327812 */ /* 0x000fe200078efcff */
[----:B------:R-:W-:Y:S01]  /*3220*/  @!P4 IMAD.IADD R75, R75, 0x1, -R6 ;  /* 0x000000014b4bc824 */ /* 0x000fe200078e0a06 */
[----:B------:R-:W-:Y:S01]  /*3230*/  IABS R73, R48 ;  /* 0x0000003000497213 */ /* 0x000fe20000000000 */
[----:B------:R-:W-:Y:S01]  /*3240*/  @!P0 IMAD.MOV R45, RZ, RZ, -R45 ;  /* 0x000000ffff2d8224 */ /* 0x000fe200078e0a2d */
[----:B------:R-:W-:Y:S01]  /*3250*/  IABS R56, R50 ;  /* 0x0000003200387213 */ /* 0x000fe20000000000 */
[----:B------:R-:W-:Y:S01]  /*3260*/  @!P3 IMAD.MOV R81, RZ, RZ, -R81 ;  /* 0x000000ffff51b224 */ /* 0x000fe200078e0a51 */
[----:B------:R-:W-:Y:S01]  /*3270*/  ISETP.GT.U32.AND P4, PT, R6, R53, PT ;  /* 0x000000350600720c */ /* 0x000fe20003f84070 */
[----:B------:R-:W-:Y:S01]  /*3280*/  IMAD.HI.U32 R40, R8, R73, RZ ;  /* 0x0000004908287227 */ /* 0x000fe200078e00ff */
[----:B------:R-:W-:Y:S01]  /*3290*/  LOP3.LUT R16, R16, 0x7c, RZ, 0xfc, !PT ;  /* 0x0000007c10107812 */ /* 0x000fe200078efcff */
[----:B------:R-:W-:Y:S01]  /*32a0*/  STL [R1+0x300], R78 ;  /* 0x0003004e01007387 */ /* 0x000fe20000100800 */
[----:B------:R-:W-:Y:S01]  /*32b0*/  IABS R74, R76 ;  /* 0x0000004c004a7213 */ /* 0x000fe20000000000 */
[----:B------:R-:W-:Y:S01]  /*32c0*/  IMAD.HI.U32 R55, R8, R56, RZ ;  /* 0x0000003808377227 */ /* 0x000fe200078e00ff */
[----:B------:R-:W-:Y:S01]  /*32d0*/  IABS R22, R78 ;  /* 0x0000004e00167213 */ /* 0x000fe20000000000 */
[----:B------:R-:W-:Y:S01]  /*32e0*/  STL [R1+0x304], R76 ;  /* 0x0003044c01007387 */ /* 0x000fe20000100800 */
[----:B------:R-:W-:Y:S01]  /*32f0*/  IABS R72, R16 ;  /* 0x0000001000487213 */ /* 0x000fe20000000000 */
[----:B------:R-:W-:Y:S01]  /*3300*/  IMAD.MOV R40, RZ, RZ, -R40 ;  /* 0x000000ffff287224 */ /* 0x000fe200078e0a28 */
[C---:B------:R-:W-:Y:S01]  /*3310*/  ISETP.GT.U32.AND P0, PT, R6.reuse, R77, PT ;  /* 0x0000004d0600720c */ /* 0x040fe20003f04070 */
[----:B------:R-:W-:Y:S01]  /*3320*/  IMAD.MOV R58, RZ, RZ, -R55 ;  /* 0x000000ffff3a7224 */ /* 0x000fe200078e0a37 */
[C---:B------:R-:W-:Y:S01]  /*3330*/  ISETP.GT.U32.AND P3, PT, R6.reuse, R51, PT ;  /* 0x000000330600720c */ /* 0x040fe20003f64070 */
[----:B------:R-:W-:-:S02]  /*3340*/  IMAD R55, R6, R40, R73 ;  /* 0x0000002806377224 */ /* 0x000fc400078e0249 */
[C---:B------:R-:W-:Y:S02]  /*3350*/  IMAD R73, R6.reuse, R58, R56 ;  /* 0x0000003a06497224 */ /* 0x040fe400078e0238 */
[----:B------:R-:W-:Y:S01]  /*3360*/  IMAD.MOV.U32 R58, RZ, RZ, R74 ;  /* 0x000000ffff3a7224 */ /* 0x000fe200078e004a */
[----:B------:R-:W0:Y:S01]  /*3370*/  LDS R56, [UR10] ;  /* 0x0000000aff387984 */ /* 0x000e220008000800 */
[----:B------:R-:W-:Y:S01]  /*3380*/  @!P4 IMAD.IADD R53, R53, 0x1, -R6 ;  /* 0x000000013535c824 */ /* 0x000fe200078e0a06 */
[C---:B------:R-:W-:Y:S01]  /*3390*/  ISETP.GT.U32.AND P4, PT, R6.reuse, R75, PT ;  /* 0x0000004b0600720c */ /* 0x040fe20003f84070 */
[----:B------:R-:W-:Y:S01]  /*33a0*/  @!P5 IMAD.MOV R79, RZ, RZ, -R79 ;  /* 0x000000ffff4fd224 */ /* 0x000fe200078e0a4f */
[----:B------:R-:W-:Y:S01]  /*33b0*/  ISETP.GT.U32.AND P5, PT, R6, R55, PT ;  /* 0x000000370600720c */ /* 0x000fe20003fa4070 */
[----:B------:R-:W-:Y:S01]  /*33c0*/  IMAD.HI.U32 R40, R4, R22, RZ ;  /* 0x0000001604287227 */ /* 0x000fe200078e00ff */
[----:B------:R-:W-:-:S03]  /*33d0*/  LOP3.LUT R74, R0, 0x3f, RZ, 0xc0, !PT ;  /* 0x0000003f004a7812 */ /* 0x000fc600078ec0ff */
[----:B------:R-:W-:-:S04]  /*33e0*/  IMAD.HI.U32 R8, R8, R72, RZ ;  /* 0x0000004808087227 */ /* 0x000fc800078e00ff */
[----:B------:R-:W-:-:S04]  /*33f0*/  IMAD.HI.U32 R4, R4, R58, RZ ;  /* 0x0000003a04047227 */ /* 0x000fc800078e00ff */
[----:B------:R-:W-:Y:S01]  /*3400*/  @!P6 IMAD.MOV R49, RZ, RZ, -R49 ;  /* 0x000000ffff31e224 */ /* 0x000fe200078e0a31 */
[C---:B------:R-:W-:Y:S01]  /*3410*/  ISETP.GT.U32.AND P6, PT, R6.reuse, R73, PT ;  /* 0x000000490600720c */ /* 0x040fe20003fc4070 */
[----:B------:R-:W-:Y:S02]  /*3420*/  IMAD.MOV R8, RZ, RZ, -R8 ;  /* 0x000000ffff087224 */ /* 0x000fe400078e0a08 */
[----:B------:R-:W-:Y:S02]  /*3430*/  IMAD.MOV R40, RZ, RZ, -R40 ;  /* 0x000000ffff287224 */ /* 0x000fe400078e0a28 */
[----:B------:R-:W-:Y:S02]  /*3440*/  IMAD.MOV R4, RZ, RZ, -R4 ;  /* 0x000000ffff047224 */ /* 0x000fe400078e0a04 */
[----:B------:R-:W-:Y:S01]  /*3450*/  IMAD R8, R6, R8, R72 ;  /* 0x0000000806087224 */ /* 0x000fe200078e0248 */
[----:B------:R-:W-:Y:S01]  /*3460*/  LOP3.LUT R72, RZ, R3, RZ, 0x33, !PT ;  /* 0x00000003ff487212 */ /* 0x000fe200078e33ff */
[----:B------:R-:W-:-:S02]  /*3470*/  IMAD R22, R7, R40, R22 ;  /* 0x0000002807167224 */ /* 0x000fc400078e0216 */
[----:B------:R-:W-:Y:S02]  /*3480*/  IMAD R4, R7, R4, R58 ;  /* 0x0000000407047224 */ /* 0x000fe400078e023a */
[--C-:B------:R-:W-:Y:S01]  /*3490*/  @!P0 IMAD.IADD R77, R77, 0x1, -R6.reuse ;  /* 0x000000014d4d8824 */ /* 0x100fe200078e0a06 */
[----:B------:R-:W-:Y:S01]  /*34a0*/  BAR.SYNC.DEFER_BLOCKING 0x0 ;  /* 0x0000000000007b1d */ /* 0x000fe20000010000 */
[--C-:B------:R-:W-:Y:S01]  /*34b0*/  @!P3 IMAD.IADD R51, R51, 0x1, -R6.reuse ;  /* 0x000000013333b824 */ /* 0x100fe200078e0a06 */
[----:B------:R-:W-:Y:S01]  /*34c0*/  ISETP.GE.AND P0, PT, R44, RZ, PT ;  /* 0x000000ff2c00720c */ /* 0x000fe20003f06270 */
[--C-:B------:R-:W-:Y:S01]  /*34d0*/  @!P4 IMAD.IADD R75, R75, 0x1, -R6.reuse ;  /* 0x000000014b4bc824 */ /* 0x100fe200078e0a06 */
[----:B------:R-:W-:Y:S01]  /*34e0*/  ISETP.GT.U32.AND P3, PT, R6, R8, PT ;  /* 0x000000080600720c */ /* 0x000fe20003f64070 */
[--C-:B------:R-:W-:Y:S01]  /*34f0*/  @!P5 IMAD.IADD R55, R55, 0x1, -R6.reuse ;  /* 0x000000013737d824 */ /* 0x100fe200078e0a06 */
[----:B------:R-:W-:Y:S01]  /*3500*/  ISETP.GT.U32.AND P4, PT, R7, R22, PT ;  /* 0x000000160700720c */ /* 0x000fe20003f84070 */
[----:B------:R-:W-:Y:S01]  /*3510*/  @!P6 IMAD.IADD R73, R73, 0x1, -R6 ;  /* 0x000000014949e824 */ /* 0x000fe200078e0a06 */
[----:B------:R-:W-:Y:S01]  /*3520*/  ISETP.GT.U32.AND P5, PT, R7, R4, PT ;  /* 0x000000040700720c */ /* 0x000fe20003fa4070 */
[----:B------:R-:W-:Y:S01]  /*3530*/  @!P2 IMAD.MOV R47, RZ, RZ, -R47 ;  /* 0x000000ffff2fa224 */ /* 0x000fe200078e0a2f */
[----:B------:R-:W-:-:S02]  /*3540*/  ISETP.GE.AND P6, PT, R46, RZ, PT ;  /* 0x000000ff2e00720c */ /* 0x000fc40003fc6270 */
[C---:B------:R-:W-:Y:S02]  /*3550*/  ISETP.GT.U32.AND P2, PT, R6.reuse, R53, PT ;  /* 0x000000350600720c */ /* 0x040fe40003f44070 */
[----:B------:R-:W-:Y:S01]  /*3560*/  SHF.R.U32.HI R44, RZ, 0x5, R0 ;  /* 0x00000005ff2c7819 */ /* 0x000fe20000011600 */
[----:B------:R-:W-:Y:S01]  /*3570*/  @!P0 IMAD.MOV R77, RZ, RZ, -R77 ;  /* 0x000000ffff4d8224 */ /* 0x000fe200078e0a4d */
[----:B------:R-:W-:Y:S01]  /*3580*/  ISETP.GT.U32.AND P0, PT, R6, R55, PT ;  /* 0x000000370600720c */ /* 0x000fe20003f04070 */
[--C-:B------:R-:W-:Y:S01]  /*3590*/  @!P3 IMAD.IADD R8, R8, 0x1, -R6.reuse ;  /* 0x000000010808b824 */ /* 0x100fe200078e0a06 */
[----:B------:R-:W-:Y:S01]  /*35a0*/  ISETP.GT.U32.AND P3, PT, R6, R73, PT ;  /* 0x000000490600720c */ /* 0x000fe20003f64070 */
[--C-:B------:R-:W-:Y:S01]  /*35b0*/  @!P4 IMAD.IADD R22, R22, 0x1, -R7.reuse ;  /* 0x000000011616c824 */ /* 0x100fe200078e0a07 */
[----:B0-----:R-:W-:Y:S01]  /*35c0*/  R2UR UR9, R56 ;  /* 0x00000000380972ca */ /* 0x001fe200000e0000 */
[----:B------:R-:W-:Y:S01]  /*35d0*/  @!P5 IMAD.IADD R4, R4, 0x1, -R7 ;  /* 0x000000010404d824 */ /* 0x000fe200078e0a07 */
[----:B------:R-:W-:Y:S01]  /*35e0*/  ISETP.GT.U32.AND P4, PT, R6, R8, PT ;  /* 0x000000080600720c */ /* 0x000fe20003f84070 */
[----:B------:R-:W-:Y:S01]  /*35f0*/  @!P6 IMAD.MOV R75, RZ, RZ, -R75 ;  /* 0x000000ffff4be224 */ /* 0x000fe200078e0a4b */
[----:B------:R-:W-:Y:S01]  /*3600*/  ISETP.GT.U32.AND P5, PT, R7, R22, PT ;  /* 0x000000160700720c */ /* 0x000fe20003fa4070 */
[--C-:B------:R-:W-:Y:S01]  /*3610*/  @!P2 IMAD.IADD R53, R53, 0x1, -R6.reuse ;  /* 0x000000013535a824 */ /* 0x100fe200078e0a06 */
[----:B------:R-:W-:Y:S01]  /*3620*/  ISETP.GT.U32.AND P6, PT, R7, R4, PT ;  /* 0x000000040700720c */ /* 0x000fe20003fc4070 */
[----:B------:R-:W-:Y:S01]  /*3630*/  IMAD.SHL.U32 R40, R44, 0x200000, RZ ;  /* 0x002000002c287824 */ /* 0x000fe200078e00ff */
[----:B------:R-:W-:Y:S01]  /*3640*/  ISETP.GE.AND P2, PT, R52, RZ, PT ;  /* 0x000000ff3400720c */ /* 0x000fe20003f46270 */
[--C-:B------:R-:W-:Y:S01]  /*3650*/  @!P0 IMAD.IADD R55, R55, 0x1, -R6.reuse ;  /* 0x0000000137378824 */ /* 0x100fe200078e0a06 */
[----:B------:R-:W-:Y:S01]  /*3660*/  ISETP.GE.AND P0, PT, R42, RZ, PT ;  /* 0x000000ff2a00720c */ /* 0x000fe20003f06270 */
[----:B------:R-:W-:Y:S01]  /*3670*/  @!P3 IMAD.IADD R73, R73, 0x1, -R6 ;  /* 0x000000014949b824 */ /* 0x000fe200078e0a06 */
[----:B------:R-:W-:-:S02]  /*3680*/  ISETP.GE.AND P3, PT, R48, RZ, PT ;  /* 0x000000ff3000720c */ /* 0x000fc40003f66270 */
[----:B------:R-:W-:Y:S01]  /*3690*/  LOP3.LUT R40, R40, 0x600000, RZ, 0xc0, !PT ;  /* 0x0060000028287812 */ /* 0x000fe200078ec0ff */
[----:B------:R-:W-:Y:S01]  /*36a0*/  @!P4 IMAD.IADD R8, R8, 0x1, -R6 ;  /* 0x000000010808c824 */ /* 0x000fe200078e0a06 */
[----:B------:R-:W-:Y:S01]  /*36b0*/  ISETP.GE.AND P4, PT, R50, RZ, PT ;  /* 0x000000ff3200720c */ /* 0x000fe20003f86270 */
[--C-:B------:R-:W-:Y:S01]  /*36c0*/  @!P5 IMAD.IADD R22, R22, 0x1, -R7.reuse ;  /* 0x000000011616d824 */ /* 0x100fe200078e0a07 */
[----:B------:R-:W-:Y:S01]  /*36d0*/  ISETP.GE.AND P5, PT, R16, RZ, PT ;  /* 0x000000ff1000720c */ /* 0x000fe20003fa6270 */
[----:B------:R-:W-:Y:S01]  /*36e0*/  @!P6 IMAD.IADD R4, R4, 0x1, -R7 ;  /* 0x000000010404e824 */ /* 0x000fe200078e0a07 */
[----:B------:R-:W-:Y:S01]  /*36f0*/  ISETP.NE.AND P6, PT, R3, RZ, PT ;  /* 0x000000ff0300720c */ /* 0x000fe20003fc5270 */
[----:B------:R-:W0:Y:S01]  /*3700*/  LDC.64 R6, c[0x0][0x3a0] ;  /* 0x0000e800ff067b82 */ /* 0x000e220000000a00 */
[----:B------:R-:W-:Y:S01]  /*3710*/  IMAD.MOV.U32 R3, RZ, RZ, R8 ;  /* 0x000000ffff037224 */ /* 0x000fe200078e0008 */
[----:B------:R-:W-:Y:S01]  /*3720*/  R2UR UR11, R40 ;  /* 0x00000000280b72ca */ /* 0x000fe200000e0000 */
[----:B------:R-:W-:Y:S01]  /*3730*/  @!P0 IMAD.MOV R53, RZ, RZ, -R53 ;  /* 0x000000ffff358224 */ /* 0x000fe200078e0a35 */
[----:B------:R-:W-:Y:S01]  /*3740*/  ISETP.GE.AND P0, PT, R78, RZ, PT ;  /* 0x000000ff4e00720c */ /* 0x000fe20003f06270 */
[----:B------:R-:W-:Y:S01]  /*3750*/  @!P2 IMAD.MOV R51, RZ, RZ, -R51 ;  /* 0x000000ffff33a224 */ /* 0x000fe200078e0a33 */
[----:B------:R-:W-:Y:S01]  /*3760*/  SEL R8, R72, R91, !P6 ;  /* 0x0000005b48087207 */ /* 0x000fe20007000000 */
[----:B------:R-:W-:Y:S01]  /*3770*/  @!P3 IMAD.MOV R55, RZ, RZ, -R55 ;  /* 0x000000ffff37b224 */ /* 0x000fe200078e0a37 */
[----:B------:R-:W1:Y:S01]  /*3780*/  LDC.64 R90, c[0x0][0x3a8] ;  /* 0x0000ea00ff5a7b82 */ /* 0x000e620000000a00 */
[----:B------:R-:W-:Y:S01]  /*3790*/  @!P4 IMAD.MOV R73, RZ, RZ, -R73 ;  /* 0x000000ffff49c224 */ /* 0x000fe200078e0a49 */
[----:B------:R-:W-:Y:S01]  /*37a0*/  ISETP.GE.AND P4, PT, R76, RZ, PT ;  /* 0x000000ff4c00720c */ /* 0x000fe20003f86270 */
[----:B------:R-:W-:Y:S01]  /*37b0*/  @!P5 IMAD.MOV R3, RZ, RZ, -R3 ;  /* 0x000000ffff03d224 */ /* 0x000fe200078e0a03 */
[----:B------:R-:W-:-:S02]  /*37c0*/  ISETP.NE.U32.AND P2, PT, R44, RZ, PT ;  /* 0x000000ff2c00720c */ /* 0x000fc40003f45070 */
[C---:B------:R-:W-:Y:S02]  /*37d0*/  SEL R70, R72.reuse, R70, !P6 ;  /* 0x0000004648467207 */ /* 0x040fe40007000000 */
[C---:B------:R-:W-:Y:S01]  /*37e0*/  SEL R69, R72.reuse, R69, !P6 ;  /* 0x0000004548457207 */ /* 0x040fe20007000000 */
[----:B------:R-:W-:Y:S01]  /*37f0*/  @!P0 IMAD.MOV R22, RZ, RZ, -R22 ;  /* 0x000000ffff168224 */ /* 0x000fe200078e0a16 */
[C---:B------:R-:W-:Y:S02]  /*3800*/  SEL R68, R72.reuse, R68, !P6 ;  /* 0x0000004448447207 */ /* 0x040fe40007000000 */
[C---:B------:R-:W-:Y:S02]  /*3810*/  SEL R67, R72.reuse, R67, !P6 ;  /* 0x0000004348437207 */ /* 0x040fe40007000000 */
[C---:B------:R-:W-:Y:S01]  /*3820*/  SEL R66, R72.reuse, R66, !P6 ;  /* 0x0000004248427207 */ /* 0x040fe20007000000 */
[----:B------:R-:W-:Y:S01]  /*3830*/  @!P4 IMAD.MOV R4, RZ, RZ, -R4 ;  /* 0x000000ffff04c224 */ /* 0x000fe200078e0a04 */
[----:B------:R-:W-:-:S02]  /*3840*/  SEL R65, R72, R65, !P6 ;  /* 0x0000004148417207 */ /* 0x000fc40007000000 */
[C---:B------:R-:W-:Y:S02]  /*3850*/  SEL R64, R72.reuse, R64, !P6 ;  /* 0x0000004048407207 */ /* 0x040fe40007000000 */
[C---:B------:R-:W-:Y:S02]  /*3860*/  SEL R63, R72.reuse, R63, !P6 ;  /* 0x0000003f483f7207 */ /* 0x040fe40007000000 */
[C---:B------:R-:W-:Y:S02]  /*3870*/  SEL R62, R72.reuse, R62, !P6 ;  /* 0x0000003e483e7207 */ /* 0x040fe40007000000 */
[C---:B------:R-:W-:Y:S02]  /*3880*/  SEL R61, R72.reuse, R61, !P6 ;  /* 0x0000003d483d7207 */ /* 0x040fe40007000000 */
[C---:B------:R-:W-:Y:S02]  /*3890*/  SEL R60, R72.reuse, R60, !P6 ;  /* 0x0000003c483c7207 */ /* 0x040fe40007000000 */
        /* <DEDUP_REMOVED lines=49> */
[----:B------:R-:W-:Y:S01]  /*3bb0*/  SEL R56, R72, R73, !P6 ;  /* 0x0000004948387207 */ /* 0x000fe20007000000 */
[----:B0-----:R-:W-:Y:S01]  /*3bc0*/  VIADD R73, R6, 0xffffffef ;  /* 0xffffffef06497836 */ /* 0x001fe20000000000 */
[C---:B------:R-:W-:Y:S02]  /*3bd0*/  SEL R58, R72.reuse, R3, !P6 ;  /* 0x00000003483a7207 */ /* 0x040fe40007000000 */
[----:B------:R-:W-:Y:S01]  /*3be0*/  SEL R59, R72, R59, !P6 ;  /* 0x0000003b483b7207 */ /* 0x000fe20007000000 */
[----:B------:R-:W-:Y:S01]  /*3bf0*/  VIADD R72, R6, 0xfffffff7 ;  /* 0xfffffff706487836 */ /* 0x000fe20000000000 */
[----:B------:R-:W-:Y:S02]  /*3c00*/  ISETP.NE.AND P3, PT, R2, RZ, PT ;  /* 0x000000ff0200720c */ /* 0x000fe40003f65270 */
[----:B------:R-:W-:Y:S01]  /*3c10*/  LOP3.LUT R3, RZ, R2, RZ, 0x33, !PT ;  /* 0x00000002ff037212 */ /* 0x000fe200078e33ff */
[----:B------:R-:W-:Y:S01]  /*3c20*/  VIADD R2, R6, 0xffffffff ;  /* 0xffffffff06027836 */ /* 0x000fe20000000000 */
[----:B------:R-:W-:-:S02]  /*3c30*/  ISETP.GE.U32.AND P6, PT, R72, 0x7fffffb8, PT ;  /* 0x7fffffb84800780c */ /* 0x000fc40003fc6070 */
[C---:B------:R-:W-:Y:S02]  /*3c40*/  SEL R22, R3.reuse, R22, !P3 ;  /* 0x0000001603167207 */ /* 0x040fe40005800000 */
[----:B------:R-:W-:Y:S02]  /*3c50*/  SHF.R.S32.HI R72, RZ, 0x6, R0 ;  /* 0x00000006ff487819 */ /* 0x000fe40000011400 */
[----:B------:R-:W-:Y:S01]  /*3c60*/  SEL R4, R3, R4, !P3 ;  /* 0x0000000403047207 */ /* 0x000fe20005800000 */
[-C--:B------:R-:W-:Y:S01]  /*3c70*/  IMAD R87, R22, R7.reuse, RZ ;  /* 0x0000000716577224 */ /* 0x080fe200078e02ff */
[----:B------:R-:W-:Y:S01]  /*3c80*/  ISETP.GE.U32.AND P4, PT, R2, 0x7fffffc0, PT ;  /* 0x7fffffc00200780c */ /* 0x000fe20003f86070 */
[----:B------:R-:W-:Y:S01]  /*3c90*/  IMAD.SHL.U32 R3, R74, 0x2, RZ ;  /* 0x000000024a037824 */ /* 0x000fe200078e00ff */
[----:B------:R-:W-:Y:S01]  /*3ca0*/  LOP3.LUT R2, R0, 0x40, RZ, 0xc0, !PT ;  /* 0x0000004000027812 */ /* 0x000fe200078ec0ff */
[----:B------:R-:W-:Y:S01]  /*3cb0*/  IMAD R7, R4, R7, RZ ;  /* 0x0000000704077224 */ /* 0x000fe200078e02ff */
[----:B------:R-:W-:Y:S01]  /*3cc0*/  SGXT R0, R72, 0x1 ;  /* 0x000000014800781a */ /* 0x000fe20000000200 */
[----:B------:R-:W-:Y:S01]  /*3cd0*/  VIADD R22, R6, 0xffffffe7 ;  /* 0xffffffe706167836 */ /* 0x000fe20000000000 */
[----:B------:R-:W-:Y:S01]  /*3ce0*/  ISETP.GE.U32.AND P0, PT, R73, 0x7fffffb0, PT ;  /* 0x7fffffb04900780c */ /* 0x000fe20003f06070 */
[----:B------:R-:W-:Y:S01]  /*3cf0*/  IMAD R2, R2, 0x80, R3 ;  /* 0x0000008002027824 */ /* 0x000fe200078e0203 */
[----:B--2---:R-:W-:Y:S01]  /*3d00*/  LEA R86, P5, R87, UR12, 0x1 ;  /* 0x0000000c57567c11 */ /* 0x004fe2000f8a08ff */
[----:B-1----:R-:W-:Y:S01]  /*3d10*/  IMAD R4, R74, R91, RZ ;  /* 0x0000005b4a047224 */ /* 0x002fe200078e02ff */
[----:B------:R-:W-:Y:S01]  /*3d20*/  LOP3.LUT R0, R3, 0x90, R0, 0x78, !PT ;  /* 0x0000009003007812 */ /* 0x000fe200078e7800 */
[----:B----4-:R-:W-:Y:S10]  /*3d30*/  BRA.U UP0, `(.L_x_5) ;  /* 0x0000000100187547 */ /* 0x010ff4000b800000 */
[----:B------:R-:W-:Y:S01]  /*3d40*/  ELECT P3, URZ, PT ;  /* 0x0000000000ff782f */ /* 0x000fe20003860000 */
[----:B------:R-:W-:Y:S01]  /*3d50*/  IMAD.MOV.U32 R3, RZ, RZ, 0x1 ;  /* 0x00000001ff037424 */ /* 0x000fe200078e00ff */
[----:B------:R-:W-:Y:S01]  /*3d60*/  UMOV UR5, 0x40 ;  /* 0x0000004000057882 */ /* 0x000fe20000000000 */
[----:B------:R-:W-:Y:S01]  /*3d70*/  UVIRTCOUNT.DEALLOC.SMPOOL 0x80 ;  /* 0x000000800000784c */ /* 0x000fe20000000000 */
[----:B------:R-:W-:-:S09]  /*3d80*/  ULEA UR5, UR4, UR5, 0x18 ;  /* 0x0000000504057291 */ /* 0x000fd2000f8ec0ff */
[----:B------:R0:W-:Y:S03]  /*3d90*/  @P3 STS.U8 [UR5], R3 ;  /* 0x00000003ff003988 */ /* 0x0001e60008000005 */
.L_x_5:
[----:B------:R-:W-:Y:S01]  /*3da0*/  UIADD3 UR11, UPT, UPT, UR9, UR11, URZ ;  /* 0x0000000b090b7290 */ /* 0x000fe2000fffe0ff */
[----:B------:R-:W-:Y:S01]  /*3db0*/  LEA R88, P3, R7, UR12, 0x1 ;  /* 0x0000000c07587c11 */ /* 0x000fe2000f8608ff */
[----:B------:R-:W-:Y:S01]  /*3dc0*/  VOTEU.ALL UP1, P1 ;  /* 0x0000000000ff7886 */ /* 0x000fe20000820000 */
[----:B------:R-:W-:Y:S01]  /*3dd0*/  UMOV UR12, UR6 ;  /* 0x00000006000c7c82 */ /* 0x000fe20008000000 */
[----:B------:R-:W-:Y:S01]  /*3de0*/  VOTEU.ALL UP2, P1 ;  /* 0x0000000000ff7886 */ /* 0x000fe20000840000 */
[----:B------:R-:W1:Y:S01]  /*3df0*/  LDCU.64 UR24, c[0x0][0x358] ;  /* 0x00006b00ff1877ac */ /* 0x000e620008000a00 */
[----:B------:R-:W-:Y:S01]  /*3e00*/  STL [R1+0x948], R0 ;  /* 0x0009480001007387 */ /* 0x000fe20000100800 */
[----:B------:R-:W-:-:S04]  /*3e10*/  @!UP1 UIADD3 UR4, UPT, UPT, -UR7, 0x100000, URZ ;  /* 0x0010000007049890 */ /* 0x000fc8000fffe1ff */
[----:B------:R-:W-:Y:S02]  /*3e20*/  @!UP1 USHF.L.U32 UR5, UR4, 0xb, URZ ;  /* 0x0000000b04059899 */ /* 0x000fe400080006ff */
[----:B------:R-:W-:Y:S01]  /*3e30*/  @!UP1 USHF.L.U32 UR4, UR4, 0x1, URZ ;  /* 0x0000000104049899 */ /* 0x000fe200080006ff */
[----:B------:R-:W-:Y:S01]  /*3e40*/  IMAD R70, R70, UR8, RZ ;  /* 0x0000000846467c24 */ /* 0x000fe2000f8e02ff */
[----:B------:R-:W-:Y:S01]  /*3e50*/  PRMT R72, RZ, 0x7610, R72 ;  /* 0x00007610ff487816 */ /* 0x000fe20000000048 */
[----:B------:R-:W-:Y:S01]  /*3e60*/  STTM.x64 tmem[UR11], RZ ;  /* 0x000000ff000079ed */ /* 0x000fe2000834000b */
[----:B------:R-:W-:Y:S01]  /*3e70*/  STTM.x64 tmem[UR11+0x40], RZ ;  /* 0x000040ff000079ed */ /* 0x000fe2000834000b */
[----:B------:R-:W-:Y:S01]  /*3e80*/  STTM.x64 tmem[UR11+0x80], RZ ;  /* 0x000080ff000079ed */ /* 0x000fe2000834000b */
[----:B------:R-:W-:Y:S01]  /*3e90*/  STTM.x64 tmem[UR11+0xc0], RZ ;  /* 0x0000c0ff000079ed */ /* 0x000fe2000834000b */
[----:B------:R-:W2:Y:S02]  /*3ea0*/  FENCE.VIEW.ASYNC.T ;  /* 0x00000000000073c6 */ /* 0x000ea40000000200 */
[----:B--2---:R-:W-:Y:S01]  /*3eb0*/  BAR.SYNC.DEFER_BLOCKING 0x0 ;  /* 0x0000000000007b1d */ /* 0x004fe20000010000 */
[----:B------:R-:W-:Y:S01]  /*3ec0*/  LEA.HI.X.SX32 R87, R87, UR13, 0x1, P5 ;  /* 0x0000000d57577c11 */ /* 0x000fe2000a8f0eff */
[----:B------:R-:W-:Y:S01]  /*3ed0*/  IMAD R69, R69, UR8, RZ ;  /* 0x0000000845457c24 */ /* 0x000fe2000f8e02ff */
[----:B------:R-:W-:Y:S01]  /*3ee0*/  LEA.HI.X.SX32 R89, R7, UR13, 0x1, P3 ;  /* 0x0000000d07597c11 */ /* 0x000fe200098f0eff */
[----:B------:R-:W-:Y:S01]  /*3ef0*/  IMAD R7, R71, UR8, RZ ;  /* 0x0000000847077c24 */ /* 0x000fe2000f8e02ff */
[----:B0-----:R-:W-:Y:S01]  /*3f00*/  LEA R3, P5, R4, UR14, 0x1 ;  /* 0x0000000e04037c11 */ /* 0x001fe2000f8a08ff */
[----:B------:R-:W-:Y:S01]  /*3f10*/  IMAD R68, R68, UR8, RZ ;  /* 0x0000000844447c24 */ /* 0x000fe2000f8e02ff */
[----:B------:R-:W-:Y:S01]  /*3f20*/  ISETP.GE.U32.AND P3, PT, R22, 0x7fffffa8, PT ;  /* 0x7fffffa81600780c */ /* 0x000fe20003f66070 */
[----:B------:R-:W-:Y:S01]  /*3f30*/  STL [R1+0x898], R91 ;  /* 0x0008985b01007387 */ /* 0x000fe20000100800 */
[----:B------:R-:W-:Y:S01]  /*3f40*/  LEA.HI.X.SX32 R4, R4, UR15, 0x1, P5 ;  /* 0x0000000f04047c11 */ /* 0x000fe2000a8f0eff */
[----:B------:R-:W-:-:S02]  /*3f50*/  IMAD R67, R67, UR8, RZ ;  /* 0x0000000843437c24 */ /* 0x000fc4000f8e02ff */
[----:B------:R0:W-:Y:S01]  /*3f60*/  STL [R1+0x86c], R93 ;  /* 0x00086c5d01007387 */ /* 0x0001e20000100800 */
[----:B------:R-:W-:Y:S02]  /*3f70*/  IMAD R66, R66, UR8, RZ ;  /* 0x0000000842427c24 */ /* 0x000fe4000f8e02ff */
[----:B------:R-:W-:Y:S02]  /*3f80*/  IMAD R65, R65, UR8, RZ ;  /* 0x0000000841417c24 */ /* 0x000fe4000f8e02ff */
[----:B------:R-:W-:Y:S02]  /*3f90*/  IMAD R64, R64, UR8, RZ ;  /* 0x0000000840407c24 */ /* 0x000fe4000f8e02ff */
[----:B------:R-:W-:Y:S02]  /*3fa0*/  IMAD R63, R63, UR8, RZ ;  /* 0x000000083f3f7c24 */ /* 0x000fe4000f8e02ff */
[----:B------:R-:W-:Y:S01]  /*3fb0*/  IMAD R62, R62, UR8, RZ ;  /* 0x000000083e3e7c24 */ /* 0x000fe2000f8e02ff */
[----:B0-----:R-:W-:Y:S01]  /*3fc0*/  PRMT R93, RZ, 0x7610, R93 ;  /* 0x00007610ff5d7816 */ /* 0x001fe2000000005d */
[----:B------:R-:W-:Y:S01]  /*3fd0*/  IMAD R61, R61, UR8, RZ ;  /* 0x000000083d3d7c24 */ /* 0x000fe2000f8e02ff */
[----:B------:R-:W0:Y:S02]  /*3fe0*/  FENCE.VIEW.ASYNC.S ;  /* 0x00000000000073c6 */ /* 0x000e240000000000 */
[----:B0-----:R0:W2:Y:S02]  /*3ff0*/  @!UP2 SYNCS.EXCH.64 URZ, [UR12], UR4 ;  /* 0x000000040cffa5b2 */ /* 0x0010a40008000100 */
[----:B--2---:R-:W-:Y:S01]  /*4000*/  BAR.SYNC.DEFER_BLOCKING 0x0 ;  /* 0x0000000000007b1d */ /* 0x004fe20000010000 */
[----:B------:R-:W-:Y:S01]  /*4010*/  LEA R73, P5, R69, R3, 0x1 ;  /* 0x0000000345497211 */ /* 0x000fe200078a08ff */
[----:B------:R-:W-:-:S02]  /*4020*/  IMAD R60, R60, UR8, RZ ;  /* 0x000000083c3c7c24 */ /* 0x000fc4000f8e02ff */
[----:B------:R-:W-:Y:S02]  /*4030*/  IMAD R57, R57, UR8, RZ ;  /* 0x0000000839397c24 */ /* 0x000fe4000f8e02ff */
[----:B------:R-:W-:Y:S02]  /*4040*/  IMAD R54, R54, UR8, RZ ;  /* 0x0000000836367c24 */ /* 0x000fe4000f8e02ff */
[----:B------:R-:W-:Y:S02]  /*4050*/  IMAD R38, R38, UR8, RZ ;  /* 0x0000000826267c24 */ /* 0x000fe4000f8e02ff */
[----:B------:R-:W-:Y:S02]  /*4060*/  IMAD R37, R37, UR8, RZ ;  /* 0x0000000825257c24 */ /* 0x000fe4000f8e02ff */
[----:B------:R-:W-:Y:S02]  /*4070*/  IMAD R36, R36, UR8, RZ ;  /* 0x0000000824247c24 */ /* 0x000fe4000f8e02ff */
[----:B------:R-:W-:-:S02]  /*4080*/  IMAD R35, R35, UR8, RZ ;  /* 0x0000000823237c24 */ /* 0x000fc4000f8e02ff */
[----:B------:R-:W-:Y:S02]  /*4090*/  IMAD R34, R34, UR8, RZ ;  /* 0x0000000822227c24 */ /* 0x000fe4000f8e02ff */
[----:B------:R-:W-:Y:S02]  /*40a0*/  IMAD R33, R33, UR8, RZ ;  /* 0x0000000821217c24 */ /* 0x000fe4000f8e02ff */
[----:B------:R-:W-:Y:S02]  /*40b0*/  IMAD R32, R32, UR8, RZ ;  /* 0x0000000820207c24 */ /* 0x000fe4000f8e02ff */
[----:B------:R-:W-:Y:S01]  /*40c0*/  IMAD R31, R31, UR8, RZ ;  /* 0x000000081f1f7c24 */ /* 0x000fe2000f8e02ff */
[----:B-1----:R-:W2:Y:S01]  /*40d0*/  @!P4 LDG.E.U16 R93, desc[UR24][R86.64] ;  /* 0x00000018565dc981 */ /* 0x002ea2000c1e1500 */
[----:B------:R-:W-:Y:S02]  /*40e0*/  IMAD R30, R30, UR8, RZ ;  /* 0x000000081e1e7c24 */ /* 0x000fe4000f8e02ff */
[----:B------:R-:W-:Y:S01]  /*40f0*/  IMAD R29, R29, UR8, RZ ;  /* 0x000000081d1d7c24 */ /* 0x000fe2000f8e02ff */
[----:B------:R-:W3:Y:S01]  /*4100*/  @!P4 LDG.E.U16 R72, desc[UR24][R88.64] ;  /* 0x000000185848c981 */ /* 0x000ee2000c1e1500 */
[----:B------:R-:W-:Y:S01]  /*4110*/  LEA R71, P4, R70, R3, 0x1 ;  /* 0x0000000346477211 */ /* 0x000fe200078808ff */
[----:B------:R-:W-:-:S02]  /*4120*/  IMAD R28, R28, UR8, RZ ;  /* 0x000000081c1c7c24 */ /* 0x000fc4000f8e02ff */
[----:B------:R-:W-:Y:S01]  /*4130*/  IMAD R27, R27, UR8, RZ ;  /* 0x000000081b1b7c24 */ /* 0x000fe2000f8e02ff */
[----:B------:R-:W-:Y:S01]  /*4140*/  LEA.HI.X.SX32 R70, R70, R4, 0x1, P4 ;  /* 0x0000000446467211 */ /* 0x000fe200020f0eff */
[----:B------:R1:W-:Y:S01]  /*4150*/  STL [R1+0x468], R71 ;  /* 0x0004684701007387 */ /* 0x0003e20000100800 */
[----:B------:R-:W-:Y:S02]  /*4160*/  IMAD R26, R26, UR8, RZ ;  /* 0x000000081a1a7c24 */ /* 0x000fe4000f8e02ff */
[----:B------:R-:W-:Y:S01]  /*4170*/  IMAD R25, R25, UR8, RZ ;  /* 0x0000000819197c24 */ /* 0x000fe2000f8e02ff */
[----:B------:R-:W-:Y:S01]  /*4180*/  STL [R1+0x470], R73 ;  /* 0x0004704901007387 */ /* 0x000fe20000100800 */
[----:B------:R-:W-:Y:S02]  /*4190*/  IMAD R24, R24, UR8, RZ ;  /* 0x0000000818187c24 */ /* 0x000fe4000f8e02ff */
[----:B------:R-:W-:Y:S01]  /*41a0*/  IMAD R23, R23, UR8, RZ ;  /* 0x0000000817177c24 */ /* 0x000fe2000f8e02ff */
[----:B------:R4:W-:Y:S01]  /*41b0*/  STL [R1+0x464], R70 ;  /* 0x0004644601007387 */ /* 0x0009e20000100800 */
[----:B------:R-:W-:Y:S01]  /*41c0*/  IMAD R20, R20, UR8, RZ ;  /* 0x0000000814147c24 */ /* 0x000fe2000f8e02ff */
[----:B-1----:R-:W-:Y:S01]  /*41d0*/  LEA R71, P4, R68, R3, 0x1 ;  /* 0x0000000344477211 */ /* 0x002fe200078808ff */
[----:B------:R-:W-:-:S02]  /*41e0*/  IMAD R18, R18, UR8, RZ ;  /* 0x0000000812127c24 */ /* 0x000fc4000f8e02ff */
[----:B------:R-:W-:Y:S02]  /*41f0*/  IMAD R15, R15, UR8, RZ ;  /* 0x000000080f0f7c24 */ /* 0x000fe4000f8e02ff */
[----:B------:R-:W-:Y:S02]  /*4200*/  IMAD R14, R14, UR8, RZ ;  /* 0x000000080e0e7c24 */ /* 0x000fe4000f8e02ff */
[----:B------:R-:W-:Y:S01]  /*4210*/  IMAD R12, R12, UR8, RZ ;  /* 0x000000080c0c7c24 */ /* 0x000fe2000f8e02ff */
[----:B----4-:R-:W-:Y:S01]  /*4220*/  LEA.HI.X.SX32 R70, R69, R4, 0x1, P5 ;  /* 0x0000000445467211 */ /* 0x010fe200028f0eff */
[----:B------:R1:W-:Y:S01]  /*4230*/  STL [R1+0x478], R71 ;  /* 0x0004784701007387 */ /* 0x0003e20000100800 */
[----:B------:R-:W-:Y:S01]  /*4240*/  LEA R73, P5, R67, R3, 0x1 ;  /* 0x0000000343497211 */ /* 0x000fe200078a08ff */
[----:B------:R-:W-:Y:S02]  /*4250*/  IMAD R10, R10, UR8, RZ ;  /* 0x000000080a0a7c24 */ /* 0x000fe4000f8e02ff */
[----:B------:R4:W-:Y:S01]  /*4260*/  STL [R1+0x46c], R70 ;  /* 0x00046c4601007387 */ /* 0x0009e20000100800 */
[----:B------:R-:W-:-:S02]  /*4270*/  IMAD R8, R8, UR8, RZ ;  /* 0x0000000808087c24 */ /* 0x000fc4000f8e02ff */
[----:B------:R-:W-:Y:S02]  /*4280*/  IMAD R5, R5, UR8, RZ ;  /* 0x0000000805057c24 */ /* 0x000fe4000f8e02ff */
[----:B------:R-:W-:Y:S01]  /*4290*/  IMAD R9, R9, UR8, RZ ;  /* 0x0000000809097c24 */ /* 0x000fe2000f8e02ff */
[----:B-1----:R-:W-:Y:S01]  /*42a0*/  LEA.HI.X.SX32 R71, R68, R4, 0x1, P4 ;  /* 0x0000000444477211 */ /* 0x002fe200020f0eff */
[----:B------:R-:W-:Y:S01]  /*42b0*/  STL [R1+0x480], R73 ;  /* 0x0004804901007387 */ /* 0x000fe20000100800 */
[----:B------:R-:W-:Y:S01]  /*42c0*/  IMAD R11, R11, UR8, RZ ;  /* 0x000000080b0b7c24 */ /* 0x000fe2000f8e02ff */
[----:B----4-:R-:W-:Y:S02]  /*42d0*/  LEA R70, P4, R66, R3, 0x1 ;  /* 0x0000000342467211 */ /* 0x010fe400078808ff */
[----:B------:R1:W-:Y:S01]  /*42e0*/  STL [R1+0x474], R71 ;  /* 0x0004744701007387 */ /* 0x0003e20000100800 */
[----:B------:R-:W-:-:S03]  /*42f0*/  VIADD R22, R6, 0xffffffdf ;  /* 0xffffffdf06167836 */ /* 0x000fc60000000000 */
[----:B------:R4:W-:Y:S01]  /*4300*/  STL [R1+0x488], R70 ;  /* 0x0004884601007387 */ /* 0x0009e20000100800 */
[-C--:B-1----:R-:W-:Y:S02]  /*4310*/  LEA.HI.X.SX32 R71, R67, R4.reuse, 0x1, P5 ;  /* 0x0000000443477211 */ /* 0x082fe400028f0eff */
[----:B------:R-:W-:Y:S02]  /*4320*/  LEA.HI.X.SX32 R67, R66, R4, 0x1, P4 ;  /* 0x0000000442437211 */ /* 0x000fe400020f0eff */
[-C--:B----4-:R-:W-:Y:S01]  /*4330*/  LEA R70, P5, R65, R3.reuse, 0x1 ;  /* 0x0000000341467211 */ /* 0x090fe200078a08ff */
[----:B------:R-:W-:Y:S01]  /*4340*/  STL [R1+0x47c], R71 ;  /* 0x00047c4701007387 */ /* 0x000fe20000100800 */
[----:B------:R-:W-:-:S03]  /*4350*/  LEA R66, P4, R64, R3, 0x1 ;  /* 0x0000000340427211 */ /* 0x000fc600078808ff */
[----:B------:R-:W-:Y:S04]  /*4360*/  STL [R1+0x490], R70 ;  /* 0x0004904601007387 */ /* 0x000fe80000100800 */
[----:B------:R1:W-:Y:S04]  /*4370*/  STL [R1+0x484], R67 ;  /* 0x0004844301007387 */ /* 0x0003e80000100800 */
[----:B------:R4:W-:Y:S01]  /*4380*/  STL [R1+0x498], R66 ;  /* 0x0004984201007387 */ /* 0x0009e20000100800 */
[----:B-1----:R-:W-:Y:S02]  /*4390*/  LEA.HI.X.SX32 R67, R65, R4, 0x1, P5 ;  /* 0x0000000441437211 */ /* 0x002fe400028f0eff */
[----:B------:R-:W-:-:S02]  /*43a0*/  LEA R70, P5, R63, R3, 0x1 ;  /* 0x000000033f467211 */ /* 0x000fc400078a08ff */
[----:B----4-:R-:W-:Y:S01]  /*43b0*/  LEA.HI.X.SX32 R66, R64, R4, 0x1, P4 ;  /* 0x0000000440427211 */ /* 0x010fe200020f0eff */
[----:B------:R1:W-:Y:S04]  /*43c0*/  STL [R1+0x48c], R67 ;  /* 0x00048c4301007387 */ /* 0x0003e80000100800 */
[----:B------:R-:W-:Y:S04]  /*43d0*/  STL [R1+0x4a0], R70 ;  /* 0x0004a04601007387 */ /* 0x000fe80000100800 */
[----:B------:R4:W-:Y:S01]  /*43e0*/  STL [R1+0x494], R66 ;  /* 0x0004944201007387 */ /* 0x0009e20000100800 */
[----:B-1----:R-:W-:-:S05]  /*43f0*/  LEA R67, P4, R62, R3, 0x1 ;  /* 0x000000033e437211 */ /* 0x002fca00078808ff */
[----:B------:R1:W-:Y:S01]  /*4400*/  STL [R1+0x4a8], R67 ;  /* 0x0004a84301007387 */ /* 0x0003e20000100800 */
[----:B----4-:R-:W-:Y:S02]  /*4410*/  LEA.HI.X.SX32 R66, R63, R4, 0x1, P5 ;  /* 0x000000043f427211 */ /* 0x010fe400028f0eff */
[----:B------:R-:W-:-:S03]  /*4420*/  LEA R70, P5, R61, R3, 0x1 ;  /* 0x000000033d467211 */ /* 0x000fc600078a08ff */
[----:B------:R4:W-:Y:S01]  /*4430*/  STL [R1+0x49c], R66 ;  /* 0x00049c4201007387 */ /* 0x0009e20000100800 */
[----:B-1----:R-:W-:-:S03]  /*4440*/  LEA.HI.X.SX32 R67, R62, R4, 0x1, P4 ;  /* 0x000000043e437211 */ /* 0x002fc600020f0eff */
[----:B------:R-:W-:Y:S01]  /*4450*/  STL [R1+0x4b0], R70 ;  /* 0x0004b04601007387 */ /* 0x000fe20000100800 */
[----:B----4-:R-:W-:-:S03]  /*4460*/  LEA R66, P4, R60, R3, 0x1 ;  /* 0x000000033c427211 */ /* 0x010fc600078808ff */
[----:B------:R1:W-:Y:S04]  /*4470*/  STL [R1+0x4a4], R67 ;  /* 0x0004a44301007387 */ /* 0x0003e80000100800 */
[----:B------:R4:W-:Y:S01]  /*4480*/  STL [R1+0x4b8], R66 ;  /* 0x0004b84201007387 */ /* 0x0009e20000100800 */
[-C--:B-1----:R-:W-:Y:S02]  /*4490*/  LEA.HI.X.SX32 R67, R61, R4.reuse, 0x1, P5 ;  /* 0x000000043d437211 */ /* 0x082fe400028f0eff */
[-C--:B------:R-:W-:Y:S02]  /*44a0*/  LEA R70, P5, R57, R3.reuse, 0x1 ;  /* 0x0000000339467211 */ /* 0x080fe400078a08ff */
        /* <DEDUP_REMOVED lines=63> */
[----:B------:R-:W-:Y:S02]  /*48a0*/  LEA R70, P5, R25, R3, 0x1 ;  /* 0x0000000319467211 */ /* 0x000fe400078a08ff */
[----:B----4-:R-:W-:Y:S01]  /*48b0*/  LEA.HI.X.SX32 R66, R26, R4, 0x1, P4 ;  /* 0x000000041a427211 */ /* 0x010fe200020f0eff */
[----:B------:R1:W-:Y:S01]  /*48c0*/  STL [R1+0x52c], R67 ;  /* 0x00052c4301007387 */ /* 0x0003e20000100800 */
[----:B------:R-:W-:-:S03]  /*48d0*/  IMAD R7, R39, UR8, RZ ;  /* 0x0000000827077c24 */ /* 0x000fc6000f8e02ff */
        /* <DEDUP_REMOVED lines=34> */
[----:B-1----:R-:W-:Y:S01]  /*4b00*/  LEA R67, P4, R10, R3, 0x1 ;  /* 0x000000030a437211 */ /* 0x002fe200078808ff */
[----:B------:R-:W-:-:S04]  /*4b10*/  IMAD R7, R19, UR8, RZ ;  /* 0x0000000813077c24 */ /* 0x000fc8000f8e02ff */
        /* <DEDUP_REMOVED lines=11> */
[-C--:B----4-:R-:W-:Y:S02]  /*4bd0*/  LEA.HI.X.SX32 R66, R5, R4.reuse, 0x1, P4 ;  /* 0x0000000405427211 */ /* 0x090fe400020f0eff */
[----:B------:R-:W-:Y:S01]  /*4be0*/  LEA R5, P4, R9, R3, 0x1 ;  /* 0x0000000309057211 */ /* 0x000fe200078808ff */
[----:B------:R-:W-:Y:S01]  /*4bf0*/  STL [R1+0x58c], R67 ;  /* 0x00058c4301007387 */ /* 0x000fe20000100800 */
[----:B------:R-:W-:Y:S01]  /*4c00*/  LEA.HI.X.SX32 R7, R7, R4, 0x1, P5 ;  /* 0x0000000407077211 */ /* 0x000fe200028f0eff */
[----:B------:R-:W-:-:S02]  /*4c10*/  IMAD R10, R13, UR8, RZ ;  /* 0x000000080d0a7c24 */ /* 0x000fc4000f8e02ff */
[----:B------:R1:W-:Y:S01]  /*4c20*/  STL [R1+0x5a0], R8 ;  /* 0x0005a00801007387 */ /* 0x0003e20000100800 */
[----:B------:R-:W-:-:S03]  /*4c30*/  LEA.HI.X.SX32 R9, R9, R4, 0x1, P4 ;  /* 0x0000000409097211 */ /* 0x000fc600020f0eff */
[----:B------:R-:W-:Y:S04]  /*4c40*/  STL [R1+0x594], R66 ;  /* 0x0005944201007387 */ /* 0x000fe80000100800 */
[----:B------:R4:W-:Y:S01]  /*4c50*/  STL [R1+0x5a8], R5 ;  /* 0x0005a80501007387 */ /* 0x0009e20000100800 */
[----:B-1----:R-:W-:-:S03]  /*4c60*/  IMAD R8, R16, UR8, RZ ;  /* 0x0000000810087c24 */ /* 0x002fc6000f8e02ff */
[----:B------:R1:W-:Y:S01]  /*4c70*/  STL [R1+0x59c], R7 ;  /* 0x00059c0701007387 */ /* 0x0003e20000100800 */
[-C--:B----4-:R-:W-:Y:S02]  /*4c80*/  LEA R5, P5, R11, R3.reuse, 0x1 ;  /* 0x000000030b057211 */ /* 0x090fe400078a08ff */
[----:B-1----:R-:W-:-:S03]  /*4c90*/  LEA R7, P4, R10, R3, 0x1 ;  /* 0x000000030a077211 */ /* 0x002fc600078808ff */
[----:B------:R1:W-:Y:S04]  /*4ca0*/  STL [R1+0x5b0], R5 ;  /* 0x0005b00501007387 */ /* 0x0003e80000100800 */
[----:B------:R4:W-:Y:S04]  /*4cb0*/  STL [R1+0x5a4], R9 ;  /* 0x0005a40901007387 */ /* 0x0009e80000100800 */
[----:B------:R0:W-:Y:S01]  /*4cc0*/  STL [R1+0x5b8], R7 ;  /* 0x0005b80701007387 */ /* 0x0001e20000100800 */
[----:B-1----:R-:W-:Y:S01]  /*4cd0*/  IMAD R5, R17, UR8, RZ ;  /* 0x0000000811057c24 */ /* 0x002fe2000f8e02ff */
[----:B----4-:R-:W-:-:S02]  /*4ce0*/  LEA.HI.X.SX32 R9, R11, R4, 0x1, P5 ;  /* 0x000000040b097211 */ /* 0x010fc400028f0eff */
[----:B------:R-:W-:Y:S02]  /*4cf0*/  LEA R91, P5, R8, R3, 0x1 ;  /* 0x00000003085b7211 */ /* 0x000fe400078a08ff */
[-C--:B0-----:R-:W-:Y:S01]  /*4d00*/  LEA.HI.X.SX32 R7, R10, R4.reuse, 0x1, P4 ;  /* 0x000000040a077211 */ /* 0x081fe200020f0eff */
[----:B------:R0:W-:Y:S01]  /*4d10*/  STL [R1+0x5ac], R9 ;  /* 0x0005ac0901007387 */ /* 0x0001e20000100800 */
[----:B------:R-:W-:-:S03]  /*4d20*/  LEA.HI.X.SX32 R66, R8, R4, 0x1, P5 ;  /* 0x0000000408427211 */ /* 0x000fc600028f0eff */
[----:B------:R1:W-:Y:S01]  /*4d30*/  STL [R1+0x5b4], R7 ;  /* 0x0005b40701007387 */ /* 0x0003e20000100800 */
[----:B------:R-:W-:Y:S01]  /*4d40*/  IMAD.SHL.U32 R8, R90, 0x8, RZ ;  /* 0x000000085a087824 */ /* 0x000fe200078e00ff */
[----:B0-----:R-:W-:Y:S02]  /*4d50*/  LEA R9, P5, R5, R3, 0x1 ;  /* 0x0000000305097211 */ /* 0x001fe400078a08ff */
[----:B------:R-:W-:Y:S01]  /*4d60*/  STL [R1+0x5c0], R91 ;  /* 0x0005c05b01007387 */ /* 0x000fe20000100800 */
[----:B-1----:R-:W-:Y:S01]  /*4d70*/  IMAD R7, R21, UR8, RZ ;  /* 0x0000000815077c24 */ /* 0x002fe2000f8e02ff */
[----:B------:R-:W-:Y:S02]  /*4d80*/  LEA.HI.X.SX32 R5, R5, R4, 0x1, P5 ;  /* 0x0000000405057211 */ /* 0x000fe400028f0eff */
[----:B------:R0:W-:Y:S01]  /*4d90*/  STL [R1+0x908], R91 ;  /* 0x0009085b01007387 */ /* 0x0001e20000100800 */
[----:B------:R-:W-:Y:S01]  /*4da0*/  IMAD.WIDE R70, R8, 0x2, R86 ;  /* 0x0000000208467825 */ /* 0x000fe200078e0256 */
[----:B------:R-:W-:-:S02]  /*4db0*/  PRMT R29, RZ, 0x7610, R29 ;  /* 0x00007610ff1d7816 */ /* 0x000fc4000000001d */
[----:B------:R1:W-:Y:S01]  /*4dc0*/  STL [R1+0x5bc], R66 ;  /* 0x0005bc4201007387 */ /* 0x0003e20000100800 */
[----:B------:R-:W-:-:S03]  /*4dd0*/  PRMT R28, RZ, 0x7610, R28 ;  /* 0x00007610ff1c7816 */ /* 0x000fc6000000001c */
[----:B------:R-:W-:Y:S01]  /*4de0*/  STL [R1+0x5c8], R9 ;  /* 0x0005c80901007387 */ /* 0x000fe20000100800 */
[----:B0-----:R-:W-:-:S03]  /*4df0*/  LEA R91, P5, R7, R3, 0x1 ;  /* 0x00000003075b7211 */ /* 0x001fc600078a08ff */
[----:B------:R0:W-:Y:S01]  /*4e00*/  STL [R1+0x5c4], R5 ;  /* 0x0005c40501007387 */ /* 0x0001e20000100800 */
[----:B-1----:R-:W-:Y:S01]  /*4e10*/  IMAD.WIDE R66, R8, 0x2, R88 ;  /* 0x0000000208427825 */ /* 0x002fe200078e0258 */
[----:B------:R-:W-:Y:S02]  /*4e20*/  LEA.HI.X.SX32 R7, R7, R4, 0x1, P5 ;  /* 0x0000000407077211 */ /* 0x000fe400028f0eff */
[----:B------:R-:W-:Y:S04]  /*4e30*/  STL [R1+0x5d0], R91 ;  /* 0x0005d05b01007387 */ /* 0x000fe80000100800 */
[----:B------:R-:W-:Y:S01]  /*4e40*/  STL.64 [R1+0x270], R70 ;  /* 0x0002704601007387 */ /* 0x000fe20000100a00 */
[----:B0-----:R-:W-:-:S03]  /*4e50*/  VIADD R5, R6, 0xffffffcf ;  /* 0xffffffcf06057836 */ /* 0x001fc60000000000 */
[----:B------:R-:W-:Y:S04]  /*4e60*/  STL [R1+0x938], R91 ;  /* 0x0009385b01007387 */ /* 0x000fe80000100800 */
[----:B------:R-:W-:Y:S04]  /*4e70*/  STL.64 [R1+0x268], R66 ;  /* 0x0002684201007387 */ /* 0x000fe80000100a00 */
[----:B------:R0:W4:Y:S04]  /*4e80*/  @!P6 LDG.E.U16 R29, desc[UR24][R70.64] ;  /* 0x00000018461de981 */ /* 0x000128000c1e1500 */
[----:B------:R1:W2:Y:S01]  /*4e90*/  @!P6 LDG.E.U16 R28, desc[UR24][R66.64] ;  /* 0x00000018421ce981 */ /* 0x0002a2000c1e1500 */
[----:B------:R-:W-:Y:S01]  /*4ea0*/  ISETP.GE.U32.AND P6, PT, R5, 0x7fffff90, PT ;  /* 0x7fffff900500780c */ /* 0x000fe20003fc6070 */
[----:B------:R-:W-:-:S02]  /*4eb0*/  IMAD.SHL.U32 R5, R90, 0x10, RZ ;  /* 0x000000105a057824 */ /* 0x000fc400078e00ff */
[----:B------:R0:W-:Y:S01]  /*4ec0*/  STL [R1+0x5cc], R7 ;  /* 0x0005cc0701007387 */ /* 0x0001e20000100800 */
[----:B------:R-:W-:Y:S01]  /*4ed0*/  VIADD R9, R6, 0xffffffd7 ;  /* 0xffffffd706097836 */ /* 0x000fe20000000000 */
[----:B------:R-:W-:Y:S01]  /*4ee0*/  PRMT R25, RZ, 0x7610, R25 ;  /* 0x00007610ff197816 */ /* 0x000fe20000000019 */
[----:B------:R-:W-:Y:S01]  /*4ef0*/  IMAD.WIDE R76, R5, 0x2, R86 ;  /* 0x00000002054c7825 */ /* 0x000fe200078e0256 */
[----:B------:R-:W-:-:S03]  /*4f00*/  PRMT R24, RZ, 0x7610, R24 ;  /* 0x00007610ff187816 */ /* 0x000fc60000000018 */
[----:B0-----:R-:W-:Y:S02]  /*4f10*/  IMAD R7, R90, 0x18, RZ ;  /* 0x000000185a077824 */ /* 0x001fe400078e02ff */
[----:B------:R-:W-:Y:S01]  /*4f20*/  IMAD.WIDE R74, R5, 0x2, R88 ;  /* 0x00000002054a7825 */ /* 0x000fe200078e0258 */
[----:B------:R-:W-:-:S03]  /*4f30*/  PRMT R27, RZ, 0x7610, R27 ;  /* 0x00007610ff1b7816 */ /* 0x000fc6000000001b */
[----:B------:R-:W-:Y:S01]  /*4f40*/  IMAD.WIDE R70, R7, 0x2, R86 ;  /* 0x0000000207467825 */ /* 0x000fe200078e0256 */
[----:B------:R-:W-:Y:S02]  /*4f50*/  PRMT R26, RZ, 0x7610, R26 ;  /* 0x00007610ff1a7816 */ /* 0x000fe4000000001a */
[----:B------:R-:W-:Y:S01]  /*4f60*/  ISETP.GE.U32.AND P5, PT, R9, 0x7fffff98, PT ;  /* 0x7fffff980900780c */ /* 0x000fe20003fa6070 */
[----:B-1----:R-:W-:Y:S01]  /*4f70*/  IMAD.WIDE R66, R7, 0x2, R88 ;  /* 0x0000000207427825 */ /* 0x002fe200078e0258 */
[----:B------:R-:W2:Y:S03]  /*4f80*/  @!P3 LDG.E.U16 R25, desc[UR24][R70.64] ;  /* 0x000000184619b981 */ /* 0x000ea6000c1e1500 */
[C---:B------:R-:W-:Y:S01]  /*4f90*/  VIADD R5, R6.reuse, 0xfffffff6 ;  /* 0xfffffff606057836 */ /* 0x040fe20000000000 */
[----:B------:R-:W2:Y:S01]  /*4fa0*/  @!P3 LDG.E.U16 R24, desc[UR24][R66.64] ;  /* 0x000000184218b981 */ /* 0x000ea2000c1e1500 */
[----:B------:R-:W-:-:S02]  /*4fb0*/  VIADD R8, R6, 0xffffffc7 ;  /* 0xffffffc706087836 */ /* 0x000fc40000000000 */
[C---:B------:R-:W-:Y:S01]  /*4fc0*/  IMAD R7, R90.reuse, 0x28, RZ ;  /* 0x000000285a077824 */ /* 0x040fe200078e02ff */
[----:B------:R-:W-:Y:S01]  /*4fd0*/  ISETP.GE.U32.AND P3, PT, R5, 0x7fffffb7, PT ;  /* 0x7fffffb70500780c */ /* 0x000fe20003f66070 */
[----:B------:R0:W-:Y:S01]  /*4fe0*/  STL.64 [R1+0x1b0], R76 ;  /* 0x0001b04c01007387 */ /* 0x0001e20000100a00 */
[----:B------:R-:W-:Y:S01]  /*4ff0*/  IMAD.SHL.U32 R5, R90, 0x20, RZ ;  /* 0x000000205a057824 */ /* 0x000fe200078e00ff */
[----:B------:R-:W-:Y:S02]  /*5000*/  PRMT R21, RZ, 0x7610, R21 ;  /* 0x00007610ff157816 */ /* 0x000fe40000000015 */
[----:B------:R1:W-:Y:S01]  /*5010*/  STL.64 [R1+0x1a8], R74 ;  /* 0x0001a84a01007387 */ /* 0x0003e20000100a00 */
[----:B------:R-:W-:-:S03]  /*5020*/  PRMT R20, RZ, 0x7610, R20 ;  /* 0x00007610ff147816 */ /* 0x000fc60000000014 */
[----:B------:R0:W2:Y:S04]  /*5030*/  @!P0 LDG.E.U16 R27, desc[UR24][R76.64] ;  /* 0x000000184c1b8981 */ /* 0x0000a8000c1e1500 */
[----:B------:R1:W2:Y:S01]  /*5040*/  @!P0 LDG.E.U16 R26, desc[UR24][R74.64] ;  /* 0x000000184a1a8981 */ /* 0x0002a2000c1e1500 */
[----:B------:R-:W-:-:S03]  /*5050*/  ISETP.GE.U32.AND P0, PT, R8, 0x7fffff88, PT ;  /* 0x7fffff880800780c */ /* 0x000fc60003f06070 */
[----:B------:R3:W-:Y:S01]  /*5060*/  STL.64 [R1+0x130], R70 ;  /* 0x0001304601007387 */ /* 0x0007e20000100a00 */
[----:B------:R-:W-:Y:S02]  /*5070*/  IMAD R78, R90, 0x38, RZ ;  /* 0x000000385a4e7824 */ /* 0x000fe400078e02ff */
[C---:B0-----:R-:W-:Y:S01]  /*5080*/  IMAD.WIDE R76, R5.reuse, 0x2, R86 ;  /* 0x00000002054c7825 */ /* 0x041fe200078e0256 */
[----:B------:R0:W-:Y:S03]  /*5090*/  STL.64 [R1+0x128], R66 ;  /* 0x0001284201007387 */ /* 0x0001e60000100a00 */
[----:B-1----:R-:W-:Y:S01]  /*50a0*/  IMAD.WIDE R74, R5, 0x2, R88 ;  /* 0x00000002054a7825 */ /* 0x002fe200078e0258 */
[----:B------:R-:W-:-:S03]  /*50b0*/  ISETP.GE.U32.AND P4, PT, R22, 0x7fffffa0, PT ;  /* 0x7fffffa01600780c */ /* 0x000fc60003f86070 */
[----:B------:R-:W-:Y:S02]  /*50c0*/  VIADD R5, R6, 0xffffffe6 ;  /* 0xffffffe606057836 */ /* 0x000fe40000000000 */
[----:B---3--:R-:W-:-:S04]  /*50d0*/  IMAD.WIDE R70, R7, 0x2, R86 ;  /* 0x0000000207467825 */ /* 0x008fc800078e0256 */
[----:B0-----:R-:W-:Y:S01]  /*50e0*/  IMAD.WIDE R66, R7, 0x2, R88 ;  /* 0x0000000207427825 */ /* 0x001fe200078e0258 */
[----:B------:R-:W3:Y:S01]  /*50f0*/  @!P5 LDG.E.U16 R21, desc[UR24][R70.64] ;  /* 0x000000184615d981 */ /* 0x000ee2000c1e1500 */
[----:B------:R-:W-:Y:S02]  /*5100*/  PRMT R32, RZ, 0x7610, R32 ;  /* 0x00007610ff207816 */ /* 0x000fe40000000020 */
[----:B------:R-:W-:Y:S01]  /*5110*/  PRMT R31, RZ, 0x7610, R31 ;  /* 0x00007610ff1f7816 */ /* 0x000fe2000000001f */
[----:B------:R-:W2:Y:S01]  /*5120*/  @!P5 LDG.E.U16 R20, desc[UR24][R66.64] ;  /* 0x000000184214d981 */ /* 0x000ea2000c1e1500 */
[----:B------:R-:W-:Y:S01]  /*5130*/  IMAD.WIDE R80, R78, 0x2, R86 ;  /* 0x000000024e507825 */ /* 0x000fe200078e0256 */
[----:B------:R-:W-:-:S03]  /*5140*/  ISETP.GE.U32.AND P5, PT, R5, 0x7fffffa7, PT ;  /* 0x7fffffa70500780c */ /* 0x000fc60003fa6070 */
[----:B------:R-:W-:Y:S01]  /*5150*/  IMAD.WIDE R78, R78, 0x2, R88 ;  /* 0x000000024e4e7825 */ /* 0x000fe200078e0258 */
[----:B------:R-:W-:Y:S01]  /*5160*/  PRMT R23, RZ, 0x7610, R23 ;  /* 0x00007610ff177816 */ /* 0x000fe20000000017 */
[----:B------:R-:W2:Y:S02]  /*5170*/  @!P0 LDG.E.U16 R32, desc[UR24][R80.64] ;  /* 0x0000001850208981 */ /* 0x000ea4000c1e1500 */
[----:B------:R-:W-:Y:S01]  /*5180*/  VIADD R5, R6, 0xffffffd6 ;  /* 0xffffffd606057836 */ /* 0x000fe20000000000 */
[----:B------:R-:W-:Y:S01]  /*5190*/  PRMT R22, RZ, 0x7610, R22 ;  /* 0x00007610ff167816 */ /* 0x000fe20000000016 */
[----:B------:R-:W2:Y:S03]  /*51a0*/  @!P0 LDG.E.U16 R31, desc[UR24][R78.64] ;  /* 0x000000184e1f8981 */ /* 0x000ea6000c1e1500 */
[----:B------:R-:W-:Y:S01]  /*51b0*/  ISETP.GE.U32.AND P0, PT, R5, 0x7fffff97, PT ;  /* 0x7fffff970500780c */ /* 0x000fe20003f06070 */
[----:B------:R-:W-:Y:S01]  /*51c0*/  IMAD R5, R90, 0x9, RZ ;  /* 0x000000095a057824 */ /* 0x000fe200078e02ff */
[----:B------:R0:W-:Y:S01]  /*51d0*/  STL.64 [R1+0xb0], R76 ;  /* 0x0000b04c01007387 */ /* 0x0001e20000100a00 */
[----:B------:R-:W-:-:S02]  /*51e0*/  PRMT R69, RZ, 0x7610, R69 ;  /* 0x00007610ff457816 */ /* 0x000fc40000000045 */
[----:B------:R-:W-:Y:S01]  /*51f0*/  PRMT R65, RZ, 0x7610, R65 ;  /* 0x00007610ff417816 */ /* 0x000fe20000000041 */
[----:B------:R0:W2:Y:S04]  /*5200*/  @!P4 LDG.E.U16 R23, desc[UR24][R76.64] ;  /* 0x000000184c17c981 */ /* 0x0000a8000c1e1500 */
[----:B------:R1:W-:Y:S04]  /*5210*/  STL.64 [R1+0xa8], R74 ;  /* 0x0000a84a01007387 */ /* 0x0003e80000100a00 */
[----:B------:R1:W2:Y:S01]  /*5220*/  @!P4 LDG.E.U16 R22, desc[UR24][R74.64] ;  /* 0x000000184a16c981 */ /* 0x0002a2000c1e1500 */
[----:B0-----:R-:W-:-:S05]  /*5230*/  IMAD.WIDE R76, R5, 0x2, R86 ;  /* 0x00000002054c7825 */ /* 0x001fca00078e0256 */
[----:B------:R0:W2:Y:S01]  /*5240*/  @!P3 LDG.E.U16 R69, desc[UR24][R76.64] ;  /* 0x000000184c45b981 */ /* 0x0000a2000c1e1500 */
[----:B-1----:R-:W-:-:S05]  /*5250*/  IMAD.WIDE R74, R5, 0x2, R88 ;  /* 0x00000002054a7825 */ /* 0x002fca00078e0258 */
[----:B------:R1:W3:Y:S01]  /*5260*/  @!P3 LDG.E.U16 R65, desc[UR24][R74.64] ;  /* 0x000000184a41b981 */ /* 0x0002e2000c1e1500 */
[----:B------:R-:W-:Y:S01]  /*5270*/  IMAD R82, R90, 0x30, RZ ;  /* 0x000000305a527824 */ /* 0x000fe200078e02ff */
[----:B------:R-:W-:Y:S01]  /*5280*/  PRMT R30, RZ, 0x7610, R30 ;  /* 0x00007610ff1e7816 */ /* 0x000fe2000000001e */
[----:B------:R-:W-:Y:S01]  /*5290*/  VIADD R8, R6, 0xffffffee ;  /* 0xffffffee06087836 */ /* 0x000fe20000000000 */
[----:B------:R-:W-:Y:S01]  /*52a0*/  PRMT R33, RZ, 0x7610, R33 ;  /* 0x00007610ff217816 */ /* 0x000fe20000000021 */
[----:B------:R-:W-:-:S04]  /*52b0*/  IMAD.WIDE R84, R82, 0x2, R86 ;  /* 0x0000000252547825 */ /* 0x000fc800078e0256 */
[----:B------:R-:W-:Y:S01]  /*52c0*/  IMAD.WIDE R82, R82, 0x2, R88 ;  /* 0x0000000252527825 */ /* 0x000fe200078e0258 */
[----:B------:R-:W-:Y:S01]  /*52d0*/  ISETP.GE.U32.AND P4, PT, R8, 0x7fffffaf, PT ;  /* 0x7fffffaf0800780c */ /* 0x000fe20003f86070 */
[----:B------:R-:W4:Y:S02]  /*52e0*/  @!P6 LDG.E.U16 R30, desc[UR24][R84.64] ;  /* 0x00000018541ee981 */ /* 0x000f24000c1e1500 */
[----:B------:R-:W-:Y:S02]  /*52f0*/  VIADD R7, R6, 0xffffffde ;  /* 0xffffffde06077836 */ /* 0x000fe40000000000 */
[----:B------:R-:W4:Y:S03]  /*5300*/  @!P6 LDG.E.U16 R33, desc[UR24][R82.64] ;  /* 0x000000185221e981 */ /* 0x000f26000c1e1500 */
[----:B------:R-:W-:Y:S01]  /*5310*/  ISETP.GE.U32.AND P6, PT, R7, 0x7fffff9f, PT ;  /* 0x7fffff9f0700780c */ /* 0x000fe20003fc6070 */
[----:B------:R-:W-:Y:S01]  /*5320*/  IMAD R7, R90, 0x11, RZ ;  /* 0x000000115a077824 */ /* 0x000fe200078e02ff */
[----:B------:R0:W-:Y:S01]  /*5330*/  STL.64 [R1+0x30], R70 ;  /* 0x0000304601007387 */ /* 0x0001e20000100a00 */
[----:B------:R-:W-:-:S02]  /*5340*/  PRMT R92, RZ, 0x7610, R92 ;  /* 0x00007610ff5c7816 */ /* 0x000fc4000000005c */
[----:B------:R-:W-:Y:S01]  /*5350*/  PRMT R39, RZ, 0x7610, R39 ;  /* 0x00007610ff277816 */ /* 0x000fe20000000027 */
[----:B------:R1:W-:Y:S01]  /*5360*/  STL.64 [R1+0x28], R66 ;  /* 0x0000284201007387 */ /* 0x0003e20000100a00 */
[----:B------:R-:W-:-:S03]  /*5370*/  VIADD R5, R6, 0xffffffc6 ;  /* 0xffffffc606057836 */ /* 0x000fc60000000000 */
[----:B------:R-:W-:Y:S01]  /*5380*/  STL.64 [R1+0x870], R84 ;  /* 0x0008705401007387 */ /* 0x000fe20000100a00 */
[----:B0-----:R-:W-:-:S04]  /*5390*/  IMAD.WIDE R70, R7, 0x2, R86 ;  /* 0x0000000207467825 */ /* 0x001fc800078e0256 */
[----:B-1----:R-:W-:Y:S01]  /*53a0*/  IMAD.WIDE R66, R7, 0x2, R88 ;  /* 0x0000000207427825 */ /* 0x002fe200078e0258 */
[----:B------:R-:W-:Y:S04]  /*53b0*/  STL.64 [R1+0x878], R82 ;  /* 0x0008785201007387 */ /* 0x000fe80000100a00 */
[----:B------:R-:W-:Y:S01]  /*53c0*/  STL.64 [R1+0x880], R80 ;  /* 0x0008805001007387 */ /* 0x000fe20000100a00 */
[----:B------:R-:W-:-:S03]  /*53d0*/  IMAD R7, R90, 0x21, RZ ;  /* 0x000000215a077824 */ /* 0x000fc600078e02ff */
[----:B------:R0:W4:Y:S04]  /*53e0*/  @!P4 LDG.E.U16 R92, desc[UR24][R70.64] ;  /* 0x00000018465cc981 */ /* 0x000128000c1e1500 */
[----:B------:R1:W4:Y:S01]  /*53f0*/  @!P4 LDG.E.U16 R39, desc[UR24][R66.64] ;  /* 0x000000184227c981 */ /* 0x000322000c1e1500 */
[----:B------:R-:W-:Y:S01]  /*5400*/  ISETP.GE.U32.AND P4, PT, R5, 0x7fffff87, PT ;  /* 0x7fffff870500780c */ /* 0x000fe20003f86070 */
[----:B------:R-:W-:Y:S02]  /*5410*/  IMAD R5, R90, 0x19, RZ ;  /* 0x000000195a057824 */ /* 0x000fe400078e02ff */
[----:B------:R-:W-:Y:S01]  /*5420*/  STL.64 [R1+0x888], R78 ;  /* 0x0008884e01007387 */ /* 0x000fe20000100a00 */
[----:B------:R-:W-:-:S03]  /*5430*/  PRMT R36, RZ, 0x7610, R36 ;  /* 0x00007610ff247816 */ /* 0x000fc60000000024 */
[----:B------:R0:W-:Y:S01]  /*5440*/  STL.64 [R1+0x260], R76 ;  /* 0x0002604c01007387 */ /* 0x0001e20000100a00 */
[----:B------:R-:W-:-:S03]  /*5450*/  PRMT R35, RZ, 0x7610, R35 ;  /* 0x00007610ff237816 */ /* 0x000fc60000000023 */
[----:B------:R1:W-:Y:S04]  /*5460*/  STL.64 [R1+0x258], R74 ;  /* 0x0002584a01007387 */ /* 0x0003e80000100a00 */
[----:B------:R1:W-:Y:S04]  /*5470*/  STL.64 [R1+0x1a0], R70 ;  /* 0x0001a04601007387 */ /* 0x0003e80000100a00 */
[----:B------:R1:W-:Y:S01]  /*5480*/  STL.64 [R1+0x198], R66 ;  /* 0x0001984201007387 */ /* 0x0003e20000100a00 */
[----:B0-----:R-:W-:-:S04]  /*5490*/  IMAD.WIDE R76, R5, 0x2, R86 ;  /* 0x00000002054c7825 */ /* 0x001fc800078e0256 */
[----:B-1----:R-:W-:-:S04]  /*54a0*/  IMAD.WIDE R74, R5, 0x2, R88 ;  /* 0x00000002054a7825 */ /* 0x002fc800078e0258 */
[----:B------:R-:W-:-:S04]  /*54b0*/  IMAD.WIDE R70, R7, 0x2, R86 ;  /* 0x0000000207467825 */ /* 0x000fc800078e0256 */
[----:B------:R-:W-:Y:S01]  /*54c0*/  IMAD.WIDE R66, R7, 0x2, R88 ;  /* 0x0000000207427825 */ /* 0x000fe200078e0258 */
[----:B------:R0:W4:Y:S03]  /*54d0*/  @!P6 LDG.E.U16 R36, desc[UR24][R70.64] ;  /* 0x000000184624e981 */ /* 0x000126000c1e1500 */
[C---:B------:R-:W-:Y:S01]  /*54e0*/  VIADD R5, R6.reuse, 0xfffffffd ;  /* 0xfffffffd06057836 */ /* 0x040fe20000000000 */
[----:B------:R-:W4:Y:S01]  /*54f0*/  @!P6 LDG.E.U16 R35, desc[UR24][R66.64] ;  /* 0x000000184223e981 */ /* 0x000f22000c1e1500 */
[----:B------:R-:W-:Y:S01]  /*5500*/  VIADD R8, R6, 0xffffffce ;  /* 0xffffffce06087836 */ /* 0x000fe20000000000 */
[----:B------:R-:W-:Y:S02]  /*5510*/  PRMT R37, RZ, 0x7610, R37 ;  /* 0x00007610ff257816 */ /* 0x000fe40000000025 */
[----:B------:R-:W-:Y:S01]  /*5520*/  ISETP.GE.U32.AND P6, PT, R5, 0x7fffffbe, PT ;  /* 0x7fffffbe0500780c */ /* 0x000fe20003fc6070 */
[----:B------:R-:W-:Y:S01]  /*5530*/  IMAD R5, R90, 0x29, RZ ;  /* 0x000000295a057824 */ /* 0x000fe200078e02ff */
[----:B------:R-:W-:Y:S01]  /*5540*/  STL.64 [R1+0x120], R76 ;  /* 0x0001204c01007387 */ /* 0x000fe20000100a00 */
[----:B------:R-:W-:-:S02]  /*5550*/  ISETP.GE.U32.AND P3, PT, R8, 0x7fffff8f, PT ;  /* 0x7fffff8f0800780c */ /* 0x000fc40003f66070 */
[----:B------:R-:W-:Y:S01]  /*5560*/  PRMT R38, RZ, 0x7610, R38 ;  /* 0x00007610ff267816 */ /* 0x000fe20000000026 */
[----:B------:R-:W-:Y:S01]  /*5570*/  STL.64 [R1+0x118], R74 ;  /* 0x0001184a01007387 */ /* 0x000fe20000100a00 */
[----:B------:R-:W-:Y:S01]  /*5580*/  PRMT R34, RZ, 0x7610, R34 ;  /* 0x00007610ff227816 */ /* 0x000fe20000000022 */
[----:B------:R-:W-:Y:S02]  /*5590*/  VIADD R8, R6, 0xfffffffe ;  /* 0xfffffffe06087836 */ /* 0x000fe40000000000 */
[----:B------:R0:W-:Y:S01]  /*55a0*/  STL.64 [R1+0xa0], R70 ;  /* 0x0000a04601007387 */ /* 0x0001e20000100a00 */
[----:B------:R-:W-:-:S03]  /*55b0*/  PRMT R84, RZ, 0x7610, R84 ;  /* 0x00007610ff547816 */ /* 0x000fc60000000054 */
[----:B------:R1:W4:Y:S01]  /*55c0*/  @!P5 LDG.E.U16 R37, desc[UR24][R74.64] ;  /* 0x000000184a25d981 */ /* 0x000322000c1e1500 */
[----:B------:R-:W-:-:S03]  /*55d0*/  PRMT R85, RZ, 0x7610, R85 ;  /* 0x00007610ff557816 */ /* 0x000fc60000000055 */
[----:B------:R1:W-:Y:S01]  /*55e0*/  STL.64 [R1+0x98], R66 ;  /* 0x0000984201007387 */ /* 0x0003e20000100a00 */
[----:B0-----:R-:W-:-:S03]  /*55f0*/  IMAD.WIDE R70, R5, 0x2, R86 ;  /* 0x0000000205467825 */ /* 0x001fc600078e0256 */
[----:B------:R0:W4:Y:S01]  /*5600*/  @!P5 LDG.E.U16 R38, desc[UR24][R76.64] ;  /* 0x000000184c26d981 */ /* 0x000122000c1e1500 */
[----:B-1----:R-:W-:Y:S01]  /*5610*/  IMAD R74, R90, 0x31, RZ ;  /* 0x000000315a4a7824 */ /* 0x002fe200078e02ff */
[----:B------:R-:W-:Y:S02]  /*5620*/  ISETP.GE.U32.AND P5, PT, R8, 0x7fffffbf, PT ;  /* 0x7fffffbf0800780c */ /* 0x000fe40003fa6070 */
[----:B------:R1:W4:Y:S01]  /*5630*/  @!P0 LDG.E.U16 R34, desc[UR24][R70.64] ;  /* 0x0000001846228981 */ /* 0x000322000c1e1500 */
[----:B------:R-:W-:Y:S02]  /*5640*/  VIADD R7, R6, 0xfffffff5 ;  /* 0xfffffff506077836 */ /* 0x000fe40000000000 */
[----:B------:R-:W-:Y:S01]  /*5650*/  IMAD.WIDE R66, R5, 0x2, R88 ;  /* 0x0000000205427825 */ /* 0x000fe200078e0258 */
[----:B------:R-:W-:-:S03]  /*5660*/  PRMT R64, RZ, 0x7610, R64 ;  /* 0x00007610ff407816 */ /* 0x000fc60000000040 */
[----:B0-----:R-:W-:Y:S01]  /*5670*/  IMAD.WIDE R76, R74, 0x2, R86 ;  /* 0x000000024a4c7825 */ /* 0x001fe200078e0256 */
[----:B------:R-:W4:Y:S01]  /*5680*/  @!P0 LDG.E.U16 R84, desc[UR24][R66.64] ;  /* 0x0000001842548981 */ /* 0x000f22000c1e1500 */
[----:B------:R-:W-:Y:S02]  /*5690*/  PRMT R83, RZ, 0x7610, R83 ;  /* 0x00007610ff537816 */ /* 0x000fe40000000053 */
[----:B------:R-:W-:Y:S01]  /*56a0*/  PRMT R82, RZ, 0x7610, R82 ;  /* 0x00007610ff527816 */ /* 0x000fe20000000052 */
[----:B------:R0:W4:Y:S01]  /*56b0*/  @!P3 LDG.E.U16 R85, desc[UR24][R76.64] ;  /* 0x000000184c55b981 */ /* 0x000122000c1e1500 */
[----:B------:R-:W-:Y:S01]  /*56c0*/  ISETP.GE.U32.AND P0, PT, R7, 0x7fffffb6, PT ;  /* 0x7fffffb60700780c */ /* 0x000fe20003f06070 */
[----:B------:R-:W-:Y:S01]  /*56d0*/  VIADD R7, R6, 0xffffffe5 ;  /* 0xffffffe506077836 */ /* 0x000fe20000000000 */
[----:B------:R-:W-:Y:S01]  /*56e0*/  PRMT R8, RZ, 0x7610, R8 ;  /* 0x00007610ff087816 */ /* 0x000fe20000000008 */
[----:B------:R-:W-:Y:S01]  /*56f0*/  IMAD.WIDE R74, R74, 0x2, R88 ;  /* 0x000000024a4a7825 */ /* 0x000fe200078e0258 */
[----:B------:R-:W-:-:S02]  /*5700*/  PRMT R60, RZ, 0x7610, R60 ;  /* 0x00007610ff3c7816 */ /* 0x000fc4000000003c */
[----:B------:R-:W-:Y:S02]  /*5710*/  PRMT R62, RZ, 0x7610, R62 ;  /* 0x00007610ff3e7816 */ /* 0x000fe4000000003e */
[----:B------:R-:W-:Y:S01]  /*5720*/  PRMT R63, RZ, 0x7610, R63 ;  /* 0x00007610ff3f7816 */ /* 0x000fe2000000003f */
[----:B--2---:R2:W-:Y:S04]  /*5730*/  STL [R1+0x3c], R69 ;  /* 0x00003c4501007387 */ /* 0x0045e80000100800 */
[----:B---3--:R-:W-:Y:S04]  /*5740*/  STL [R1+0x38], R65 ;  /* 0x0000384101007387 */ /* 0x008fe80000100800 */
[----:B------:R1:W-:Y:S01]  /*5750*/  STL.64 [R1+0x20], R70 ;  /* 0x0000204601007387 */ /* 0x0003e20000100a00 */
[----:B--2---:R-:W-:-:S03]  /*5760*/  IMAD.MOV.U32 R69, RZ, RZ, R72 ;  /* 0x000000ffff457224 */ /* 0x004fc600078e0048 */
[----:B------:R-:W-:Y:S01]  /*5770*/  STL.64 [R1+0x18], R66 ;  /* 0x0000184201007387 */ /* 0x000fe20000100a00 */
[----:B-1----:R-:W-:-:S03]  /*5780*/  IMAD R70, R90, 0x39, RZ ;  /* 0x000000395a467824 */ /* 0x002fc600078e02ff */
[----:B------:R0:W-:Y:S01]  /*5790*/  STL.64 [R1+0x890], R76 ;  /* 0x0008904c01007387 */ /* 0x0001e20000100a00 */
[----:B------:R-:W-:-:S04]  /*57a0*/  IMAD.WIDE R72, R70, 0x2, R86 ;  /* 0x0000000246487825 */ /* 0x000fc800078e0256 */
[----:B------:R-:W-:Y:S01]  /*57b0*/  IMAD.WIDE R70, R70, 0x2, R88 ;  /* 0x0000000246467825 */ /* 0x000fe200078e0258 */
[----:B------:R-:W2:Y:S03]  /*57c0*/  @!P4 LDG.E.U16 R83, desc[UR24][R72.64] ;  /* 0x000000184853c981 */ /* 0x000ea6000c1e1500 */
[----:B0-----:R-:W-:Y:S01]  /*57d0*/  IMAD.MOV.U32 R77, RZ, RZ, R64 ;  /* 0x000000ffff4d7224 */ /* 0x001fe200078e0040 */
[----:B------:R-:W3:Y:S01]  /*57e0*/  @!P4 LDG.E.U16 R82, desc[UR24][R70.64] ;  /* 0x000000184652c981 */ /* 0x000ee2000c1e1500 */
[----:B------:R-:W-:Y:S01]  /*57f0*/  IMAD.WIDE R64, R90, 0x2, R88 ;  /* 0x000000025a407825 */ /* 0x000fe200078e0258 */
[----:B------:R-:W-:-:S03]  /*5800*/  ISETP.GE.U32.AND P4, PT, R7, 0x7fffffa6, PT ;  /* 0x7fffffa60700780c */ /* 0x000fc60003f86070 */
[C---:B------:R-:W-:Y:S01]  /*5810*/  IMAD.WIDE R66, R90.reuse, 0x2, R86 ;  /* 0x000000025a427825 */ /* 0x040fe200078e0256 */
[----:B------:R-:W-:Y:S03]  /*5820*/  STL.64 [R1+0x8a0], R74 ;  /* 0x0008a04a01007387 */ /* 0x000fe60000100a00 */
[----:B------:R-:W-:Y:S01]  /*5830*/  IMAD R7, R90, 0xa, RZ ;  /* 0x0000000a5a077824 */ /* 0x000fe200078e02ff */
[----:B------:R0:W2:Y:S04]  /*5840*/  @!P5 LDG.E.U16 R8, desc[UR24][R64.64] ;  /* 0x000000184008d981 */ /* 0x0000a8000c1e1500 */
[----:B------:R-:W-:Y:S04]  /*5850*/  STL.64 [R1+0x8a8], R72 ;  /* 0x0008a84801007387 */ /* 0x000fe80000100a00 */
[----:B------:R-:W-:Y:S04]  /*5860*/  STL.64 [R1+0x2a0], R66 ;  /* 0x0002a04201007387 */ /* 0x000fe80000100a00 */
[----:B------:R0:W-:Y:S04]  /*5870*/  STL.64 [R1+0x298], R64 ;  /* 0x0002984001007387 */ /* 0x0001e80000100a00 */
[----:B------:R1:W3:Y:S01]  /*5880*/  @!P5 LDG.E.U16 R60, desc[UR24][R66.64] ;  /* 0x00000018423cd981 */ /* 0x0002e2000c1e1500 */
[----:B------:R-:W-:-:S03]  /*5890*/  VIADD R5, R6, 0xffffffed ;  /* 0xffffffed06057836 */ /* 0x000fc60000000000 */
[----:B------:R1:W3:Y:S01]  /*58a0*/  @!P3 LDG.E.U16 R77, desc[UR24][R74.64] ;  /* 0x000000184a4db981 */ /* 0x0002e2000c1e1500 */
[----:B0-----:R-:W-:-:S04]  /*58b0*/  IMAD.WIDE R64, R7, 0x2, R88 ;  /* 0x0000000207407825 */ /* 0x001fc800078e0258 */
[----:B-1----:R-:W-:Y:S01]  /*58c0*/  IMAD.WIDE R66, R7, 0x2, R86 ;  /* 0x0000000207427825 */ /* 0x002fe200078e0256 */
[----:B------:R-:W3:Y:S04]  /*58d0*/  @!P0 LDG.E.U16 R62, desc[UR24][R64.64] ;  /* 0x00000018403e8981 */ /* 0x000ee8000c1e1500 */
[----:B------:R-:W4:Y:S01]  /*58e0*/  @!P0 LDG.E.U16 R63, desc[UR24][R66.64] ;  /* 0x00000018423f8981 */ /* 0x000f22000c1e1500 */
[----:B------:R-:W-:Y:S01]  /*58f0*/  ISETP.GE.U32.AND P3, PT, R5, 0x7fffffae, PT ;  /* 0x7fffffae0500780c */ /* 0x000fe20003f66070 */
[----:B------:R-:W-:-:S05]  /*5900*/  VIADD R5, R6, 0xffffffdd ;  /* 0xffffffdd06057836 */ /* 0x000fca0000000000 */
[----:B------:R-:W-:Y:S01]  /*5910*/  ISETP.GE.U32.AND P5, PT, R5, 0x7fffff9e, PT ;  /* 0x7fffff9e0500780c */ /* 0x000fe20003fa6070 */
[----:B------:R-:W-:Y:S01]  /*5920*/  IMAD.SHL.U32 R5, R90, 0x2, RZ ;  /* 0x000000025a057824 */ /* 0x000fe200078e00ff */
[----:B------:R0:W-:Y:S03]  /*5930*/  STL.64 [R1+0x8b0], R70 ;  /* 0x0008b04601007387 */ /* 0x0001e60000100a00 */
[----:B------:R-:W-:Y:S01]  /*5940*/  IMAD.WIDE R74, R5, 0x2, R86 ;  /* 0x00000002054a7825 */ /* 0x000fe200078e0256 */
[----:B------:R-:W-:-:S03]  /*5950*/  PRMT R68, RZ, 0x7610, R68 ;  /* 0x00007610ff447816 */ /* 0x000fc60000000044 */
[----:B0-----:R-:W-:-:S04]  /*5960*/  IMAD.WIDE R70, R5, 0x2, R88 ;  /* 0x0000000205467825 */ /* 0x001fc800078e0258 */
[----:B------:R-:W-:Y:S01]  /*5970*/  VIADD R5, R6, 0xffffffcd ;  /* 0xffffffcd06057836 */ /* 0x000fe20000000000 */
[----:B------:R0:W4:Y:S04]  /*5980*/  @!P6 LDG.E.U16 R68, desc[UR24][R70.64] ;  /* 0x000000184644e981 */ /* 0x000128000c1e1500 */
[----:B------:R-:W-:Y:S01]  /*5990*/  ISETP.GE.U32.AND P0, PT, R5, 0x7fffff8e, PT ;  /* 0x7fffff8e0500780c */ /* 0x000fe20003f06070 */
[C---:B------:R-:W-:Y:S01]  /*59a0*/  IMAD R5, R90.reuse, 0x12, RZ ;  /* 0x000000125a057824 */ /* 0x040fe200078e02ff */
[----:B------:R-:W-:Y:S01]  /*59b0*/  PRMT R72, RZ, 0x7610, R72 ;  /* 0x00007610ff487816 */ /* 0x000fe20000000048 */
[----:B------:R-:W-:Y:S01]  /*59c0*/  IMAD R7, R90, 0x1a, RZ ;  /* 0x0000001a5a077824 */ /* 0x000fe200078e02ff */
[----:B------:R-:W-:Y:S02]  /*59d0*/  PRMT R16, RZ, 0x7610, R16 ;  /* 0x00007610ff107816 */ /* 0x000fe40000000010 */
[----:B------:R-:W-:-:S02]  /*59e0*/  PRMT R17, RZ, 0x7610, R17 ;  /* 0x00007610ff117816 */ /* 0x000fc40000000011 */
[----:B------:R-:W4:Y:S01]  /*59f0*/  @!P6 LDG.E.U16 R72, desc[UR24][R74.64] ;  /* 0x000000184a48e981 */ /* 0x000f22000c1e1500 */
[----:B------:R-:W-:-:S03]  /*5a00*/  PRMT R61, RZ, 0x7610, R61 ;  /* 0x00007610ff3d7816 */ /* 0x000fc6000000003d */
[----:B--2---:R-:W-:Y:S04]  /*5a10*/  STL [R1+0xbc], R8 ;  /* 0x0000bc0801007387 */ /* 0x004fe80000100800 */
[----:B------:R-:W-:Y:S04]  /*5a20*/  STL.64 [R1+0x290], R74 ;  /* 0x0002904a01007387 */ /* 0x000fe80000100a00 */
[----:B------:R0:W-:Y:S04]  /*5a30*/  STL.64 [R1+0x288], R70 ;  /* 0x0002884601007387 */ /* 0x0001e80000100a00 */
[----:B------:R-:W-:Y:S04]  /*5a40*/  STL.64 [R1+0x250], R66 ;  /* 0x0002504201007387 */ /* 0x000fe80000100a00 */
[----:B------:R1:W-:Y:S01]  /*5a50*/  STL.64 [R1+0x208], R64 ;  /* 0x0002084001007387 */ /* 0x0003e20000100a00 */
[----:B0-----:R-:W-:-:S05]  /*5a60*/  IMAD.WIDE R70, R5, 0x2, R86 ;  /* 0x0000000205467825 */ /* 0x001fca00078e0256 */
[----:B------:R-:W-:Y:S04]  /*5a70*/  STL.64 [R1+0x190], R70 ;  /* 0x0001904601007387 */ /* 0x000fe80000100a00 */
[----:B---3--:R-:W-:Y:S01]  /*5a80*/  STL [R1+0x5c], R62 ;  /* 0x00005c3e01007387 */ /* 0x008fe20000100800 */
[----:B-1----:R-:W-:-:S03]  /*5a90*/  IMAD.WIDE R64, R7, 0x2, R86 ;  /* 0x0000000207407825 */ /* 0x002fc600078e0256 */
[----:B----4-:R0:W-:Y:S04]  /*5aa0*/  STL [R1+0x60], R63 ;  /* 0x0000603f01007387 */ /* 0x0101e80000100800 */
[----:B------:R-:W2:Y:S04]  /*5ab0*/  @!P4 LDG.E.U16 R17, desc[UR24][R64.64] ;  /* 0x000000184011c981 */ /* 0x000ea8000c1e1500 */
[----:B------:R-:W3:Y:S01]  /*5ac0*/  @!P3 LDG.E.U16 R61, desc[UR24][R70.64] ;  /* 0x00000018463db981 */ /* 0x000ee2000c1e1500 */
[----:B0-----:R-:W-:-:S05]  /*5ad0*/  IMAD.WIDE R62, R7, 0x2, R88 ;  /* 0x00000002073e7825 */ /* 0x001fca00078e0258 */
[----:B------:R-:W4:Y:S01]  /*5ae0*/  @!P4 LDG.E.U16 R16, desc[UR24][R62.64] ;  /* 0x000000183e10c981 */ /* 0x000f22000c1e1500 */
[----:B------:R-:W-:Y:S01]  /*5af0*/  IMAD.WIDE R66, R5, 0x2, R88 ;  /* 0x0000000205427825 */ /* 0x000fe200078e0258 */
[----:B------:R-:W-:-:S03]  /*5b00*/  PRMT R57, RZ, 0x7610, R57 ;  /* 0x00007610ff397816 */ /* 0x000fc60000000039 */
[C---:B------:R-:W-:Y:S02]  /*5b10*/  VIADD R5, R6.reuse, 0xfffffffc ;  /* 0xfffffffc06057836 */ /* 0x040fe40000000000 */
[----:B------:R-:W-:Y:S01]  /*5b20*/  VIADD R8, R6, 0xffffffd5 ;  /* 0xffffffd506087836 */ /* 0x000fe20000000000 */
[----:B------:R0:W-:Y:S02]  /*5b30*/  STL.64 [R1+0x188], R66 ;  /* 0x0001884201007387 */ /* 0x0001e40000100a00 */
[----:B------:R-:W-:Y:S01]  /*5b40*/  ISETP.GE.U32.AND P4, PT, R5, 0x7fffffbd, PT ;  /* 0x7fffffbd0500780c */ /* 0x000fe20003f86070 */
[----:B------:R-:W-:Y:S01]  /*5b50*/  IMAD R5, R90, 0x22, RZ ;  /* 0x000000225a057824 */ /* 0x000fe200078e02ff */
[----:B------:R0:W3:Y:S01]  /*5b60*/  @!P3 LDG.E.U16 R57, desc[UR24][R66.64] ;  /* 0x000000184239b981 */ /* 0x0000e2000c1e1500 */
[----:B------:R-:W-:Y:S01]  /*5b70*/  ISETP.GE.U32.AND P6, PT, R8, 0x7fffff96, PT ;  /* 0x7fffff960800780c */ /* 0x000fe20003fc6070 */
[----:B------:R-:W-:Y:S02]  /*5b80*/  IMAD R7, R90, 0x2a, RZ ;  /* 0x0000002a5a077824 */ /* 0x000fe400078e02ff */
[----:B------:R1:W-:Y:S01]  /*5b90*/  STL.64 [R1+0x110], R64 ;  /* 0x0001104001007387 */ /* 0x0003e20000100a00 */
[----:B------:R-:W-:-:S03]  /*5ba0*/  PRMT R54, RZ, 0x7610, R54 ;  /* 0x00007610ff367816 */ /* 0x000fc60000000036 */
[----:B------:R1:W-:Y:S01]  /*5bb0*/  STL.64 [R1+0x108], R62 ;  /* 0x0001083e01007387 */ /* 0x0003e20000100a00 */
[----:B0-----:R-:W-:-:S03]  /*5bc0*/  IMAD.WIDE R66, R5, 0x2, R86 ;  /* 0x0000000205427825 */ /* 0x001fc600078e0256 */
[----:B------:R-:W-:Y:S01]  /*5bd0*/  STL [R1+0xb8], R72 ;  /* 0x0000b84801007387 */ /* 0x000fe20000100800 */
[----:B------:R-:W-:Y:S01]  /*5be0*/  PRMT R15, RZ, 0x7610, R15 ;  /* 0x00007610ff0f7816 */ /* 0x000fe2000000000f */
[----:B------:R-:W-:Y:S02]  /*5bf0*/  VIADD R8, R6, 0xffffffc5 ;  /* 0xffffffc506087836 */ /* 0x000fe40000000000 */
[----:B------:R-:W-:Y:S01]  /*5c00*/  STL [R1+0x64], R68 ;  /* 0x0000644401007387 */ /* 0x000fe20000100800 */
[----:B-1----:R-:W-:-:S03]  /*5c10*/  IMAD.WIDE R64, R5, 0x2, R88 ;  /* 0x0000000205407825 */ /* 0x002fc600078e0258 */
[----:B------:R0:W-:Y:S01]  /*5c20*/  STL.64 [R1+0x90], R66 ;  /* 0x0000904201007387 */ /* 0x0001e20000100a00 */
[----:B------:R-:W-:Y:S01]  /*5c30*/  IMAD.WIDE R62, R7, 0x2, R86 ;  /* 0x00000002073e7825 */ /* 0x000fe200078e0256 */
[----:B------:R-:W-:Y:S02]  /*5c40*/  PRMT R18, RZ, 0x7610, R18 ;  /* 0x00007610ff127816 */ /* 0x000fe40000000012 */
[----:B------:R-:W-:Y:S01]  /*5c50*/  ISETP.GE.U32.AND P3, PT, R8, 0x7fffff86, PT ;  /* 0x7fffff860800780c */ /* 0x000fe20003f66070 */
[----:B------:R0:W3:Y:S01]  /*5c60*/  @!P5 LDG.E.U16 R54, desc[UR24][R66.64] ;  /* 0x000000184236d981 */ /* 0x0000e2000c1e1500 */
[----:B------:R-:W-:Y:S01]  /*5c70*/  VIADD R8, R6, 0xfffffff4 ;  /* 0xfffffff406087836 */ /* 0x000fe20000000000 */
[----:B------:R-:W-:Y:S02]  /*5c80*/  PRMT R14, RZ, 0x7610, R14 ;  /* 0x00007610ff0e7816 */ /* 0x000fe4000000000e */
[----:B------:R1:W3:Y:S01]  /*5c90*/  @!P6 LDG.E.U16 R15, desc[UR24][R62.64] ;  /* 0x000000183e0fe981 */ /* 0x0002e2000c1e1500 */
[----:B------:R-:W-:-:S02]  /*5ca0*/  PRMT R12, RZ, 0x7610, R12 ;  /* 0x00007610ff0c7816 */ /* 0x000fc4000000000c */
[----:B------:R-:W-:Y:S01]  /*5cb0*/  PRMT R13, RZ, 0x7610, R13 ;  /* 0x00007610ff0d7816 */ /* 0x000fe2000000000d */
[----:B------:R1:W3:Y:S01]  /*5cc0*/  @!P5 LDG.E.U16 R18, desc[UR24][R64.64] ;  /* 0x000000184012d981 */ /* 0x0002e2000c1e1500 */
[----:B0-----:R-:W-:Y:S01]  /*5cd0*/  IMAD R66, R90, 0x32, RZ ;  /* 0x000000325a427824 */ /* 0x001fe200078e02ff */
[----:B------:R-:W-:Y:S02]  /*5ce0*/  ISETP.GE.U32.AND P5, PT, R8, 0x7fffffb5, PT ;  /* 0x7fffffb50800780c */ /* 0x000fe40003fa6070 */
[----:B------:R-:W-:Y:S02]  /*5cf0*/  PRMT R8, RZ, 0x7610, R8 ;  /* 0x00007610ff087816 */ /* 0x000fe40000000008 */
[----:B------:R-:W-:Y:S01]  /*5d00*/  PRMT R9, RZ, 0x7610, R9 ;  /* 0x00007610ff097816 */ /* 0x000fe20000000009 */
[----:B----4-:R-:W-:Y:S04]  /*5d10*/  STL [R1+0x13c], R16 ;  /* 0x00013c1001007387 */ /* 0x010fe80000100800 */
[----:B--2---:R0:W-:Y:S04]  /*5d20*/  STL [R1+0x140], R17 ;  /* 0x0001401101007387 */ /* 0x0041e80000100800 */
[----:B------:R-:W-:Y:S01]  /*5d30*/  STL.64 [R1+0x88], R64 ;  /* 0x0000884001007387 */ /* 0x000fe20000100a00 */
[----:B0-----:R-:W-:-:S03]  /*5d40*/  IMAD.WIDE R16, R7, 0x2, R88 ;  /* 0x0000000207107825 */ /* 0x001fc600078e0258 */
[----:B------:R1:W-:Y:S04]  /*5d50*/  STL.64 [R1+0x10], R62 ;  /* 0x0000103e01007387 */ /* 0x0003e80000100a00 */
[----:B------:R-:W-:Y:S04]  /*5d60*/  STL.64 [R1+0x8], R16 ;  /* 0x0000081001007387 */ /* 0x000fe80000100a00 */
[----:B---3--:R0:W-:Y:S01]  /*5d70*/  STL [R1+0x58], R61 ;  /* 0x0000583d01007387 */ /* 0x0081e20000100800 */
[----:B-1----:R-:W-:-:S03]  /*5d80*/  IMAD R62, R90, 0x3a, RZ ;  /* 0x0000003a5a3e7824 */ /* 0x002fc600078e02ff */
[----:B------:R1:W2:Y:S01]  /*5d90*/  @!P6 LDG.E.U16 R14, desc[UR24][R16.64] ;  /* 0x00000018100ee981 */ /* 0x0002a2000c1e1500 */
[----:B0-----:R-:W-:Y:S02]  /*5da0*/  IMAD.MOV.U32 R61, RZ, RZ, R69 ;  /* 0x000000ffff3d7224 */ /* 0x001fe400078e0045 */
[----:B------:R-:W-:-:S04]  /*5db0*/  IMAD.WIDE R68, R66, 0x2, R86 ;  /* 0x0000000242447825 */ /* 0x000fc800078e0256 */
[----:B------:R-:W-:Y:S01]  /*5dc0*/  IMAD.WIDE R66, R66, 0x2, R88 ;  /* 0x0000000242427825 */ /* 0x000fe200078e0258 */
[----:B------:R-:W3:Y:S03]  /*5dd0*/  @!P0 LDG.E.U16 R13, desc[UR24][R68.64] ;  /* 0x00000018440d8981 */ /* 0x000ee6000c1e1500 */
[C---:B------:R-:W-:Y:S01]  /*5de0*/  IMAD.WIDE R64, R62.reuse, 0x2, R86 ;  /* 0x000000023e407825 */ /* 0x040fe200078e0256 */
[----:B------:R-:W4:Y:S03]  /*5df0*/  @!P0 LDG.E.U16 R12, desc[UR24][R66.64] ;  /* 0x00000018420c8981 */ /* 0x000f26000c1e1500 */
[----:B------:R-:W-:Y:S01]  /*5e00*/  IMAD.WIDE R62, R62, 0x2, R88 ;  /* 0x000000023e3e7825 */ /* 0x000fe200078e0258 */
[----:B------:R-:W3:Y:S04]  /*5e10*/  @!P3 LDG.E.U16 R9, desc[UR24][R64.64] ;  /* 0x000000184009b981 */ /* 0x000ee8000c1e1500 */
[----:B------:R0:W3:Y:S01]  /*5e20*/  @!P3 LDG.E.U16 R8, desc[UR24][R62.64] ;  /* 0x000000183e08b981 */ /* 0x0000e2000c1e1500 */
[----:B------:R-:W-:-:S03]  /*5e30*/  VIADD R5, R6, 0xffffffec ;  /* 0xffffffec06057836 */ /* 0x000fc60000000000 */
[----:B------:R-:W-:Y:S04]  /*5e40*/  STL [R1+0x54], R57 ;  /* 0x0000543901007387 */ /* 0x000fe80000100800 */
[----:B------:R-:W-:Y:S04]  /*5e50*/  STL.64 [R1+0x8b8], R68 ;  /* 0x0008b84401007387 */ /* 0x000fe80000100a00 */
[----:B------:R-:W-:Y:S01]  /*5e60*/  STL.64 [R1+0x8c0], R66 ;  /* 0x0008c04201007387 */ /* 0x000fe20000100a00 */
[----:B------:R-:W-:-:S03]  /*5e70*/  ISETP.GE.U32.AND P6, PT, R5, 0x7fffffad, PT ;  /* 0x7fffffad0500780c */ /* 0x000fc60003fc6070 */
[----:B------:R-:W-:Y:S01]  /*5e80*/  STL.64 [R1+0x8c8], R64 ;  /* 0x0008c84001007387 */ /* 0x000fe20000100a00 */
[----:B------:R-:W-:-:S03]  /*5e90*/  VIADD R7, R6, 0xffffffe4 ;  /* 0xffffffe406077836 */ /* 0x000fc60000000000 */
[----:B------:R-:W-:Y:S01]  /*5ea0*/  STL.64 [R1+0x8d0], R62 ;  /* 0x0008d03e01007387 */ /* 0x000fe20000100a00 */
[----:B------:R-:W-:-:S03]  /*5eb0*/  VIADD R5, R6, 0xffffffdc ;  /* 0xffffffdc06057836 */ /* 0x000fc60000000000 */
[----:B------:R0:W-:Y:S01]  /*5ec0*/  STL [R1+0x138], R54 ;  /* 0x0001383601007387 */ /* 0x0001e20000100800 */
[----:B-1----:R-:W-:-:S03]  /*5ed0*/  IMAD R17, R90, 0xb, RZ ;  /* 0x0000000b5a117824 */ /* 0x002fc600078e02ff */
[----:B------:R1:W-:Y:S04]  /*5ee0*/  STL [R1+0xd4], R18 ;  /* 0x0000d41201007387 */ /* 0x0003e80000100800 */
[----:B------:R-:W-:Y:S01]  /*5ef0*/  STL [R1+0xd0], R15 ;  /* 0x0000d00f01007387 */ /* 0x000fe20000100800 */
[----:B------:R-:W-:Y:S02]  /*5f00*/  ISETP.GE.U32.AND P0, PT, R7, 0x7fffffa5, PT ;  /* 0x7fffffa50700780c */ /* 0x000fe40003f06070 */
[----:B------:R-:W-:Y:S01]  /*5f10*/  ISETP.GE.U32.AND P3, PT, R5, 0x7fffff9d, PT ;  /* 0x7fffff9d0500780c */ /* 0x000fe20003f66070 */
[----:B------:R-:W-:Y:S01]  /*5f20*/  IMAD R5, R90, 0x3, RZ ;  /* 0x000000035a057824 */ /* 0x000fe200078e02ff */
[----:B------:R-:W-:Y:S02]  /*5f30*/  PRMT R7, RZ, 0x7610, R7 ;  /* 0x00007610ff077816 */ /* 0x000fe40000000007 */
[----:B------:R-:W-:-:S02]  /*5f40*/  PRMT R10, RZ, 0x7610, R10 ;  /* 0x00007610ff0a7816 */ /* 0x000fc4000000000a */
[----:B------:R-:W-:Y:S01]  /*5f50*/  PRMT R11, RZ, 0x7610, R11 ;  /* 0x00007610ff0b7816 */ /* 0x000fe2000000000b */
[----:B0-----:R-:W-:Y:S01]  /*5f60*/  IMAD R54, R90, 0x1b, RZ ;  /* 0x0000001b5a367824 */ /* 0x001fe200078e02ff */
[----:B------:R-:W-:-:S03]  /*5f70*/  PRMT R19, RZ, 0x7610, R19 ;  /* 0x00007610ff137816 */ /* 0x000fc60000000013 */
[----:B------:R-:W-:Y:S01]  /*5f80*/  IMAD.WIDE R62, R54, 0x2, R86 ;  /* 0x00000002363e7825 */ /* 0x000fe200078e0256 */
[----:B------:R-:W-:-:S03]  /*5f90*/  PRMT R66, RZ, 0x7610, R66 ;  /* 0x00007610ff427816 */ /* 0x000fc60000000042 */
[----:B-1----:R-:W-:Y:S01]  /*5fa0*/  IMAD R18, R90, 0x13, RZ ;  /* 0x000000135a127824 */ /* 0x002fe200078e02ff */
[----:B------:R-:W3:Y:S01]  /*5fb0*/  @!P0 LDG.E.U16 R19, desc[UR24][R62.64] ;  /* 0x000000183e138981 */ /* 0x000ee2000c1e1500 */
[----:B------:R-:W-:Y:S01]  /*5fc0*/  PRMT R65, RZ, 0x7610, R65 ;  /* 0x00007610ff417816 */ /* 0x000fe20000000041 */
[----:B------:R-:W-:Y:S01]  /*5fd0*/  IMAD.WIDE R74, R17, 0x2, R88 ;  /* 0x00000002114a7825 */ /* 0x000fe200078e0258 */
[----:B------:R-:W-:-:S03]  /*5fe0*/  PRMT R64, RZ, 0x7610, R64 ;  /* 0x00007610ff407816 */ /* 0x000fc60000000040 */
[C---:B------:R-:W-:Y:S01]  /*5ff0*/  IMAD.WIDE R70, R18.reuse, 0x2, R86 ;  /* 0x0000000212467825 */ /* 0x040fe200078e0256 */
[----:B------:R-:W3:Y:S03]  /*6000*/  @!P5 LDG.E.U16 R66, desc[UR24][R74.64] ;  /* 0x000000184a42d981 */ /* 0x000ee6000c1e1500 */
[----:B------:R-:W-:Y:S01]  /*6010*/  IMAD.WIDE R68, R18, 0x2, R88 ;  /* 0x0000000212447825 */ /* 0x000fe200078e0258 */
[----:B------:R-:W3:Y:S04]  /*6020*/  @!P6 LDG.E.U16 R65, desc[UR24][R70.64] ;  /* 0x000000184641e981 */ /* 0x000ee8000c1e1500 */
[----:B------:R-:W3:Y:S04]  /*6030*/  @!P6 LDG.E.U16 R64, desc[UR24][R68.64] ;  /* 0x000000184440e981 */ /* 0x000ee8000c1e1500 */
[----:B--2---:R0:W-:Y:S04]  /*6040*/  STL [R1+0xcc], R14 ;  /* 0x0000cc0e01007387 */ /* 0x0041e80000100800 */
[----:B----4-:R-:W-:Y:S04]  /*6050*/  STL [R1+0x14c], R12 ;  /* 0x00014c0c01007387 */ /* 0x010fe80000100800 */
[----:B---3--:R1:W-:Y:S04]  /*6060*/  STL [R1+0x150], R13 ;  /* 0x0001500d01007387 */ /* 0x0083e80000100800 */
[----:B------:R-:W-:Y:S04]  /*6070*/  STL [R1+0x144], R8 ;  /* 0x0001440801007387 */ /* 0x000fe80000100800 */
[----:B------:R2:W-:Y:S01]  /*6080*/  STL [R1+0x148], R9 ;  /* 0x0001480901007387 */ /* 0x0005e20000100800 */
[----:B0-----:R-:W-:-:S04]  /*6090*/  IMAD.WIDE R14, R5, 0x2, R86 ;  /* 0x00000002050e7825 */ /* 0x001fc800078e0256 */
[----:B-1----:R-:W-:Y:S01]  /*60a0*/  IMAD.WIDE R12, R5, 0x2, R88 ;  /* 0x00000002050c7825 */ /* 0x002fe200078e0258 */
[----:B------:R-:W3:Y:S03]  /*60b0*/  @!P4 LDG.E.U16 R11, desc[UR24][R14.64] ;  /* 0x000000180e0bc981 */ /* 0x000ee6000c1e1500 */
[----:B--2---:R-:W-:Y:S01]  /*60c0*/  IMAD.WIDE R8, R17, 0x2, R86 ;  /* 0x0000000211087825 */ /* 0x004fe200078e0256 */
[----:B------:R-:W2:Y:S04]  /*60d0*/  @!P4 LDG.E.U16 R10, desc[UR24][R12.64] ;  /* 0x000000180c0ac981 */ /* 0x000ea8000c1e1500 */
[----:B------:R0:W4:Y:S01]  /*60e0*/  @!P5 LDG.E.U16 R7, desc[UR24][R8.64] ;  /* 0x000000180807d981 */ /* 0x000122000c1e1500 */
[----:B------:R-:W-:-:S03]  /*60f0*/  IMAD R5, R40, UR8, RZ ;  /* 0x0000000828057c24 */ /* 0x000fc6000f8e02ff */
[----:B------:R-:W-:Y:S04]  /*6100*/  STL.64 [R1+0x280], R14 ;  /* 0x0002800e01007387 */ /* 0x000fe80000100a00 */
[----:B------:R-:W-:Y:S01]  /*6110*/  STL.64 [R1+0x278], R12 ;  /* 0x0002780c01007387 */ /* 0x000fe20000100a00 */
[----:B------:R-:W-:-:S03]  /*6120*/  LEA R72, P4, R5, R3, 0x1 ;  /* 0x0000000305487211 */ /* 0x000fc600078808ff */
[----:B------:R0:W-:Y:S01]  /*6130*/  STL.64 [R1+0x200], R8 ;  /* 0x0002000801007387 */ /* 0x0001e20000100a00 */
[----:B------:R-:W-:Y:S01]  /*6140*/  LEA.HI.X.SX32 R73, R5, R4, 0x1, P4 ;  /* 0x0000000405497211 */ /* 0x000fe200020f0eff */
[----:B0-----:R-:W-:Y:S02]  /*6150*/  IMAD R8, R42, UR8, RZ ;  /* 0x000000082a087c24 */ /* 0x001fe4000f8e02ff */
[----:B------:R-:W-:-:S03]  /*6160*/  IMAD R9, R43, UR8, RZ ;  /* 0x000000082b097c24 */ /* 0x000fc6000f8e02ff */
[----:B------:R-:W-:Y:S01]  /*6170*/  LEA R5, P4, R8, R3, 0x1 ;  /* 0x0000000308057211 */ /* 0x000fe200078808ff */
[----:B------:R-:W-:Y:S02]  /*6180*/  IMAD R12, R46, UR8, RZ ;  /* 0x000000082e0c7c24 */ /* 0x000fe4000f8e02ff */
[----:B------:R-:W-:Y:S02]  /*6190*/  IMAD R13, R47, UR8, RZ ;  /* 0x000000082f0d7c24 */ /* 0x000fe4000f8e02ff */
[----:B------:R-:W-:Y:S02]  /*61a0*/  IMAD R14, R48, UR8, RZ ;  /* 0x00000008300e7c24 */ /* 0x000fe4000f8e02ff */
[----:B------:R-:W-:Y:S02]  /*61b0*/  IMAD R15, R49, UR8, RZ ;  /* 0x00000008310f7c24 */ /* 0x000fe4000f8e02ff */
[----:B------:R-:W-:Y:S02]  /*61c0*/  IMAD R16, R50, UR8, RZ ;  /* 0x0000000832107c24 */ /* 0x000fe4000f8e02ff */
[----:B------:R-:W-:-:S02]  /*61d0*/  IMAD.MOV.U32 R47, RZ, RZ, R82 ;  /* 0x000000ffff2f7224 */ /* 0x000fc400078e0052 */
[----:B------:R-:W-:Y:S02]  /*61e0*/  IMAD R17, R51, UR8, RZ ;  /* 0x0000000833117c24 */ /* 0x000fe4000f8e02ff */
[----:B------:R-:W-:Y:S02]  /*61f0*/  IMAD.MOV.U32 R46, RZ, RZ, R83 ;  /* 0x000000ffff2e7224 */ /* 0x000fe400078e0053 */
[----:B------:R-:W-:Y:S02]  /*6200*/  IMAD R18, R53, UR8, RZ ;  /* 0x0000000835127c24 */ /* 0x000fe4000f8e02ff */
[----:B------:R-:W-:Y:S02]  /*6210*/  IMAD.MOV.U32 R43, RZ, RZ, R84 ;  /* 0x000000ffff2b7224 */ /* 0x000fe400078e0054 */
[----:B------:R-:W-:Y:S02]  /*6220*/  VIADD R57, R6, 0xffffffd4 ;  /* 0xffffffd406397836 */ /* 0x000fe40000000000 */
[----:B------:R-:W-:-:S02]  /*6230*/  IMAD.MOV.U32 R48, RZ, RZ, R60 ;  /* 0x000000ffff307224 */ /* 0x000fc400078e003c */
[----:B------:R-:W-:Y:S02]  /*6240*/  IMAD.MOV.U32 R40, RZ, RZ, R61 ;  /* 0x000000ffff287224 */ /* 0x000fe400078e003d */
[----:B------:R-:W-:Y:S01]  /*6250*/  IMAD.WIDE R60, R54, 0x2, R88 ;  /* 0x00000002363c7825 */ /* 0x000fe200078e0258 */
[----:B----4-:R0:W-:Y:S04]  /*6260*/  STL [R1+0x154], R7 ;  /* 0x0001540701007387 */ /* 0x0101e80000100800 */
[----:B--2---:R1:W-:Y:S01]  /*6270*/  STL [R1+0x1b8], R10 ;  /* 0x0001b80a01007387 */ /* 0x0043e20000100800 */
[----:B0-----:R-:W-:-:S03]  /*6280*/  IMAD R7, R41, UR8, RZ ;  /* 0x0000000829077c24 */ /* 0x001fc6000f8e02ff */
[----:B---3--:R-:W-:Y:S04]  /*6290*/  STL [R1+0x1bc], R11 ;  /* 0x0001bc0b01007387 */ /* 0x008fe80000100800 */
[----:B------:R0:W-:Y:S01]  /*62a0*/  STL.64 [R1+0x1f8], R74 ;  /* 0x0001f84a01007387 */ /* 0x0001e20000100a00 */
[----:B------:R-:W-:-:S03]  /*62b0*/  LEA R78, P5, R7, R3, 0x1 ;  /* 0x00000003074e7211 */ /* 0x000fc600078a08ff */
[----:B------:R-:W-:Y:S01]  /*62c0*/  STL.64 [R1+0x180], R70 ;  /* 0x0001804601007387 */ /* 0x000fe20000100a00 */
[----:B-1----:R-:W-:-:S03]  /*62d0*/  IMAD R10, R44, UR8, RZ ;  /* 0x000000082c0a7c24 */ /* 0x002fc6000f8e02ff */
[----:B------:R-:W-:Y:S01]  /*62e0*/  STL.64 [R1+0x178], R68 ;  /* 0x0001784401007387 */ /* 0x000fe20000100a00 */
[----:B------:R-:W-:-:S03]  /*62f0*/  LEA.HI.X.SX32 R79, R7, R4, 0x1, P5 ;  /* 0x00000004074f7211 */ /* 0x000fc600028f0eff */
[----:B------:R-:W-:Y:S01]  /*6300*/  STL [R1+0x5d8], R72 ;  /* 0x0005d84801007387 */ /* 0x000fe20000100800 */
[----:B0-----:R-:W-:-:S03]  /*6310*/  LEA R74, P5, R9, R3, 0x1 ;  /* 0x00000003094a7211 */ /* 0x001fc600078a08ff */
[----:B------:R-:W-:Y:S04]  /*6320*/  STL.64 [R1+0x100], R62 ;  /* 0x0001003e01007387 */ /* 0x000fe80000100a00 */
[----:B------:R-:W-:Y:S01]  /*6330*/  STL [R1+0x5e0], R78 ;  /* 0x0005e04e01007387 */ /* 0x000fe20000100800 */
[----:B------:R-:W-:-:S03]  /*6340*/  IMAD R11, R45, UR8, RZ ;  /* 0x000000082d0b7c24 */ /* 0x000fc6000f8e02ff */
[----:B------:R0:W-:Y:S01]  /*6350*/  STL [R1+0x5e8], R5 ;  /* 0x0005e80501007387 */ /* 0x0001e20000100800 */
[----:B------:R-:W-:-:S03]  /*6360*/  LEA.HI.X.SX32 R75, R9, R4, 0x1, P5 ;  /* 0x00000004094b7211 */ /* 0x000fc600028f0eff */
[----:B------:R-:W-:Y:S04]  /*6370*/  STL [R1+0x5d4], R73 ;  /* 0x0005d44901007387 */ /* 0x000fe80000100800 */
[----:B------:R-:W-:Y:S01]  /*6380*/  STL.64 [R1+0x8e0], R72 ;  /* 0x0008e04801007387 */ /* 0x000fe20000100a00 */
[----:B0-----:R-:W-:-:S03]  /*6390*/  LEA.HI.X.SX32 R5, R8, R4, 0x1, P4 ;  /* 0x0000000408057211 */ /* 0x001fc600020f0eff */
[----:B------:R-:W-:Y:S01]  /*63a0*/  STL [R1+0x1c0], R19 ;  /* 0x0001c01301007387 */ /* 0x000fe20000100800 */
[----:B------:R-:W-:-:S03]  /*63b0*/  LEA R70, P4, R10, R3, 0x1 ;  /* 0x000000030a467211 */ /* 0x000fc600078808ff */
[----:B------:R-:W-:Y:S01]  /*63c0*/  STL [R1+0x5dc], R79 ;  /* 0x0005dc4f01007387 */ /* 0x000fe20000100800 */
[----:B------:R-:W-:-:S03]  /*63d0*/  LEA R80, P5, R11, R3, 0x1 ;  /* 0x000000030b507211 */ /* 0x000fc600078a08ff */
[----:B------:R-:W-:Y:S01]  /*63e0*/  STL [R1+0x5f0], R74 ;  /* 0x0005f04a01007387 */ /* 0x000fe20000100800 */
[----:B------:R-:W-:-:S03]  /*63f0*/  LEA.HI.X.SX32 R71, R10, R4, 0x1, P4 ;  /* 0x000000040a477211 */ /* 0x000fc600020f0eff */
[----:B------:R0:W-:Y:S01]  /*6400*/  STL [R1+0x5e4], R5 ;  /* 0x0005e40501007387 */ /* 0x0001e20000100800 */
[----:B------:R-:W-:-:S03]  /*6410*/  LEA R91, P4, R12, R3, 0x1 ;  /* 0x000000030c5b7211 */ /* 0x000fc600078808ff */
[----:B------:R1:W-:Y:S04]  /*6420*/  STL.64 [R1+0x8d8], R78 ;  /* 0x0008d84e01007387 */ /* 0x0003e80000100a00 */
[----:B------:R-:W-:Y:S04]  /*6430*/  STL [R1+0x5f8], R70 ;  /* 0x0005f84601007387 */ /* 0x000fe80000100800 */
[----:B------:R-:W-:Y:S04]  /*6440*/  STL [R1+0x5ec], R75 ;  /* 0x0005ec4b01007387 */ /* 0x000fe80000100800 */
[----:B------:R-:W-:Y:S01]  /*6450*/  STL.64 [R1+0x910], R74 ;  /* 0x0009104a01007387 */ /* 0x000fe20000100a00 */
[----:B0-----:R-:W-:-:S03]  /*6460*/  LEA.HI.X.SX32 R5, R12, R4, 0x1, P4 ;  /* 0x000000040c057211 */ /* 0x001fc600020f0eff */
[----:B------:R-:W-:Y:S01]  /*6470*/  STL [R1+0x1cc], R66 ;  /* 0x0001cc4201007387 */ /* 0x000fe20000100800 */
[----:B------:R-:W-:-:S03]  /*6480*/  LEA.HI.X.SX32 R81, R11, R4, 0x1, P5 ;  /* 0x000000040b517211 */ /* 0x000fc600028f0eff */
[----:B------:R-:W-:Y:S01]  /*6490*/  STL [R1+0x1c8], R65 ;  /* 0x0001c84101007387 */ /* 0x000fe20000100800 */
[----:B-1----:R-:W-:-:S03]  /*64a0*/  LEA R78, P5, R13, R3, 0x1 ;  /* 0x000000030d4e7211 */ /* 0x002fc600078a08ff */
[----:B------:R-:W-:Y:S04]  /*64b0*/  STL [R1+0x600], R80 ;  /* 0x0006005001007387 */ /* 0x000fe80000100800 */
[----:B------:R-:W-:Y:S04]  /*64c0*/  STL [R1+0x5f4], R71 ;  /* 0x0005f44701007387 */ /* 0x000fe80000100800 */
[----:B------:R-:W-:Y:S01]  /*64d0*/  STL [R1+0x1c4], R64 ;  /* 0x0001c44001007387 */ /* 0x000fe20000100800 */
[----:B------:R-:W-:-:S03]  /*64e0*/  LEA R68, P4, R14, R3, 0x1 ;  /* 0x000000030e447211 */ /* 0x000fc600078808ff */
[----:B------:R-:W-:Y:S04]  /*64f0*/  STL [R1+0x608], R91 ;  /* 0x0006085b01007387 */ /* 0x000fe80000100800 */
[----:B------:R-:W-:Y:S04]  /*6500*/  STL [R1+0x94c], R91 ;  /* 0x00094c5b01007387 */ /* 0x000fe80000100800 */
[----:B------:R0:W-:Y:S04]  /*6510*/  STL.64 [R1+0x8e8], R70 ;  /* 0x0008e84601007387 */ /* 0x0001e80000100a00 */
[----:B------:R-:W-:Y:S01]  /*6520*/  STL [R1+0x604], R5 ;  /* 0x0006040501007387 */ /* 0x000fe20000100800 */
[----:B------:R-:W-:-:S03]  /*6530*/  LEA.HI.X.SX32 R69, R14, R4, 0x1, P4 ;  /* 0x000000040e457211 */ /* 0x000fc600020f0eff */
[----:B------:R-:W-:Y:S01]  /*6540*/  STL [R1+0x5fc], R81 ;  /* 0x0005fc5101007387 */ /* 0x000fe20000100800 */
[----:B0-----:R-:W-:-:S03]  /*6550*/  LEA.HI.X.SX32 R71, R13, R4, 0x1, P5 ;  /* 0x000000040d477211 */ /* 0x001fc600028f0eff */
[----:B------:R-:W-:Y:S01]  /*6560*/  STL [R1+0x610], R78 ;  /* 0x0006104e01007387 */ /* 0x000fe20000100800 */
[----:B------:R-:W-:-:S03]  /*6570*/  LEA R82, P5, R15, R3, 0x1 ;  /* 0x000000030f527211 */ /* 0x000fc600078a08ff */
[----:B------:R-:W-:Y:S01]  /*6580*/  STL [R1+0x950], R78 ;  /* 0x0009504e01007387 */ /* 0x000fe20000100800 */
[----:B------:R-:W-:-:S03]  /*6590*/  LEA R65, P4, R16, R3, 0x1 ;  /* 0x0000000310417211 */ /* 0x000fc600078808ff */
[----:B------:R-:W-:Y:S04]  /*65a0*/  STL.64 [R1+0x8f0], R80 ;  /* 0x0008f05001007387 */ /* 0x000fe80000100a00 */
[----:B------:R-:W-:Y:S04]  /*65b0*/  STL [R1+0x618], R68 ;  /* 0x0006184401007387 */ /* 0x000fe80000100800 */
[----:B------:R-:W-:Y:S01]  /*65c0*/  STL [R1+0x60c], R71 ;  /* 0x00060c4701007387 */ /* 0x000fe20000100800 */
[----:B------:R-:W-:-:S03]  /*65d0*/  IMAD R19, R52, UR8, RZ ;  /* 0x0000000834137c24 */ /* 0x000fc6000f8e02ff */
[----:B------:R0:W-:Y:S01]  /*65e0*/  STL [R1+0x930], R71 ;  /* 0x0009304701007387 */ /* 0x0001e20000100800 */
[----:B------:R-:W-:-:S03]  /*65f0*/  LEA.HI.X.SX32 R83, R15, R4, 0x1, P5 ;  /* 0x000000040f537211 */ /* 0x000fc600028f0eff */
[----:B------:R-:W-:Y:S01]  /*6600*/  STL [R1+0x620], R82 ;  /* 0x0006205201007387 */ /* 0x000fe20000100800 */
[----:B------:R-:W-:-:S03]  /*6610*/  LEA R76, P5, R17, R3, 0x1 ;  /* 0x00000003114c7211 */ /* 0x000fc600078a08ff */
[----:B------:R-:W-:Y:S01]  /*6620*/  STL [R1+0x614], R69 ;  /* 0x0006144501007387 */ /* 0x000fe20000100800 */
[----:B------:R-:W-:-:S03]  /*6630*/  LEA.HI.X.SX32 R73, R16, R4, 0x1, P4 ;  /* 0x0000000410497211 */ /* 0x000fc600020f0eff */
[----:B------:R-:W-:Y:S04]  /*6640*/  STL [R1+0x628], R65 ;  /* 0x0006284101007387 */ /* 0x000fe80000100800 */
[----:B------:R-:W-:Y:S01]  /*6650*/  STL [R1+0x954], R65 ;  /* 0x0009544101007387 */ /* 0x000fe20000100800 */
[----:B------:R-:W-:-:S03]  /*6660*/  IMAD.MOV.U32 R45, RZ, RZ, R77 ;  /* 0x000000ffff2d7224 */ /* 0x000fc600078e004d */
[----:B------:R-:W-:Y:S01]  /*6670*/  STL.64 [R1+0x8f8], R68 ;  /* 0x0008f84401007387 */ /* 0x000fe20000100a00 */
[----:B------:R-:W-:-:S03]  /*6680*/  LEA R62, P4, R19, R3, 0x1 ;  /* 0x00000003133e7211 */ /* 0x000fc600078808ff */
[----:B------:R-:W-:Y:S01]  /*6690*/  STL [R1+0x95c], R68 ;  /* 0x00095c4401007387 */ /* 0x000fe20000100800 */
[----:B------:R-:W-:Y:S01]  /*66a0*/  IMAD R9, R55, UR8, RZ ;  /* 0x0000000837097c24 */ /* 0x000fe2000f8e02ff */
[----:B------:R-:W-:Y:S02]  /*66b0*/  LEA.HI.X.SX32 R77, R17, R4, 0x1, P5 ;  /* 0x00000004114d7211 */ /* 0x000fe400028f0eff */
[----:B------:R-:W-:Y:S01]  /*66c0*/  STL [R1+0x958], R69 ;  /* 0x0009584501007387 */ /* 0x000fe20000100800 */
[----:B------:R-:W-:-:S03]  /*66d0*/  LEA R84, P5, R18, R3, 0x1 ;  /* 0x0000000312547211 */ /* 0x000fc600078a08ff */
[----:B------:R-:W-:Y:S01]  /*66e0*/  STL [R1+0x61c], R83 ;  /* 0x00061c5301007387 */ /* 0x000fe20000100800 */
[----:B------:R-:W-:-:S03]  /*66f0*/  IMAD R8, R56, UR8, RZ ;  /* 0x0000000838087c24 */ /* 0x000fc6000f8e02ff */
[----:B------:R-:W-:Y:S01]  /*6700*/  STL [R1+0x630], R76 ;  /* 0x0006304c01007387 */ /* 0x000fe20000100800 */
[----:B------:R-:W-:-:S03]  /*6710*/  LEA.HI.X.SX32 R66, R19, R4, 0x1, P4 ;  /* 0x0000000413427211 */ /* 0x000fc600020f0eff */
[----:B------:R-:W-:Y:S01]  /*6720*/  STL.64 [R1+0x900], R82 ;  /* 0x0009005201007387 */ /* 0x000fe20000100a00 */
[----:B------:R-:W-:-:S03]  /*6730*/  IMAD.MOV.U32 R44, RZ, RZ, R85 ;  /* 0x000000ffff2c7224 */ /* 0x000fc600078e0055 */
[----:B------:R-:W-:Y:S01]  /*6740*/  STL [R1+0x624], R73 ;  /* 0x0006244901007387 */ /* 0x000fe20000100800 */
[----:B------:R-:W-:-:S03]  /*6750*/  LEA R70, P4, R9, R3, 0x1 ;  /* 0x0000000309467211 */ /* 0x000fc600078808ff */
[----:B------:R-:W-:Y:S01]  /*6760*/  STL [R1+0x960], R73 ;  /* 0x0009604901007387 */ /* 0x000fe20000100800 */
[----:B------:R-:W-:-:S03]  /*6770*/  LEA.HI.X.SX32 R85, R18, R4, 0x1, P5 ;  /* 0x0000000412557211 */ /* 0x000fc600028f0eff */
[----:B------:R-:W-:Y:S01]  /*6780*/  STL [R1+0x638], R62 ;  /* 0x0006383e01007387 */ /* 0x000fe20000100800 */
[----:B------:R-:W-:-:S03]  /*6790*/  LEA R72, P5, R8, R3, 0x1 ;  /* 0x0000000308487211 */ /* 0x000fc600078a08ff */
[----:B------:R-:W-:Y:S01]  /*67a0*/  STL [R1+0x62c], R77 ;  /* 0x00062c4d01007387 */ /* 0x000fe20000100800 */
[----:B------:R-:W-:-:S03]  /*67b0*/  IMAD R7, R58, UR8, RZ ;  /* 0x000000083a077c24 */ /* 0x000fc6000f8e02ff */
[----:B------:R-:W-:Y:S01]  /*67c0*/  STL.64 [R1+0x918], R76 ;  /* 0x0009184c01007387 */ /* 0x000fe20000100a00 */
[----:B0-----:R-:W-:-:S03]  /*67d0*/  LEA.HI.X.SX32 R71, R9, R4, 0x1, P4 ;  /* 0x0000000409477211 */ /* 0x001fc600020f0eff */
[----:B------:R-:W-:Y:S01]  /*67e0*/  STL [R1+0x640], R84 ;  /* 0x0006405401007387 */ /* 0x000fe20000100800 */
[----:B------:R-:W-:-:S03]  /*67f0*/  IMAD R5, R59, UR8, RZ ;  /* 0x000000083b057c24 */ /* 0x000fc6000f8e02ff */
[----:B------:R-:W-:Y:S04]  /*6800*/  STL [R1+0x634], R66 ;  /* 0x0006344201007387 */ /* 0x000fe80000100800 */
[----:B------:R-:W-:Y:S04]  /*6810*/  STL [R1+0x964], R66 ;  /* 0x0009644201007387 */ /* 0x000fe80000100800 */
[----:B------:R-:W-:Y:S01]  /*6820*/  STL [R1+0x648], R70 ;  /* 0x0006484601007387 */ /* 0x000fe20000100800 */
[----:B------:R-:W-:-:S03]  /*6830*/  LEA R63, P4, R7, R3, 0x1 ;  /* 0x00000003073f7211 */ /* 0x000fc600078808ff */
[----:B------:R-:W-:Y:S01]  /*6840*/  STL [R1+0x63c], R85 ;  /* 0x00063c5501007387 */ /* 0x000fe20000100800 */
[----:B------:R-:W-:-:S03]  /*6850*/  LEA R42, P6, R5, R3, 0x1 ;  /* 0x00000003052a7211 */ /* 0x000fc600078c08ff */
[----:B------:R-:W-:Y:S01]  /*6860*/  STL.64 [R1+0x920], R84 ;  /* 0x0009205401007387 */ /* 0x000fe20000100a00 */
[----:B------:R-:W-:-:S03]  /*6870*/  VIADD R3, R6, 0xffffffc4 ;  /* 0xffffffc406037836 */ /* 0x000fc60000000000 */
[----:B------:R-:W-:Y:S04]  /*6880*/  STL [R1+0x650], R72 ;  /* 0x0006504801007387 */ /* 0x000fe80000100800 */
[----:B------:R-:W-:Y:S01]  /*6890*/  STL [R1+0x644], R71 ;  /* 0x0006444701007387 */ /* 0x000fe20000100800 */
[----:B------:R-:W-:-:S03]  /*68a0*/  LEA.HI.X.SX32 R79, R8, R4, 0x1, P5 ;  /* 0x00000004084f7211 */ /* 0x000fc600028f0eff */
[----:B------:R-:W-:Y:S04]  /*68b0*/  STL.64 [R1+0x940], R70 ;  /* 0x0009404601007387 */ /* 0x000fe80000100a00 */
[----:B------:R-:W-:Y:S01]  /*68c0*/  STL [R1+0x96c], R70 ;  /* 0x00096c4601007387 */ /* 0x000fe20000100800 */
[----:B------:R-:W-:-:S03]  /*68d0*/  LEA.HI.X.SX32 R64, R7, R4, 0x1, P4 ;  /* 0x0000000407407211 */ /* 0x000fc600020f0eff */
[----:B------:R-:W-:Y:S01]  /*68e0*/  STL [R1+0x968], R71 ;  /* 0x0009684701007387 */ /* 0x000fe20000100800 */
[----:B------:R-:W-:-:S03]  /*68f0*/  LEA.HI.X.SX32 R41, R5, R4, 0x1, P6 ;  /* 0x0000000405297211 */ /* 0x000fc600030f0eff */
[----:B------:R-:W-:Y:S01]  /*6900*/  STL [R1+0x934], R72 ;  /* 0x0009344801007387 */ /* 0x000fe20000100800 */
[----:B------:R-:W-:-:S03]  /*6910*/  ISETP.GE.U32.AND P6, PT, R3, 0x7fffff85, PT ;  /* 0x7fffff850300780c */ /* 0x000fc60003fc6070 */
[----:B------:R-:W-:Y:S01]  /*6920*/  STL [R1+0x654], R63 ;  /* 0x0006543f01007387 */ /* 0x000fe20000100800 */
[----:B------:R-:W-:Y:S01]  /*6930*/  PRMT R55, RZ, 0x7610, R55 ;  /* 0x00007610ff377816 */ /* 0x000fe20000000037 */
[----:B------:R-:W-:Y:S02]  /*6940*/  IMAD R3, R90, 0x23, RZ ;  /* 0x000000235a037824 */ /* 0x000fe400078e02ff */
[----:B------:R-:W-:Y:S04]  /*6950*/  STL.64 [R1+0x928], R62 ;  /* 0x0009283e01007387 */ /* 0x000fe80000100a00 */
[----:B------:R-:W-:Y:S01]  /*6960*/  STL [R1+0x460], R42 ;  /* 0x0004602a01007387 */ /* 0x000fe20000100800 */
[----:B------:R-:W-:-:S03]  /*6970*/  ISETP.GE.U32.AND P5, PT, R57, 0x7fffff95, PT ;  /* 0x7fffff953900780c */ /* 0x000fc60003fa6070 */
[----:B------:R-:W-:Y:S01]  /*6980*/  STL [R1+0x970], R63 ;  /* 0x0009703f01007387 */ /* 0x000fe20000100800 */
[----:B------:R-:W-:-:S03]  /*6990*/  PRMT R12, RZ, 0x7610, R12 ;  /* 0x00007610ff0c7816 */ /* 0x000fc6000000000c */
[----:B------:R-:W-:Y:S01]  /*69a0*/  STL [R1+0x64c], R79 ;  /* 0x00064c4f01007387 */ /* 0x000fe20000100800 */
[----:B------:R-:W-:-:S03]  /*69b0*/  IMAD.WIDE R52, R3, 0x2, R86 ;  /* 0x0000000203347825 */ /* 0x000fc600078e0256 */
[----:B------:R-:W-:Y:S01]  /*69c0*/  STL [R1+0x974], R79 ;  /* 0x0009744f01007387 */ /* 0x000fe20000100800 */
[----:B------:R-:W-:-:S03]  /*69d0*/  IMAD.WIDE R50, R3, 0x2, R88 ;  /* 0x0000000203327825 */ /* 0x000fc600078e0258 */
[----:B------:R-:W-:Y:S04]  /*69e0*/  STL [R1+0x45c], R64 ;  /* 0x00045c4001007387 */ /* 0x000fe80000100800 */
[----:B------:R0:W-:Y:S04]  /*69f0*/  STL [R1+0x978], R64 ;  /* 0x0009784001007387 */ /* 0x0001e80000100800 */
[----:B------:R-:W-:Y:S04]  /*6a00*/  STL [R1+0x458], R41 ;  /* 0x0004582901007387 */ /* 0x000fe80000100800 */
[----:B------:R1:W-:Y:S04]  /*6a10*/  STL.64 [R1+0xf8], R60 ;  /* 0x0000f83c01007387 */ /* 0x0003e80000100a00 */
[----:B------:R1:W2:Y:S01]  /*6a20*/  @!P0 LDG.E.U16 R55, desc[UR24][R60.64] ;  /* 0x000000183c378981 */ /* 0x0002a2000c1e1500 */
[----:B0-----:R-:W-:-:S03]  /*6a30*/  PRMT R64, RZ, 0x7610, R64 ;  /* 0x00007610ff407816 */ /* 0x001fc60000000040 */
[----:B------:R-:W-:Y:S04]  /*6a40*/  STL.64 [R1+0x80], R52 ;  /* 0x0000803401007387 */ /* 0x000fe80000100a00 */
[----:B------:R0:W3:Y:S01]  /*6a50*/  @!P3 LDG.E.U16 R12, desc[UR24][R50.64] ;  /* 0x00000018320cb981 */ /* 0x0000e2000c1e1500 */
[----:B-1----:R-:W-:-:S03]  /*6a60*/  IMAD R60, R90, 0x2b, RZ ;  /* 0x0000002b5a3c7824 */ /* 0x002fc600078e02ff */
[----:B------:R0:W-:Y:S02]  /*6a70*/  STL.64 [R1+0x78], R50 ;  /* 0x0000783201007387 */ /* 0x0001e40000100a00 */
[----:B0-----:R-:W-:-:S05]  /*6a80*/  IMAD.WIDE R50, R60, 0x2, R86 ;  /* 0x000000023c327825 */ /* 0x001fca00078e0256 */
[----:B------:R-:W4:Y:S01]  /*6a90*/  @!P5 LDG.E.U16 R64, desc[UR24][R50.64] ;  /* 0x000000183240d981 */ /* 0x000f22000c1e1500 */
[----:B------:R-:W-:Y:S01]  /*6aa0*/  VIADD R10, R6, 0xffffffcc ;  /* 0xffffffcc060a7836 */ /* 0x000fe20000000000 */
[----:B------:R-:W-:Y:S01]  /*6ab0*/  PRMT R49, RZ, 0x7610, R49 ;  /* 0x00007610ff317816 */ /* 0x000fe20000000031 */
[----:B------:R-:W-:-:S03]  /*6ac0*/  IMAD.WIDE R60, R60, 0x2, R88 ;  /* 0x000000023c3c7825 */ /* 0x000fc600078e0258 */
[----:B------:R-:W-:Y:S01]  /*6ad0*/  ISETP.GE.U32.AND P4, PT, R10, 0x7fffff8d, PT ;  /* 0x7fffff8d0a00780c */ /* 0x000fe20003f86070 */
[----:B------:R-:W-:Y:S01]  /*6ae0*/  IMAD R56, R90, 0x33, RZ ;  /* 0x000000335a387824 */ /* 0x000fe200078e02ff */
[----:B------:R0:W2:Y:S01]  /*6af0*/  @!P3 LDG.E.U16 R49, desc[UR24][R52.64] ;  /* 0x000000183431b981 */ /* 0x0000a2000c1e1500 */
[----:B------:R-:W-:-:S03]  /*6b00*/  PRMT R70, RZ, 0x7610, R70 ;  /* 0x00007610ff467816 */ /* 0x000fc60000000046 */
[----:B------:R-:W-:Y:S01]  /*6b10*/  STL.64 [R1], R50 ;  /* 0x0000003201007387 */ /* 0x000fe20000100a00 */
[----:B------:R-:W-:Y:S01]  /*6b20*/  IMAD.WIDE R58, R56, 0x2, R86 ;  /* 0x00000002383a7825 */ /* 0x000fe200078e0256 */
[----:B------:R-:W-:-:S03]  /*6b30*/  PRMT R71, RZ, 0x7610, R71 ;  /* 0x00007610ff477816 */ /* 0x000fc60000000047 */
[----:B0-----:R-:W-:Y:S02]  /*6b40*/  IMAD R52, R90, 0x3b, RZ ;  /* 0x0000003b5a347824 */ /* 0x001fe400078e02ff */
[----:B------:R-:W-:-:S05]  /*6b50*/  IMAD.WIDE R56, R56, 0x2, R88 ;  /* 0x0000000238387825 */ /* 0x000fca00078e0258 */
[----:B------:R-:W3:Y:S04]  /*6b60*/  @!P4 LDG.E.U16 R70, desc[UR24][R56.64] ;  /* 0x000000183846c981 */ /* 0x000ee8000c1e1500 */
[----:B----4-:R-:W-:Y:S04]  /*6b70*/  STL [R1+0x97c], R64 ;  /* 0x00097c4001007387 */ /* 0x010fe80000100800 */
[----:B------:R-:W-:Y:S04]  /*6b80*/  STL [R1+0x980], R61 ;  /* 0x0009803d01007387 */ /* 0x000fe80000100800 */
[----:B--2---:R0:W-:Y:S02]  /*6b90*/  STL [R1+0x2b8], R55 ;  /* 0x0002b83701007387 */ /* 0x0041e40000100800 */
[----:B0-----:R-:W-:-:S05]  /*6ba0*/  IMAD.WIDE R54, R52, 0x2, R86 ;  /* 0x0000000234367825 */ /* 0x001fca00078e0256 */
[----:B------:R-:W2:Y:S01]  /*6bb0*/  @!P6 LDG.E.U16 R71, desc[UR24][R54.64] ;  /* 0x000000183647e981 */ /* 0x000ea2000c1e1500 */
[C---:B------:R-:W-:Y:S01]  /*6bc0*/  VIADD R3, R6.reuse, 0xfffffff3 ;  /* 0xfffffff306037836 */ /* 0x040fe20000000000 */
[----:B------:R-:W-:Y:S01]  /*6bd0*/  PRMT R63, RZ, 0x7610, R63 ;  /* 0x00007610ff3f7816 */ /* 0x000fe2000000003f */
[----:B------:R-:W-:-:S03]  /*6be0*/  VIADD R4, R6, 0xfffffffb ;  /* 0xfffffffb06047836 */ /* 0x000fc60000000000 */
[----:B------:R-:W-:Y:S01]  /*6bf0*/  ISETP.GE.U32.AND P3, PT, R3, 0x7fffffb4, PT ;  /* 0x7fffffb40300780c */ /* 0x000fe20003f66070 */
[----:B------:R-:W-:Y:S01]  /*6c00*/  VIADD R3, R6, 0xffffffe3 ;  /* 0xffffffe306037836 */ /* 0x000fe20000000000 */
[----:B------:R-:W-:Y:S01]  /*6c10*/  ISETP.GE.U32.AND P0, PT, R4, 0x7fffffbc, PT ;  /* 0x7fffffbc0400780c */ /* 0x000fe20003f06070 */
[----:B------:R0:W4:Y:S01]  /*6c20*/  @!P4 LDG.E.U16 R63, desc[UR24][R58.64] ;  /* 0x000000183a3fc981 */ /* 0x000122000c1e1500 */
[----:B------:R-:W-:Y:S01]  /*6c30*/  PRMT R79, RZ, 0x7610, R79 ;  /* 0x00007610ff4f7816 */ /* 0x000fe2000000004f */
[----:B------:R-:W-:Y:S01]  /*6c40*/  VIADD R4, R6, 0xffffffeb ;  /* 0xffffffeb06047836 */ /* 0x000fe20000000000 */
[----:B------:R-:W-:Y:S01]  /*6c50*/  ISETP.GE.U32.AND P4, PT, R3, 0x7fffffa4, PT ;  /* 0x7fffffa40300780c */ /* 0x000fe20003f86070 */
[----:B------:R-:W-:Y:S01]  /*6c60*/  IMAD.SHL.U32 R3, R90, 0x4, RZ ;  /* 0x000000045a037824 */ /* 0x000fe200078e00ff */
[----:B------:R0:W-:Y:S01]  /*6c70*/  STL.64 [R1+0x988], R58 ;  /* 0x0009883a01007387 */ /* 0x0001e20000100a00 */
[----:B------:R-:W-:Y:S02]  /*6c80*/  PRMT R73, RZ, 0x7610, R73 ;  /* 0x00007610ff497816 */ /* 0x000fe40000000049 */
[----:B------:R-:W-:Y:S01]  /*6c90*/  PRMT R68, RZ, 0x7610, R68 ;  /* 0x00007610ff447816 */ /* 0x000fe20000000044 */
[----:B------:R-:W4:Y:S01]  /*6ca0*/  @!P5 LDG.E.U16 R79, desc[UR24][R60.64] ;  /* 0x000000183c4fd981 */ /* 0x000f22000c1e1500 */
[----:B------:R-:W-:Y:S01]  /*6cb0*/  ISETP.GE.U32.AND P5, PT, R4, 0x7fffffac, PT ;  /* 0x7fffffac0400780c */ /* 0x000fe20003fa6070 */
[----:B------:R-:W-:-:S04]  /*6cc0*/  IMAD.WIDE R50, R3, 0x2, R88 ;  /* 0x0000000203327825 */ /* 0x000fc800078e0258 */
[----:B------:R-:W-:Y:S02]  /*6cd0*/  VIADD R4, R6, 0xffffffd3 ;  /* 0xffffffd306047836 */ /* 0x000fe40000000000 */
[----:B0-----:R-:W-:Y:S01]  /*6ce0*/  IMAD.WIDE R58, R3, 0x2, R86 ;  /* 0x00000002033a7825 */ /* 0x001fe200078e0256 */
[----:B------:R0:W-:Y:S04]  /*6cf0*/  STL.64 [R1+0x990], R56 ;  /* 0x0009903801007387 */ /* 0x0001e80000100a00 */
[----:B------:R-:W-:Y:S01]  /*6d00*/  STL [R1+0x2b4], R49 ;  /* 0x0002b43101007387 */ /* 0x000fe20000100800 */
[----:B------:R-:W-:-:S03]  /*6d10*/  IMAD R3, R90, 0xc, RZ ;  /* 0x0000000c5a037824 */ /* 0x000fc600078e02ff */
[----:B------:R1:W4:Y:S04]  /*6d20*/  @!P0 LDG.E.U16 R73, desc[UR24][R58.64] ;  /* 0x000000183a498981 */ /* 0x000328000c1e1500 */
[----:B------:R1:W4:Y:S01]  /*6d30*/  @!P0 LDG.E.U16 R68, desc[UR24][R50.64] ;  /* 0x0000001832448981 */ /* 0x000322000c1e1500 */
[----:B------:R-:W-:Y:S01]  /*6d40*/  ISETP.GE.U32.AND P0, PT, R4, 0x7fffff94, PT ;  /* 0x7fffff940400780c */ /* 0x000fe20003f06070 */
[----:B------:R-:W-:Y:S02]  /*6d50*/  IMAD R4, R90, 0x14, RZ ;  /* 0x000000145a047824 */ /* 0x000fe400078e02ff */
[----:B---3--:R-:W-:Y:S01]  /*6d60*/  STL [R1+0x2b0], R12 ;  /* 0x0002b00c01007387 */ /* 0x008fe20000100800 */
[----:B------:R-:W-:Y:S01]  /*6d70*/  PRMT R78, RZ, 0x7610, R78 ;  /* 0x00007610ff4e7816 */ /* 0x000fe2000000004e */
[----:B0-----:R-:W-:Y:S01]  /*6d80*/  IMAD.WIDE R56, R3, 0x2, R88 ;  /* 0x0000000203387825 */ /* 0x001fe200078e0258 */
[----:B------:R-:W-:-:S02]  /*6d90*/  PRMT R91, RZ, 0x7610, R91 ;  /* 0x00007610ff5b7816 */ /* 0x000fc4000000005b */
[----:B------:R-:W-:Y:S02]  /*6da0*/  PRMT R69, RZ, 0x7610, R69 ;  /* 0x00007610ff457816 */ /* 0x000fe40000000045 */
[----:B------:R-:W-:Y:S02]  /*6db0*/  PRMT R65, RZ, 0x7610, R65 ;  /* 0x00007610ff417816 */ /* 0x000fe40000000041 */
[----:B------:R-:W-:-:S04]  /*6dc0*/  PRMT R85, RZ, 0x7610, R85 ;  /* 0x00007610ff557816 */ /* 0x000fc80000000055 */
[----:B------:R-:W3:Y:S01]  /*6dd0*/  @!P3 LDG.E.U16 R65, desc[UR24][R56.64] ;  /* 0x000000183841b981 */ /* 0x000ee2000c1e1500 */
[----:B------:R-:W-:Y:S01]  /*6de0*/  PRMT R66, RZ, 0x7610, R66 ;  /* 0x00007610ff427816 */ /* 0x000fe20000000042 */
[----:B------:R-:W-:-:S04]  /*6df0*/  IMAD.WIDE R52, R52, 0x2, R88 ;  /* 0x0000000234347825 */ /* 0x000fc800078e0258 */
[----:B------:R-:W-:Y:S01]  /*6e00*/  VIADD R5, R6, 0xffffffdb ;  /* 0xffffffdb06057836 */ /* 0x000fe20000000000 */
[----:B------:R-:W3:Y:S01]  /*6e10*/  @!P6 LDG.E.U16 R66, desc[UR24][R52.64] ;  /* 0x000000183442e981 */ /* 0x000ee2000c1e1500 */
[----:B------:R-:W-:-:S03]  /*6e20*/  PRMT R0, RZ, 0x7610, R0 ;  /* 0x00007610ff007816 */ /* 0x000fc60000000000 */
[----:B------:R-:W-:Y:S02]  /*6e30*/  ISETP.GE.U32.AND P6, PT, R5, 0x7fffff9c, PT ;  /* 0x7fffff9c0500780c */ /* 0x000fe40003fc6070 */
[----:B------:R-:W-:Y:S02]  /*6e40*/  PRMT R83, RZ, 0x7610, R83 ;  /* 0x00007610ff537816 */ /* 0x000fe40000000053 */
[----:B------:R-:W-:Y:S02]  /*6e50*/  PRMT R82, RZ, 0x7610, R82 ;  /* 0x00007610ff527816 */ /* 0x000fe40000000052 */
[----:B------:R-:W-:Y:S01]  /*6e60*/  PRMT R81, RZ, 0x7610, R81 ;  /* 0x00007610ff517816 */ /* 0x000fe20000000051 */
[----:B------:R-:W-:Y:S01]  /*6e70*/  VIADD R5, R6, 0xffffffcb ;  /* 0xffffffcb06057836 */ /* 0x000fe20000000000 */
[----:B--2---:R-:W-:Y:S04]  /*6e80*/  STL.64 [R1+0x9a0], R70 ;  /* 0x0009a04601007387 */ /* 0x004fe80000100a00 */
[----:B------:R1:W-:Y:S04]  /*6e90*/  STL.64 [R1+0x248], R58 ;  /* 0x0002483a01007387 */ /* 0x0003e80000100a00 */
[----:B------:R0:W-:Y:S04]  /*6ea0*/  STL.64 [R1+0x998], R54 ;  /* 0x0009983601007387 */ /* 0x0001e80000100a00 */
[----:B------:R2:W-:Y:S01]  /*6eb0*/  STL.64 [R1+0x240], R50 ;  /* 0x0002403201007387 */ /* 0x0005e20000100a00 */
[----:B-1----:R-:W-:-:S04]  /*6ec0*/  IMAD.WIDE R58, R3, 0x2, R86 ;  /* 0x00000002033a7825 */ /* 0x002fc800078e0256 */
[C---:B0-----:R-:W-:Y:S01]  /*6ed0*/  IMAD.WIDE R54, R4.reuse, 0x2, R86 ;  /* 0x0000000204367825 */ /* 0x041fe200078e0256 */
[----:B------:R0:W3:Y:S03]  /*6ee0*/  @!P3 LDG.E.U16 R69, desc[UR24][R58.64] ;  /* 0x000000183a45b981 */ /* 0x0000e6000c1e1500 */
[----:B--2---:R-:W-:Y:S01]  /*6ef0*/  IMAD.WIDE R50, R4, 0x2, R88 ;  /* 0x0000000204327825 */ /* 0x004fe200078e0258 */
[----:B------:R-:W2:Y:S03]  /*6f00*/  @!P5 LDG.E.U16 R78, desc[UR24][R54.64] ;  /* 0x00000018364ed981 */ /* 0x000ea6000c1e1500 */
[----:B------:R-:W-:Y:S01]  /*6f10*/  VIADD R3, R6, 0xffffffc3 ;  /* 0xffffffc306037836 */ /* 0x000fe20000000000 */
[----:B------:R-:W2:Y:S04]  /*6f20*/  @!P5 LDG.E.U16 R91, desc[UR24][R50.64] ;  /* 0x00000018325bd981 */ /* 0x000ea8000c1e1500 */
[----:B------:R-:W-:Y:S01]  /*6f30*/  ISETP.GE.U32.AND P5, PT, R3, 0x7fffff84, PT ;  /* 0x7fffff840300780c */ /* 0x000fe20003fa6070 */
[----:B------:R-:W-:Y:S01]  /*6f40*/  IMAD R3, R90, 0x1c, RZ ;  /* 0x0000001c5a037824 */ /* 0x000fe200078e02ff */
[----:B------:R0:W-:Y:S04]  /*6f50*/  STL.64 [R1+0x1f0], R58 ;  /* 0x0001f03a01007387 */ /* 0x0001e80000100a00 */
[----:B------:R1:W-:Y:S04]  /*6f60*/  STL.64 [R1+0x1e8], R56 ;  /* 0x0001e83801007387 */ /* 0x0003e80000100a00 */
[----:B------:R-:W-:Y:S01]  /*6f70*/  STL.64 [R1+0x170], R54 ;  /* 0x0001703601007387 */ /* 0x000fe20000100a00 */
[----:B0-----:R-:W-:-:S03]  /*6f80*/  IMAD.WIDE R58, R3, 0x2, R86 ;  /* 0x00000002033a7825 */ /* 0x001fc600078e0256 */
[----:B------:R-:W-:Y:S01]  /*6f90*/  STL.64 [R1+0x168], R50 ;  /* 0x0001683201007387 */ /* 0x000fe20000100a00 */
[----:B-1----:R-:W-:-:S03]  /*6fa0*/  IMAD.WIDE R56, R3, 0x2, R88 ;  /* 0x0000000203387825 */ /* 0x002fc600078e0258 */
[----:B------:R-:W-:Y:S04]  /*6fb0*/  STL.64 [R1+0xf0], R58 ;  /* 0x0000f03a01007387 */ /* 0x000fe80000100a00 */
[----:B------:R0:W-:Y:S04]  /*6fc0*/  STL.64 [R1+0xe8], R56 ;  /* 0x0000e83801007387 */ /* 0x0001e80000100a00 */
[----:B------:R0:W2:Y:S01]  /*6fd0*/  @!P4 LDG.E.U16 R85, desc[UR24][R56.64] ;  /* 0x000000183855c981 */ /* 0x0000a2000c1e1500 */
[----:B------:R-:W-:-:S03]  /*6fe0*/  IMAD R4, R90, 0x24, RZ ;  /* 0x000000245a047824 */ /* 0x000fc600078e02ff */
[----:B------:R1:W2:Y:S01]  /*6ff0*/  @!P4 LDG.E.U16 R0, desc[UR24][R58.64] ;  /* 0x000000183a00c981 */ /* 0x0002a2000c1e1500 */
[----:B0-----:R-:W-:Y:S02]  /*7000*/  IMAD.MOV.U32 R56, RZ, RZ, R41 ;  /* 0x000000ffff387224 */ /* 0x001fe400078e0029 */
[----:B------:R-:W0:Y:S01]  /*7010*/  S2R R41, SR_TID.X ;  /* 0x0000000000297919 */ /* 0x000e220000002100 */
[----:B------:R-:W-:-:S04]  /*7020*/  IMAD.WIDE R54, R4, 0x2, R86 ;  /* 0x0000000204367825 */ /* 0x000fc800078e0256 */
[----:B------:R-:W-:Y:S01]  /*7030*/  IMAD.WIDE R50, R4, 0x2, R88 ;  /* 0x0000000204327825 */ /* 0x000fe200078e0258 */
[----:B------:R-:W-:Y:S03]  /*7040*/  STL.64 [R1+0x70], R54 ;  /* 0x0000703601007387 */ /* 0x000fe60000100a00 */
[----:B-1----:R-:W-:Y:S01]  /*7050*/  IMAD.MOV.U32 R58, RZ, RZ, R48 ;  /* 0x000000ffff3a7224 */ /* 0x002fe200078e0030 */
[----:B------:R1:W2:Y:S01]  /*7060*/  @!P6 LDG.E.U16 R83, desc[UR24][R50.64] ;  /* 0x000000183253e981 */ /* 0x0002a2000c1e1500 */
[----:B------:R-:W-:-:S03]  /*7070*/  IMAD R48, R90, 0x2c, RZ ;  /* 0x0000002c5a307824 */ /* 0x000fc600078e02ff */
[----:B------:R1:W-:Y:S01]  /*7080*/  STL.64 [R1+0x68], R50 ;  /* 0x0000683201007387 */ /* 0x0003e20000100a00 */
[----:B------:R-:W-:Y:S02]  /*7090*/  IMAD.MOV.U32 R70, RZ, RZ, R93 ;  /* 0x000000ffff467224 */ /* 0x000fe400078e005d */
[----:B------:R-:W-:Y:S02]  /*70a0*/  VIADD R93, R6, 0x3f ;  /* 0x0000003f065d7836 */ /* 0x000fe40000000000 */
[----:B-1----:R-:W-:-:S04]  /*70b0*/  IMAD.WIDE R50, R48, 0x2, R86 ;  /* 0x0000000230327825 */ /* 0x002fc800078e0256 */
[----:B------:R-:W-:Y:S01]  /*70c0*/  IMAD.WIDE R48, R48, 0x2, R88 ;  /* 0x0000000230307825 */ /* 0x000fe200078e0258 */
[----:B------:R-:W2:Y:S01]  /*70d0*/  @!P0 LDG.E.U16 R82, desc[UR24][R50.64] ;  /* 0x0000001832528981 */ /* 0x000ea2000c1e1500 */
[----:B0-----:R-:W-:-:S03]  /*70e0*/  LOP3.LUT R41, R41, 0x3f, RZ, 0xc0, !PT ;  /* 0x0000003f29297812 */ /* 0x001fc600078ec0ff */
[----:B------:R-:W2:Y:S01]  /*70f0*/  @!P0 LDG.E.U16 R81, desc[UR24][R48.64] ;  /* 0x0000001830518981 */ /* 0x000ea2000c1e1500 */
[----:B------:R-:W-:-:S04]  /*7100*/  ISETP.GT.AND P0, PT, R93, 0x3f, PT ;  /* 0x0000003f5d00780c */ /* 0x000fc80003f04270 */
[----:B------:R-:W-:Y:S02]  /*7110*/  ISETP.LT.AND P0, PT, R41, R6, P0 ;  /* 0x000000062900720c */ /* 0x000fe40000701270 */
[----:B------:R-:W-:Y:S01]  /*7120*/  ISETP.GE.U32.AND P3, PT, R5, 0x7fffff8c, PT ;  /* 0x7fffff8c0500780c */ /* 0x000fe20003f66070 */
[----:B------:R-:W-:Y:S02]  /*7130*/  VIADD R5, R6, 0xfffffffa ;  /* 0xfffffffa06057836 */ /* 0x000fe40000000000 */
[----:B------:R-:W-:Y:S01]  /*7140*/  IMAD.MOV.U32 R57, RZ, RZ, R42 ;  /* 0x000000ffff397224 */ /* 0x000fe200078e002a */
[----:B------:R-:W-:Y:S02]  /*7150*/  STL [R1+0x868], R93 ;  /* 0x0008685d01007387 */ /* 0x000fe40000100800 */
[----:B------:R-:W-:-:S05]  /*7160*/  ISETP.GE.U32.AND P4, PT, R5, 0x7fffffbb, PT ;  /* 0x7fffffbb0500780c */ /* 0x000fca0003f86070 */
[----:B------:R-:W-:Y:S02]  /*7170*/  @P0 IMAD.MOV.U32 R5, RZ, RZ, R56 ;  /* 0x000000ffff050224 */ /* 0x000fe400078e0038 */
[----:B------:R-:W-:Y:S01]  /*7180*/  @P0 IMAD.MOV.U32 R4, RZ, RZ, R57 ;  /* 0x000000ffff040224 */ /* 0x000fe200078e0039 */
[----:B------:R-:W2:Y:S04]  /*7190*/  LDL.LU R56, [R1+0x3c] ;  /* 0x00003c0001387983 */ /* 0x000ea80000300800 */
[----:B------:R-:W3:Y:S01]  /*71a0*/  LDL.LU R57, [R1+0x38] ;  /* 0x0000380001397983 */ /* 0x000ee20000300800 */
[----:B------:R-:W-:Y:S01]  /*71b0*/  PRMT R84, RZ, 0x7610, R84 ;  /* 0x00007610ff547816 */ /* 0x000fe20000000054 */
[----:B------:R-:W-:Y:S02]  /*71c0*/  IMAD.MOV.U32 R8, RZ, RZ, R44 ;  /* 0x000000ffff087224 */ /* 0x000fe400078e002c */
[----:B------:R-:W-:-:S02]  /*71d0*/  VIADD R3, R6, 0xfffffff2 ;  /* 0xfffffff206037836 */ /* 0x000fc40000000000 */
[----:B------:R-:W-:Y:S01]  /*71e0*/  IMAD R44, R90, 0x34, RZ ;  /* 0x000000345a2c7824 */ /* 0x000fe200078e02ff */
[----:B------:R-:W4:Y:S01]  /*71f0*/  @!P6 LDG.E.U16 R84, desc[UR24][R54.64] ;  /* 0x000000183654e981 */ /* 0x000f22000c1e1500 */
[----:B------:R-:W-:Y:S01]  /*7200*/  IMAD.MOV.U32 R59, RZ, RZ, R47 ;  /* 0x000000ffff3b7224 */ /* 0x000fe200078e002f */
[----:B------:R-:W-:Y:S01]  /*7210*/  PRMT R80, RZ, 0x7610, R80 ;  /* 0x00007610ff507816 */ /* 0x000fe20000000050 */
[----:B------:R-:W-:Y:S01]  /*7220*/  IMAD.MOV.U32 R61, RZ, RZ, R46 ;  /* 0x000000ffff3d7224 */ /* 0x000fe200078e002e */
[----:B------:R-:W-:Y:S01]  /*7230*/  PRMT R77, RZ, 0x7610, R77 ;  /* 0x00007610ff4d7816 */ /* 0x000fe2000000004d */
[----:B------:R-:W-:Y:S01]  /*7240*/  IMAD.MOV.U32 R64, RZ, RZ, R45 ;  /* 0x000000ffff407224 */ /* 0x000fe200078e002d */
[----:B------:R-:W-:Y:S01]  /*7250*/  ISETP.GE.U32.AND P6, PT, R3, 0x7fffffb3, PT ;  /* 0x7fffffb30300780c */ /* 0x000fe20003fc6070 */
[----:B------:R-:W-:Y:S01]  /*7260*/  IMAD.WIDE R46, R44, 0x2, R86 ;  /* 0x000000022c2e7825 */ /* 0x000fe200078e0256 */
[----:B------:R-:W-:-:S04]  /*7270*/  @!UP1 UIADD3 UR4, UPT, UPT, -UR7, 0x100000, URZ ;  /* 0x0010000007049890 */ /* 0x000fc8000fffe1ff */
[----:B------:R-:W-:Y:S02]  /*7280*/  @!UP1 USHF.L.U32 UR5, UR4, 0xb, URZ ;  /* 0x0000000b04059899 */ /* 0x000fe400080006ff */
[----:B------:R-:W-:Y:S01]  /*7290*/  @!UP1 USHF.L.U32 UR4, UR4, 0x1, URZ ;  /* 0x0000000104049899 */ /* 0x000fe200080006ff */
[----:B------:R-:W-:Y:S01]  /*72a0*/  IMAD.MOV.U32 R71, RZ, RZ, R40 ;  /* 0x000000ffff477224 */ /* 0x000fe200078e0028 */
[----:B------:R-:W-:Y:S01]  /*72b0*/  PRMT R76, RZ, 0x7610, R76 ;  /* 0x00007610ff4c7816 */ /* 0x000fe2000000004c */
[----:B------:R-:W-:Y:S01]  /*72c0*/  IMAD.WIDE R44, R44, 0x2, R88 ;  /* 0x000000022c2c7825 */ /* 0x000fe200078e0258 */
[----:B------:R-:W-:Y:S01]  /*72d0*/  PRMT R62, RZ, 0x7610, R62 ;  /* 0x00007610ff3e7816 */ /* 0x000fe2000000003e */
[----:B------:R-:W4:Y:S02]  /*72e0*/  @!P3 LDG.E.U16 R80, desc[UR24][R46.64] ;  /* 0x000000182e50b981 */ /* 0x000f24000c1e1500 */
[----:B------:R-:W-:Y:S02]  /*72f0*/  VIADD R3, R6, 0xffffffea ;  /* 0xffffffea06037836 */ /* 0x000fe40000000000 */
[----:B------:R-:W-:Y:S01]  /*7300*/  IMAD R40, R90, 0x3c, RZ ;  /* 0x0000003c5a287824 */ /* 0x000fe200078e02ff */
[----:B------:R-:W4:Y:S01]  /*7310*/  @!P3 LDG.E.U16 R77, desc[UR24][R44.64] ;  /* 0x000000182c4db981 */ /* 0x000f22000c1e1500 */
[----:B------:R-:W-:Y:S01]  /*7320*/  IMAD.MOV.U32 R12, RZ, RZ, R43 ;  /* 0x000000ffff0c7224 */ /* 0x000fe200078e002b */
[----:B------:R-:W-:Y:S01]  /*7330*/  ISETP.GE.U32.AND P3, PT, R3, 0x7fffffab, PT ;  /* 0x7fffffab0300780c */ /* 0x000fe20003f66070 */
[----:B------:R-:W-:Y:S01]  /*7340*/  IMAD.WIDE R42, R40, 0x2, R86 ;  /* 0x00000002282a7825 */ /* 0x000fe200078e0256 */
[----:B------:R-:W-:-:S03]  /*7350*/  PRMT R67, RZ, 0x7610, R67 ;  /* 0x00007610ff437816 */ /* 0x000fc60000000043 */
[----:B------:R-:W-:Y:S01]  /*7360*/  IMAD.WIDE R40, R40, 0x2, R88 ;  /* 0x0000000228287825 */ /* 0x000fe200078e0258 */
[----:B------:R-:W-:Y:S01]  /*7370*/  VOTEU.ALL UP1, P1 ;  /* 0x0000000000ff7886 */ /* 0x000fe20000820000 */
[----:B------:R-:W4:Y:S02]  /*7380*/  @!P5 LDG.E.U16 R76, desc[UR24][R42.64] ;  /* 0x000000182a4cd981 */ /* 0x000f24000c1e1500 */
[----:B------:R-:W-:Y:S02]  /*7390*/  VIADD R3, R6, 0xffffffe2 ;  /* 0xffffffe206037836 */ /* 0x000fe40000000000 */
[----:B------:R-:W4:Y:S01]  /*73a0*/  @!P5 LDG.E.U16 R62, desc[UR24][R40.64] ;  /* 0x00000018283ed981 */ /* 0x000f22000c1e1500 */
[----:B------:R0:W1:Y:S02]  /*73b0*/  @!UP1 SYNCS.EXCH.64 URZ, [UR10+0x18008], UR4 ;  /* 0x018008040aff95b2 */ /* 0x0000640008000100 */
[----:B------:R-:W-:Y:S01]  /*73c0*/  ISETP.GE.U32.AND P5, PT, R3, 0x7fffffa3, PT ;  /* 0x7fffffa30300780c */ /* 0x000fe20003fa6070 */
[C---:B------:R-:W-:Y:S01]  /*73d0*/  IMAD R3, R90.reuse, 0x5, RZ ;  /* 0x000000055a037824 */ /* 0x040fe200078e02ff */
[----:B------:R0:W4:Y:S04]  /*73e0*/  @P0 LDG.E.U16 R67, desc[UR24][R4.64] ;  /* 0x0000001804430981 */ /* 0x000128000c1e1500 */
[----:B------:R-:W-:Y:S04]  /*73f0*/  STS.U16 [R2+UR10+0x400], R29 ;  /* 0x0004001d02007988 */ /* 0x000fe8000800040a */
[----:B------:R1:W-:Y:S01]  /*7400*/  STS.U16 [R2+UR10+0x4400], R28 ;  /* 0x0044001c02007988 */ /* 0x0003e2000800040a */
[----:B0-----:R-:W-:-:S03]  /*7410*/  IMAD R4, R90, 0xd, RZ ;  /* 0x0000000d5a047824 */ /* 0x001fc600078e02ff */
[----:B------:R-:W-:Y:S01]  /*7420*/  STS.U16 [R2+UR10], R70 ;  /* 0x0000004602007988 */ /* 0x000fe2000800040a */
[----:B------:R-:W-:-:S03]  /*7430*/  IMAD.WIDE R54, R4, 0x2, R86 ;  /* 0x0000000204367825 */ /* 0x000fc600078e0256 */
[----:B------:R0:W-:Y:S01]  /*7440*/  STS.U16 [R2+UR10+0x4000], R71 ;  /* 0x0040004702007988 */ /* 0x0001e2000800040a */
[----:B-1----:R-:W-:-:S03]  /*7450*/  IMAD.WIDE R28, R3, 0x2, R86 ;  /* 0x00000002031c7825 */ /* 0x002fc600078e0256 */
[----:B------:R1:W-:Y:S04]  /*7460*/  STS.U16 [R2+UR10+0x5000], R22 ;  /* 0x0050001602007988 */ /* 0x0003e8000800040a */
[----:B------:R-:W-:Y:S01]  /*7470*/  STS.U16 [R2+UR10+0x800], R27 ;  /* 0x0008001b02007988 */ /* 0x000fe2000800040a */
[----:B0-----:R-:W-:-:S03]  /*7480*/  IMAD.WIDE R70, R3, 0x2, R88 ;  /* 0x0000000203467825 */ /* 0x001fc600078e0258 */
[----:B------:R0:W-:Y:S01]  /*7490*/  STS.U16 [R2+UR10+0x4800], R26 ;  /* 0x0048001a02007988 */ /* 0x0001e2000800040a */
[----:B-1----:R-:W-:-:S03]  /*74a0*/  PRMT R22, RZ, 0x7610, R22 ;  /* 0x00007610ff167816 */ /* 0x002fc60000000016 */
[----:B------:R-:W-:Y:S01]  /*74b0*/  STL.64 [R1+0x238], R28 ;  /* 0x0002381c01007387 */ /* 0x000fe20000100a00 */
[----:B0-----:R-:W-:-:S03]  /*74c0*/  IMAD.WIDE R26, R4, 0x2, R88 ;  /* 0x00000002041a7825 */ /* 0x001fc600078e0258 */
[----:B------:R-:W-:Y:S04]  /*74d0*/  STL.64 [R1+0x230], R70 ;  /* 0x0002304601007387 */ /* 0x000fe80000100a00 */
[----:B------:R-:W-:Y:S04]  /*74e0*/  STL.64 [R1+0x1e0], R54 ;  /* 0x0001e03601007387 */ /* 0x000fe80000100a00 */
[----:B------:R0:W-:Y:S04]  /*74f0*/  STL.64 [R1+0x1d8], R26 ;  /* 0x0001d81a01007387 */ /* 0x0001e80000100a00 */
[----:B------:R0:W4:Y:S04]  /*7500*/  @!P6 LDG.E.U16 R22, desc[UR24][R26.64] ;  /* 0x000000181a16e981 */ /* 0x000128000c1e1500 */
[----:B------:R1:W-:Y:S04]  /*7510*/  STS.U16 [R2+UR10+0x4c00], R24 ;  /* 0x004c001802007988 */ /* 0x0003e8000800040a */
[----:B------:R1:W-:Y:S01]  /*7520*/  STS.U16 [R2+UR10+0x1000], R23 ;  /* 0x0010001702007988 */ /* 0x0003e2000800040a */
[----:B0-----:R-:W-:-:S02]  /*7530*/  LOP3.LUT R26, R2, 0x10, RZ, 0x3c, !PT ;  /* 0x00000010021a7812 */ /* 0x001fc400078e3cff */
[----:B-1----:R-:W-:Y:S01]  /*7540*/  PRMT R24, RZ, 0x7610, R24 ;  /* 0x00007610ff187816 */ /* 0x002fe20000000018 */
[----:B------:R-:W-:Y:S01]  /*7550*/  STS.U16 [R2+UR10+0xc00], R25 ;  /* 0x000c001902007988 */ /* 0x000fe2000800040a */
[----:B------:R-:W-:-:S03]  /*7560*/  PRMT R23, RZ, 0x7610, R23 ;  /* 0x00007610ff177816 */ /* 0x000fc60000000017 */
[----:B------:R-:W-:Y:S04]  /*7570*/  STS.U16 [R2+UR10+0x1400], R21 ;  /* 0x0014001502007988 */ /* 0x000fe8000800040a */
[----:B------:R-:W-:Y:S04]  /*7580*/  STS.U16 [R2+UR10+0x5400], R20 ;  /* 0x0054001402007988 */ /* 0x000fe8000800040a */
[----:B------:R-:W-:Y:S04]  /*7590*/  STS.U16 [R2+UR10+0x1800], R30 ;  /* 0x0018001e02007988 */ /* 0x000fe8000800040a */
[----:B------:R-:W-:Y:S04]  /*75a0*/  STS.U16 [R2+UR10+0x5800], R33 ;  /* 0x0058002102007988 */ /* 0x000fe8000800040a */
[----:B------:R-:W-:Y:S04]  /*75b0*/  STS.U16 [R2+UR10+0x1c00], R32 ;  /* 0x001c002002007988 */ /* 0x000fe8000800040a */
[----:B------:R-:W-:Y:S04]  /*75c0*/  STS.U16 [R2+UR10+0x5c00], R31 ;  /* 0x005c001f02007988 */ /* 0x000fe8000800040a */
[----:B------:R0:W4:Y:S04]  /*75d0*/  @!P4 LDG.E.U16 R24, desc[UR24][R70.64] ;  /* 0x000000184618c981 */ /* 0x000128000c1e1500 */
[----:B------:R1:W4:Y:S01]  /*75e0*/  @!P6 LDG.E.U16 R23, desc[UR24][R54.64] ;  /* 0x000000183617e981 */ /* 0x000322000c1e1500 */
[----:B0-----:R-:W-:-:S02]  /*75f0*/  IMAD.MOV.U32 R71, RZ, RZ, R59 ;  /* 0x000000ffff477224 */ /* 0x001fc400078e003b */
[----:B------:R-:W-:Y:S02]  /*7600*/  IMAD.MOV.U32 R70, RZ, RZ, R61 ;  /* 0x000000ffff467224 */ /* 0x000fe400078e003d */
[----:B-1----:R-:W-:Y:S01]  /*7610*/  IMAD.MOV.U32 R55, RZ, RZ, R64 ;  /* 0x000000ffff377224 */ /* 0x002fe200078e0040 */
[----:B--2---:R0:W-:Y:S04]  /*7620*/  STS.U16 [R26+UR10+0x480], R56 ;  /* 0x000480381a007988 */ /* 0x0041e8000800040a */
[----:B---3--:R1:W-:Y:S01]  /*7630*/  STS.U16 [R26+UR10+0x4480], R57 ;  /* 0x004480391a007988 */ /* 0x0083e2000800040a */
[----:B0-----:R-:W-:-:S03]  /*7640*/  IMAD.MOV.U32 R56, RZ, RZ, R58 ;  /* 0x000000ffff387224 */ /* 0x001fc600078e003a */
[----:B-1----:R-:W2:Y:S04]  /*7650*/  LDL.LU R57, [R1+0xbc] ;  /* 0x0000bc0001397983 */ /* 0x002ea80000300800 */
[----:B------:R-:W3:Y:S04]  /*7660*/  LDL.LU R58, [R1+0xb8] ;  /* 0x0000b800013a7983 */ /* 0x000ee80000300800 */
[----:B------:R-:W4:Y:S04]  /*7670*/  LDL.LU R59, [R1+0x64] ;  /* 0x00006400013b7983 */ /* 0x000f280000300800 */
[----:B------:R-:W4:Y:S04]  /*7680*/  LDL.LU R61, [R1+0x60] ;  /* 0x00006000013d7983 */ /* 0x000f280000300800 */
[----:B------:R-:W4:Y:S01]  /*7690*/  LDL.LU R64, [R1+0x5c] ;  /* 0x00005c0001407983 */ /* 0x000f220000300800 */
[----:B------:R-:W-:Y:S01]  /*76a0*/  PRMT R25, RZ, 0x7610, R25 ;  /* 0x00007610ff197816 */ /* 0x000fe20000000019 */
[----:B------:R-:W-:-:S05]  /*76b0*/  VIADD R3, R6, 0xffffffda ;  /* 0xffffffda06037836 */ /* 0x000fca0000000000 */
[----:B------:R0:W4:Y:S01]  /*76c0*/  @!P4 LDG.E.U16 R25, desc[UR24][R28.64] ;  /* 0x000000181c19c981 */ /* 0x000122000c1e1500 */
[----:B------:R-:W-:Y:S01]  /*76d0*/  ISETP.GE.U32.AND P4, PT, R3, 0x7fffff9b, PT ;  /* 0x7fffff9b0300780c */ /* 0x000fe20003f86070 */
[----:B------:R-:W-:Y:S02]  /*76e0*/  VIADD R3, R6, 0xffffffd2 ;  /* 0xffffffd206037836 */ /* 0x000fe40000000000 */
[----:B------:R-:W-:Y:S03]  /*76f0*/  STS.U16 [R26+UR10+0x880], R92 ;  /* 0x0008805c1a007988 */ /* 0x000fe6000800040a */
[----:B------:R-:W-:Y:S01]  /*7700*/  ISETP.GE.U32.AND P6, PT, R3, 0x7fffff93, PT ;  /* 0x7fffff930300780c */ /* 0x000fe20003fc6070 */
[----:B------:R-:W-:Y:S01]  /*7710*/  IMAD R3, R90, 0x15, RZ ;  /* 0x000000155a037824 */ /* 0x000fe200078e02ff */
[----:B------:R-:W-:Y:S01]  /*7720*/  STS.U16 [R26+UR10+0x4880], R39 ;  /* 0x004880271a007988 */ /* 0x000fe2000800040a */
[----:B------:R-:W-:Y:S01]  /*7730*/  IMAD.MOV.U32 R54, RZ, RZ, R8 ;  /* 0x000000ffff367224 */ /* 0x000fe200078e0008 */
[----:B------:R-:W-:Y:S01]  /*7740*/  PRMT R20, RZ, 0x7610, R20 ;  /* 0x00007610ff147816 */ /* 0x000fe20000000014 */
[----:B0-----:R-:W-:Y:S01]  /*7750*/  IMAD.MOV.U32 R29, RZ, RZ, R12 ;  /* 0x000000ffff1d7224 */ /* 0x001fe200078e000c */
[----:B------:R0:W-:Y:S01]  /*7760*/  STS.U16 [R26+UR10+0xc80], R38 ;  /* 0x000c80261a007988 */ /* 0x0001e2000800040a */
[----:B------:R-:W-:-:S03]  /*7770*/  IMAD.WIDE R30, R3, 0x2, R88 ;  /* 0x00000002031e7825 */ /* 0x000fc600078e0258 */
[----:B------:R-:W4:Y:S01]  /*7780*/  LDL.LU R8, [R1+0x58] ;  /* 0x0000580001087983 */ /* 0x000f220000300800 */
[----:B------:R-:W-:-:S03]  /*7790*/  IMAD R4, R90, 0x1d, RZ ;  /* 0x0000001d5a047824 */ /* 0x000fc600078e02ff */
[----:B------:R-:W4:Y:S01]  /*77a0*/  LDL.LU R12, [R1+0x54] ;  /* 0x00005400010c7983 */ /* 0x000f220000300800 */
[----:B0-----:R-:W-:-:S03]  /*77b0*/  IMAD.WIDE R38, R3, 0x2, R86 ;  /* 0x0000000203267825 */ /* 0x001fc600078e0256 */
[----:B------:R-:W-:Y:S01]  /*77c0*/  STS.U16 [R26+UR10+0x4c80], R37 ;  /* 0x004c80251a007988 */ /* 0x000fe2000800040a */
[----:B------:R-:W-:-:S03]  /*77d0*/  IMAD.WIDE R32, R4, 0x2, R86 ;  /* 0x0000000204207825 */ /* 0x000fc600078e0256 */
[----:B------:R-:W-:Y:S04]  /*77e0*/  STS.U16 [R26+UR10+0x1080], R36 ;  /* 0x001080241a007988 */ /* 0x000fe8000800040a */
[----:B------:R-:W-:Y:S04]  /*77f0*/  STS.U16 [R26+UR10+0x5080], R35 ;  /* 0x005080231a007988 */ /* 0x000fe8000800040a */
[----:B------:R-:W-:Y:S01]  /*7800*/  STL.64 [R1+0x160], R38 ;  /* 0x0001602601007387 */ /* 0x000fe20000100a00 */
[----:B------:R-:W-:-:S03]  /*7810*/  LOP3.LUT R27, R2, 0x20, RZ, 0x3c, !PT ;  /* 0x00000020021b7812 */ /* 0x000fc600078e3cff */
[----:B------:R-:W-:Y:S04]  /*7820*/  STS.U16 [R26+UR10+0x1480], R34 ;  /* 0x001480221a007988 */ /* 0x000fe8000800040a */
[----:B------:R0:W-:Y:S04]  /*7830*/  STL.64 [R1+0x158], R30 ;  /* 0x0001581e01007387 */ /* 0x0001e80000100a00 */
[----:B------:R0:W4:Y:S04]  /*7840*/  @!P3 LDG.E.U16 R20, desc[UR24][R30.64] ;  /* 0x000000181e14b981 */ /* 0x000128000c1e1500 */
[----:B------:R1:W-:Y:S04]  /*7850*/  STS.U16 [R26+UR10+0x5480], R29 ;  /* 0x0054801d1a007988 */ /* 0x0003e8000800040a */
[----:B------:R-:W-:Y:S01]  /*7860*/  STS.U16 [R26+UR10+0x1880], R54 ;  /* 0x001880361a007988 */ /* 0x000fe2000800040a */
[----:B0-----:R-:W-:-:S03]  /*7870*/  IMAD.WIDE R30, R4, 0x2, R88 ;  /* 0x00000002041e7825 */ /* 0x001fc600078e0258 */
[----:B------:R-:W-:Y:S04]  /*7880*/  STS.U16 [R26+UR10+0x5880], R55 ;  /* 0x005880371a007988 */ /* 0x000fe8000800040a */
[----:B------:R-:W-:Y:S04]  /*7890*/  STS.U16 [R26+UR10+0x1c80], R70 ;  /* 0x001c80461a007988 */ /* 0x000fe8000800040a */
[----:B------:R-:W-:Y:S04]  /*78a0*/  STL.64 [R1+0xe0], R32 ;  /* 0x0000e02001007387 */ /* 0x000fe80000100a00 */
[----:B------:R-:W-:Y:S04]  /*78b0*/  STS.U16 [R26+UR10+0x5c80], R71 ;  /* 0x005c80471a007988 */ /* 0x000fe8000800040a */
[----:B------:R-:W-:Y:S04]  /*78c0*/  STL.64 [R1+0xd8], R30 ;  /* 0x0000d81e01007387 */ /* 0x000fe80000100a00 */
[----:B------:R-:W-:Y:S04]  /*78d0*/  STS.U16 [R26+UR10+0x80], R56 ;  /* 0x000080381a007988 */ /* 0x000fe8000800040a */
[----:B------:R-:W4:Y:S04]  /*78e0*/  LDL.LU R28, [R1+0x140] ;  /* 0x00014000011c7983 */ /* 0x000f280000300800 */
[----:B-1----:R-:W4:Y:S04]  /*78f0*/  LDL.LU R29, [R1+0x13c] ;  /* 0x00013c00011d7983 */ /* 0x002f280000300800 */
[----:B--2---:R-:W-:Y:S04]  /*7900*/  STS.U16 [R26+UR10+0x4080], R57 ;  /* 0x004080391a007988 */ /* 0x004fe8000800040a */
[----:B---3--:R0:W-:Y:S04]  /*7910*/  STS.U16 [R27+UR10+0x100], R58 ;  /* 0x0001003a1b007988 */ /* 0x0081e8000800040a */
[----:B----4-:R1:W-:Y:S04]  /*7920*/  STS.U16 [R27+UR10+0x4100], R59 ;  /* 0x0041003b1b007988 */ /* 0x0103e8000800040a */
[----:B------:R2:W-:Y:S04]  /*7930*/  STS.U16 [R27+UR10+0x500], R61 ;  /* 0x0005003d1b007988 */ /* 0x0005e8000800040a */
[----:B0-----:R-:W3:Y:S04]  /*7940*/  LDL.LU R58, [R1+0x138] ;  /* 0x00013800013a7983 */ /* 0x001ee80000300800 */
[----:B-1----:R-:W4:Y:S04]  /*7950*/  LDL.LU R59, [R1+0xd4] ;  /* 0x0000d400013b7983 */ /* 0x002f280000300800 */
[----:B------:R0:W-:Y:S04]  /*7960*/  STS.U16 [R27+UR10+0x4500], R64 ;  /* 0x004500401b007988 */ /* 0x0001e8000800040a */
[----:B--2---:R-:W2:Y:S04]  /*7970*/  LDL.LU R61, [R1+0xd0] ;  /* 0x0000d000013d7983 */ /* 0x004ea80000300800 */
[----:B0-----:R-:W2:Y:S04]  /*7980*/  LDL.LU R64, [R1+0xcc] ;  /* 0x0000cc0001407983 */ /* 0x001ea80000300800 */
[----:B------:R-:W2:Y:S04]  /*7990*/  LDL.LU R54, [R1+0x150] ;  /* 0x0001500001367983 */ /* 0x000ea80000300800 */
[----:B------:R-:W2:Y:S04]  /*79a0*/  LDL.LU R55, [R1+0x14c] ;  /* 0x00014c0001377983 */ /* 0x000ea80000300800 */
[----:B------:R-:W2:Y:S01]  /*79b0*/  LDL.LU R70, [R1+0x148] ;  /* 0x0001480001467983 */ /* 0x000ea20000300800 */
[----:B------:R-:W-:-:S03]  /*79c0*/  PRMT R19, RZ, 0x7610, R19 ;  /* 0x00007610ff137816 */ /* 0x000fc60000000013 */
[----:B------:R-:W2:Y:S01]  /*79d0*/  LDL.LU R71, [R1+0x144] ;  /* 0x0001440001477983 */ /* 0x000ea20000300800 */
[----:B------:R-:W-:-:S03]  /*79e0*/  PRMT R18, RZ, 0x7610, R18 ;  /* 0x00007610ff127816 */ /* 0x000fc60000000012 */
[----:B------:R-:W-:Y:S04]  /*79f0*/  STS.U16 [R27+UR10+0x900], R8 ;  /* 0x000900081b007988 */ /* 0x000fe8000800040a */
[----:B------:R-:W2:Y:S04]  /*7a00*/  LDL.LU R56, [R1+0x1bc] ;  /* 0x0001bc0001387983 */ /* 0x000ea80000300800 */
[----:B------:R0:W-:Y:S04]  /*7a10*/  STS.U16 [R27+UR10+0x4900], R12 ;  /* 0x0049000c1b007988 */ /* 0x0001e8000800040a */
[----:B------:R-:W2:Y:S01]  /*7a20*/  LDL.LU R57, [R1+0x1b8] ;  /* 0x0001b80001397983 */ /* 0x000ea20000300800 */
[----:B------:R-:W-:-:S03]  /*7a30*/  IMAD R4, R90, 0x25, RZ ;  /* 0x000000255a047824 */ /* 0x000fc600078e02ff */
[----:B------:R1:W2:Y:S04]  /*7a40*/  @!P5 LDG.E.U16 R19, desc[UR24][R32.64] ;  /* 0x000000182013d981 */ /* 0x0002a8000c1e1500 */
[----:B0-----:R-:W2:Y:S04]  /*7a50*/  LDL.LU R12, [R1+0x154] ;  /* 0x00015400010c7983 */ /* 0x001ea80000300800 */
[----:B------:R0:W2:Y:S01]  /*7a60*/  @!P5 LDG.E.U16 R18, desc[UR24][R30.64] ;  /* 0x000000181e12d981 */ /* 0x0000a2000c1e1500 */
[----:B-1----:R-:W-:-:S04]  /*7a70*/  IMAD.WIDE R32, R4, 0x2, R86 ;  /* 0x0000000204207825 */ /* 0x002fc800078e0256 */
[----:B0-----:R-:W-:Y:S01]  /*7a80*/  IMAD.WIDE R30, R4, 0x2, R88 ;  /* 0x00000002041e7825 */ /* 0x001fe200078e0258 */
[----:B------:R-:W-:Y:S04]  /*7a90*/  STL.64 [R1+0x60], R32 ;  /* 0x0000602001007387 */ /* 0x000fe80000100a00 */
[----:B------:R-:W-:Y:S04]  /*7aa0*/  STL.64 [R1+0x58], R30 ;  /* 0x0000581e01007387 */ /* 0x000fe80000100a00 */
[----:B------:R-:W-:Y:S04]  /*7ab0*/  STS.U16 [R27+UR10+0xd00], R28 ;  /* 0x000d001c1b007988 */ /* 0x000fe8000800040a */
[----:B------:R-:W-:Y:S04]  /*7ac0*/  STS.U16 [R27+UR10+0x4d00], R29 ;  /* 0x004d001d1b007988 */ /* 0x000fe8000800040a */
[----:B---3--:R0:W-:Y:S04]  /*7ad0*/  STS.U16 [R27+UR10+0x1100], R58 ;  /* 0x0011003a1b007988 */ /* 0x0081e8000800040a */
[----:B----4-:R1:W-:Y:S04]  /*7ae0*/  STS.U16 [R27+UR10+0x5100], R59 ;  /* 0x0051003b1b007988 */ /* 0x0103e8000800040a */
[----:B0-----:R-:W3:Y:S04]  /*7af0*/  LDL.LU R58, [R1+0x1cc] ;  /* 0x0001cc00013a7983 */ /* 0x001ee80000300800 */
[----:B--2---:R0:W-:Y:S04]  /*7b00*/  STS.U16 [R27+UR10+0x1500], R61 ;  /* 0x0015003d1b007988 */ /* 0x0041e8000800040a */
[----:B-1----:R-:W2:Y:S04]  /*7b10*/  LDL.LU R59, [R1+0x1c8] ;  /* 0x0001c800013b7983 */ /* 0x002ea80000300800 */
[----:B------:R1:W-:Y:S04]  /*7b20*/  STS.U16 [R27+UR10+0x5500], R64 ;  /* 0x005500401b007988 */ /* 0x0003e8000800040a */
[----:B0-----:R-:W4:Y:S04]  /*7b30*/  LDL.LU R61, [R1+0x1c4] ;  /* 0x0001c400013d7983 */ /* 0x001f280000300800 */
[----:B-1----:R-:W4:Y:S01]  /*7b40*/  LDL.LU R64, [R1+0x1c0] ;  /* 0x0001c00001407983 */ /* 0x002f220000300800 */
[----:B------:R-:W-:Y:S01]  /*7b50*/  PRMT R21, RZ, 0x7610, R21 ;  /* 0x00007610ff157816 */ /* 0x000fe20000000015 */
[----:B------:R-:W-:-:S05]  /*7b60*/  VIADD R3, R6, 0xffffffca ;  /* 0xffffffca06037836 */ /* 0x000fca0000000000 */
[----:B------:R0:W4:Y:S01]  /*7b70*/  @!P3 LDG.E.U16 R21, desc[UR24][R38.64] ;  /* 0x000000182615b981 */ /* 0x000122000c1e1500 */
[----:B------:R-:W-:Y:S01]  /*7b80*/  ISETP.GE.U32.AND P3, PT, R3, 0x7fffff8b, PT ;  /* 0x7fffff8b0300780c */ /* 0x000fe20003f66070 */
[----:B------:R-:W-:Y:S01]  /*7b90*/  VIADD R3, R6, 0xffffffc2 ;  /* 0xffffffc206037836 */ /* 0x000fe20000000000 */
[----:B------:R-:W-:-:S04]  /*7ba0*/  PRMT R7, RZ, 0x7610, R7 ;  /* 0x00007610ff077816 */ /* 0x000fc80000000007 */
[----:B------:R-:W-:Y:S02]  /*7bb0*/  ISETP.GE.U32.AND P5, PT, R3, 0x7fffff83, PT ;  /* 0x7fffff830300780c */ /* 0x000fe40003fa6070 */
[----:B------:R-:W-:Y:S01]  /*7bc0*/  PRMT R3, RZ, 0x7610, R3 ;  /* 0x00007610ff037816 */ /* 0x000fe20000000003 */
[----:B------:R-:W-:Y:S01]  /*7bd0*/  IMAD R36, R90, 0x2d, RZ ;  /* 0x0000002d5a247824 */ /* 0x000fe200078e02ff */
[----:B------:R-:W-:Y:S01]  /*7be0*/  LOP3.LUT R26, R2, 0x30, RZ, 0x3c, !PT ;  /* 0x00000030021a7812 */ /* 0x000fe200078e3cff */
[----:B------:R-:W-:Y:S01]  /*7bf0*/  VIADD R8, R6, 0xfffffff9 ;  /* 0xfffffff906087836 */ /* 0x000fe20000000000 */
[----:B------:R-:W-:Y:S01]  /*7c00*/  STS.U16 [R27+UR10+0x1900], R54 ;  /* 0x001900361b007988 */ /* 0x000fe2000800040a */
[----:B------:R-:W-:-:S03]  /*7c10*/  PRMT R5, RZ, 0x7610, R5 ;  /* 0x00007610ff057816 */ /* 0x000fc60000000005 */
[----:B------:R1:W4:Y:S01]  /*7c20*/  @!P4 LDG.E.U16 R3, desc[UR24][R32.64] ;  /* 0x000000182003c981 */ /* 0x000322000c1e1500 */
[----:B------:R-:W-:Y:S01]  /*7c30*/  PRMT R4, RZ, 0x7610, R4 ;  /* 0x00007610ff047816 */ /* 0x000fe20000000004 */
[C---:B0-----:R-:W-:Y:S02]  /*7c40*/  IMAD.WIDE R38, R36.reuse, 0x2, R86 ;  /* 0x0000000224267825 */ /* 0x041fe400078e0256 */
[----:B------:R-:W-:Y:S01]  /*7c50*/  STS.U16 [R27+UR10+0x5900], R55 ;  /* 0x005900371b007988 */ /* 0x000fe2000800040a */
[----:B------:R-:W-:Y:S01]  /*7c60*/  PRMT R11, RZ, 0x7610, R11 ;  /* 0x00007610ff0b7816 */ /* 0x000fe2000000000b */
[----:B------:R-:W-:Y:S02]  /*7c70*/  IMAD.WIDE R36, R36, 0x2, R88 ;  /* 0x0000000224247825 */ /* 0x000fe400078e0258 */
[----:B------:R-:W-:Y:S02]  /*7c80*/  STS.U16 [R27+UR10+0x1d00], R70 ;  /* 0x001d00461b007988 */ /* 0x000fe4000800040a */
[----:B-1----:R-:W-:-:S02]  /*7c90*/  IMAD R32, R90, 0x35, RZ ;  /* 0x000000355a207824 */ /* 0x002fc400078e02ff */
[----:B------:R0:W4:Y:S01]  /*7ca0*/  @!P4 LDG.E.U16 R7, desc[UR24][R30.64] ;  /* 0x000000181e07c981 */ /* 0x000122000c1e1500 */
[----:B------:R-:W-:Y:S01]  /*7cb0*/  ISETP.GE.U32.AND P4, PT, R8, 0x7fffffba, PT ;  /* 0x7fffffba0800780c */ /* 0x000fe20003f86070 */
[----:B------:R-:W-:Y:S02]  /*7cc0*/  VIADD R8, R6, 0xfffffff1 ;  /* 0xfffffff106087836 */ /* 0x000fe40000000000 */
[----:B------:R-:W-:Y:S01]  /*7cd0*/  STS.U16 [R27+UR10+0x5d00], R71 ;  /* 0x005d00471b007988 */ /* 0x000fe2000800040a */
[----:B------:R-:W-:Y:S01]  /*7ce0*/  PRMT R10, RZ, 0x7610, R10 ;  /* 0x00007610ff0a7816 */ /* 0x000fe2000000000a */
[C---:B------:R-:W-:Y:S02]  /*7cf0*/  IMAD.WIDE R34, R32.reuse, 0x2, R86 ;  /* 0x0000000220227825 */ /* 0x040fe400078e0256 */
[----:B------:R-:W-:Y:S02]  /*7d00*/  STS.U16 [R26+UR10+0x180], R56 ;  /* 0x000180381a007988 */ /* 0x000fe4000800040a */
[----:B------:R-:W-:-:S02]  /*7d10*/  IMAD.WIDE R32, R32, 0x2, R88 ;  /* 0x0000000220207825 */ /* 0x000fc400078e0258 */
[----:B------:R-:W-:Y:S02]  /*7d20*/  STS.U16 [R26+UR10+0x4180], R57 ;  /* 0x004180391a007988 */ /* 0x000fe4000800040a */
[----:B------:R-:W-:Y:S02]  /*7d30*/  IMAD R28, R90, 0x3d, RZ ;  /* 0x0000003d5a1c7824 */ /* 0x000fe400078e02ff */
[----:B------:R1:W-:Y:S01]  /*7d40*/  STS.U16 [R26+UR10+0x580], R12 ;  /* 0x0005800c1a007988 */ /* 0x0003e2000800040a */
[----:B------:R-:W-:Y:S01]  /*7d50*/  PRMT R9, RZ, 0x7610, R9 ;  /* 0x00007610ff097816 */ /* 0x000fe20000000009 */
[----:B0-----:R-:W-:Y:S02]  /*7d60*/  IMAD.WIDE R30, R28, 0x2, R86 ;  /* 0x000000021c1e7825 */ /* 0x001fe400078e0256 */
[----:B------:R-:W4:Y:S04]  /*7d70*/  @!P6 LDG.E.U16 R5, desc[UR24][R38.64] ;  /* 0x000000182605e981 */ /* 0x000f28000c1e1500 */
[----:B------:R-:W4:Y:S01]  /*7d80*/  @!P6 LDG.E.U16 R4, desc[UR24][R36.64] ;  /* 0x000000182404e981 */ /* 0x000f22000c1e1500 */
[----:B-1----:R-:W-:Y:S01]  /*7d90*/  VIADD R12, R6, 0xffffffe9 ;  /* 0xffffffe9060c7836 */ /* 0x002fe20000000000 */
[----:B------:R-:W-:-:S02]  /*7da0*/  ISETP.GE.U32.AND P6, PT, R8, 0x7fffffb2, PT ;  /* 0x7fffffb20800780c */ /* 0x000fc40003fc6070 */
[----:B------:R-:W4:Y:S01]  /*7db0*/  @!P3 LDG.E.U16 R11, desc[UR24][R34.64] ;  /* 0x00000018220bb981 */ /* 0x000f22000c1e1500 */
[----:B------:R-:W-:Y:S01]  /*7dc0*/  PRMT R8, RZ, 0x7610, R8 ;  /* 0x00007610ff087816 */ /* 0x000fe20000000008 */
[----:B------:R-:W-:Y:S02]  /*7dd0*/  IMAD.WIDE R28, R28, 0x2, R88 ;  /* 0x000000021c1c7825 */ /* 0x000fe400078e0258 */
[----:B------:R-:W4:Y:S01]  /*7de0*/  @!P3 LDG.E.U16 R10, desc[UR24][R32.64] ;  /* 0x00000018200ab981 */ /* 0x000f22000c1e1500 */
[----:B------:R-:W-:Y:S01]  /*7df0*/  ISETP.GE.U32.AND P3, PT, R12, 0x7fffffaa, PT ;  /* 0x7fffffaa0c00780c */ /* 0x000fe20003f66070 */
[----:B------:R-:W-:Y:S02]  /*7e00*/  VIADD R12, R6, 0xffffffe1 ;  /* 0xffffffe1060c7836 */ /* 0x000fe40000000000 */
[----:B------:R-:W4:Y:S04]  /*7e10*/  @!P5 LDG.E.U16 R9, desc[UR24][R30.64] ;  /* 0x000000181e09d981 */ /* 0x000f28000c1e1500 */
[----:B------:R-:W4:Y:S01]  /*7e20*/  @!P5 LDG.E.U16 R8, desc[UR24][R28.64] ;  /* 0x000000181c08d981 */ /* 0x000f22000c1e1500 */
[----:B------:R-:W-:Y:S01]  /*7e30*/  ISETP.GE.U32.AND P5, PT, R12, 0x7fffffa2, PT ;  /* 0x7fffffa20c00780c */ /* 0x000fe20003fa6070 */
[----:B------:R-:W-:-:S04]  /*7e40*/  IMAD R12, R90, 0x6, RZ ;  /* 0x000000065a0c7824 */ /* 0x000fc800078e02ff */
[----:B------:R-:W-:-:S05]  /*7e50*/  IMAD.WIDE R54, R12, 0x2, R86 ;  /* 0x000000020c367825 */ /* 0x000fca00078e0256 */
[----:B------:R-:W-:Y:S04]  /*7e60*/  STL.64 [R1+0x228], R54 ;  /* 0x0002283601007387 */ /* 0x000fe80000100a00 */
[----:B---3--:R-:W-:Y:S04]  /*7e70*/  STS.U16 [R26+UR10+0x4580], R58 ;  /* 0x0045803a1a007988 */ /* 0x008fe8000800040a */
[----:B--2---:R-:W-:Y:S04]  /*7e80*/  STS.U16 [R26+UR10+0x980], R59 ;  /* 0x0009803b1a007988 */ /* 0x004fe8000800040a */
[----:B----4-:R-:W-:Y:S04]  /*7e90*/  STS.U16 [R26+UR10+0x4980], R61 ;  /* 0x0049803d1a007988 */ /* 0x010fe8000800040a */
[----:B------:R0:W-:Y:S02]  /*7ea0*/  STS.U16 [R26+UR10+0xd80], R64 ;  /* 0x000d80401a007988 */ /* 0x0001e4000800040a */
[----:B0-----:R-:W-:-:S05]  /*7eb0*/  IMAD.WIDE R26, R12, 0x2, R88 ;  /* 0x000000020c1a7825 */ /* 0x001fca00078e0258 */
[----:B------:R0:W-:Y:S04]  /*7ec0*/  STL.64 [R1+0x220], R26 ;  /* 0x0002201a01007387 */ /* 0x0001e80000100a00 */
[----:B------:R-:W2:Y:S04]  /*7ed0*/  LDL.LU R61, [R1+0x2b8] ;  /* 0x0002b800013d7983 */ /* 0x000ea80000300800 */
[----:B------:R-:W3:Y:S01]  /*7ee0*/  LDL.LU R64, [R1+0x2b4] ;  /* 0x0002b40001407983 */ /* 0x000ee20000300800 */
[----:B------:R-:W-:Y:S02]  /*7ef0*/  PRMT R16, RZ, 0x7610, R16 ;  /* 0x00007610ff107816 */ /* 0x000fe40000000010 */
[----:B------:R-:W-:Y:S01]  /*7f00*/  PRMT R17, RZ, 0x7610, R17 ;  /* 0x00007610ff117816 */ /* 0x000fe20000000011 */
[----:B------:R-:W-:-:S03]  /*7f10*/  VIADD R12, R6, 0xffffffd9 ;  /* 0xffffffd9060c7836 */ /* 0x000fc60000000000 */
[----:B------:R0:W4:Y:S01]  /*7f20*/  @!P4 LDG.E.U16 R16, desc[UR24][R26.64] ;  /* 0x000000181a10c981 */ /* 0x000122000c1e1500 */
[----:B------:R-:W-:-:S03]  /*7f30*/  PRMT R15, RZ, 0x7610, R15 ;  /* 0x00007610ff0f7816 */ /* 0x000fc6000000000f */
[----:B------:R1:W4:Y:S01]  /*7f40*/  @!P4 LDG.E.U16 R17, desc[UR24][R54.64] ;  /* 0x000000183611c981 */ /* 0x000322000c1e1500 */
[C---:B0-----:R-:W-:Y:S02]  /*7f50*/  IMAD R26, R90.reuse, 0xe, RZ ;  /* 0x0000000e5a1a7824 */ /* 0x041fe400078e02ff */
[----:B------:R-:W-:Y:S02]  /*7f60*/  IMAD R27, R90, 0x16, RZ ;  /* 0x000000165a1b7824 */ /* 0x000fe400078e02ff */
[----:B------:R-:W-:Y:S01]  /*7f70*/  IMAD.WIDE R70, R26, 0x2, R86 ;  /* 0x000000021a467825 */ /* 0x000fe200078e0256 */
[----:B------:R-:W-:Y:S02]  /*7f80*/  ISETP.GE.U32.AND P4, PT, R12, 0x7fffff9a, PT ;  /* 0x7fffff9a0c00780c */ /* 0x000fe40003f86070 */
[----:B------:R-:W-:Y:S01]  /*7f90*/  PRMT R12, RZ, 0x7610, R12 ;  /* 0x00007610ff0c7816 */ /* 0x000fe2000000000c */
[----:B------:R-:W-:Y:S01]  /*7fa0*/  IMAD.WIDE R58, R26, 0x2, R88 ;  /* 0x000000021a3a7825 */ /* 0x000fe200078e0258 */
[----:B------:R0:W-:Y:S03]  /*7fb0*/  STL.64 [R1+0x1d0], R70 ;  /* 0x0001d04601007387 */ /* 0x0001e60000100a00 */
[C---:B------:R-:W-:Y:S01]  /*7fc0*/  IMAD.WIDE R56, R27.reuse, 0x2, R86 ;  /* 0x000000021b387825 */ /* 0x040fe200078e0256 */
[----:B------:R-:W4:Y:S03]  /*7fd0*/  @!P6 LDG.E.U16 R15, desc[UR24][R70.64] ;  /* 0x00000018460fe981 */ /* 0x000f26000c1e1500 */
[----:B-1----:R-:W-:Y:S01]  /*7fe0*/  IMAD.WIDE R54, R27, 0x2, R88 ;  /* 0x000000021b367825 */ /* 0x002fe200078e0258 */
[----:B------:R-:W-:-:S03]  /*7ff0*/  PRMT R75, RZ, 0x7610, R75 ;  /* 0x00007610ff4b7816 */ /* 0x000fc6000000004b */
[----:B------:R-:W-:Y:S01]  /*8000*/  IMAD R26, R90, 0x1e, RZ ;  /* 0x0000001e5a1a7824 */ /* 0x000fe200078e02ff */
[----:B------:R1:W4:Y:S04]  /*8010*/  @!P3 LDG.E.U16 R12, desc[UR24][R54.64] ;  /* 0x00000018360cb981 */ /* 0x000328000c1e1500 */
[----:B0-----:R-:W4:Y:S01]  /*8020*/  LDL.LU.64 R70, [R1+0x9a0] ;  /* 0x0009a00001467983 */ /* 0x001f220000300a00 */
[----:B------:R-:W-:-:S03]  /*8030*/  PRMT R13, RZ, 0x7610, R13 ;  /* 0x00007610ff0d7816 */ /* 0x000fc6000000000d */
[----:B------:R-:W-:Y:S04]  /*8040*/  STL.64 [R1+0x1c8], R58 ;  /* 0x0001c83a01007387 */ /* 0x000fe80000100a00 */
[----:B------:R-:W-:Y:S01]  /*8050*/  STL.64 [R1+0x150], R56 ;  /* 0x0001503801007387 */ /* 0x000fe20000100a00 */
[----:B------:R-:W-:-:S03]  /*8060*/  PRMT R14, RZ, 0x7610, R14 ;  /* 0x00007610ff0e7816 */ /* 0x000fc6000000000e */
[----:B------:R1:W-:Y:S01]  /*8070*/  STL.64 [R1+0x148], R54 ;  /* 0x0001483601007387 */ /* 0x0003e20000100a00 */
[----:B------:R-:W-:Y:S01]  /*8080*/  IMAD R27, R90, 0x26, RZ ;  /* 0x000000265a1b7824 */ /* 0x000fe200078e02ff */
[----:B------:R-:W-:Y:S02]  /*8090*/  PRMT R74, RZ, 0x7610, R74 ;  /* 0x00007610ff4a7816 */ /* 0x000fe4000000004a */
[----:B------:R0:W4:Y:S01]  /*80a0*/  @!P3 LDG.E.U16 R13, desc[UR24][R56.64] ;  /* 0x00000018380db981 */ /* 0x000122000c1e1500 */
[----:B------:R-:W-:Y:S02]  /*80b0*/  PRMT R72, RZ, 0x7610, R72 ;  /* 0x00007610ff487816 */ /* 0x000fe40000000048 */
[----:B------:R-:W-:Y:S01]  /*80c0*/  PRMT R92, RZ, 0x7610, R92 ;  /* 0x00007610ff5c7816 */ /* 0x000fe2000000005c */
[----:B------:R0:W4:Y:S01]  /*80d0*/  @!P6 LDG.E.U16 R14, desc[UR24][R58.64] ;  /* 0x000000183a0ee981 */ /* 0x000122000c1e1500 */
[----:B-1----:R-:W-:-:S05]  /*80e0*/  IMAD.WIDE R54, R26, 0x2, R86 ;  /* 0x000000021a367825 */ /* 0x002fca00078e0256 */
[----:B------:R1:W-:Y:S01]  /*80f0*/  STL.64 [R1+0xd0], R54 ;  /* 0x0000d03601007387 */ /* 0x0003e20000100a00 */
[----:B0-----:R-:W-:-:S03]  /*8100*/  IMAD.WIDE R56, R27, 0x2, R86 ;  /* 0x000000021b387825 */ /* 0x001fc600078e0256 */
[----:B------:R1:W4:Y:S01]  /*8110*/  @!P5 LDG.E.U16 R75, desc[UR24][R54.64] ;  /* 0x00000018364bd981 */ /* 0x000322000c1e1500 */
[----:B------:R-:W-:-:S03]  /*8120*/  IMAD.WIDE R58, R27, 0x2, R88 ;  /* 0x000000021b3a7825 */ /* 0x000fc600078e0258 */
[----:B------:R-:W4:Y:S04]  /*8130*/  LDL.LU R27, [R1+0x2b0] ;  /* 0x0002b000011b7983 */ /* 0x000f280000300800 */
[----:B------:R-:W4:Y:S01]  /*8140*/  @!P4 LDG.E.U16 R72, desc[UR24][R56.64] ;  /* 0x000000183848c981 */ /* 0x000f22000c1e1500 */
[----:B-1----:R-:W-:Y:S01]  /*8150*/  IMAD.WIDE R54, R26, 0x2, R88 ;  /* 0x000000021a367825 */ /* 0x002fe200078e0258 */
[C---:B------:R-:W-:Y:S02]  /*8160*/  LOP3.LUT R26, R2.reuse, 0x30, RZ, 0x3c, !PT ;  /* 0x00000030021a7812 */ /* 0x040fe400078e3cff */
[----:B------:R-:W4:Y:S04]  /*8170*/  @!P4 LDG.E.U16 R92, desc[UR24][R58.64] ;  /* 0x000000183a5cc981 */ /* 0x000f28000c1e1500 */
[----:B------:R0:W-:Y:S04]  /*8180*/  STL.64 [R1+0xc8], R54 ;  /* 0x0000c83601007387 */ /* 0x0001e80000100a00 */
[----:B------:R1:W-:Y:S04]  /*8190*/  STL.64 [R1+0x50], R56 ;  /* 0x0000503801007387 */ /* 0x0003e80000100a00 */
[----:B------:R-:W4:Y:S04]  /*81a0*/  @!P5 LDG.E.U16 R74, desc[UR24][R54.64] ;  /* 0x00000018364ad981 */ /* 0x000f28000c1e1500 */
[----:B0-----:R-:W5:Y:S04]  /*81b0*/  LDL.LU.64 R54, [R1+0x998] ;  /* 0x0009980001367983 */ /* 0x001f680000300a00 */
[----:B------:R0:W-:Y:S04]  /*81c0*/  STL.64 [R1+0x48], R58 ;  /* 0x0000483a01007387 */ /* 0x0001e80000100a00 */
[----:B-1----:R-:W5:Y:S04]  /*81d0*/  LDL.LU.64 R56, [R1+0x990] ;  /* 0x0009900001387983 */ /* 0x002f680000300a00 */
[----:B0-----:R-:W5:Y:S04]  /*81e0*/  LDL.LU.64 R58, [R1+0x988] ;  /* 0x00098800013a7983 */ /* 0x001f680000300a00 */
[----:B--2---:R0:W-:Y:S04]  /*81f0*/  STS.U16 [R26+UR10+0x4d80], R61 ;  /* 0x004d803d1a007988 */ /* 0x0041e8000800040a */
[----:B---3--:R1:W-:Y:S04]  /*8200*/  STS.U16 [R26+UR10+0x1180], R64 ;  /* 0x001180401a007988 */ /* 0x0083e8000800040a */
[----:B0-----:R-:W5:Y:S04]  /*8210*/  LDL.LU R61, [R1+0x980] ;  /* 0x00098000013d7983 */ /* 0x001f680000300800 */
[----:B-1----:R-:W2:Y:S04]  /*8220*/  LDL.LU R64, [R1+0x97c] ;  /* 0x00097c0001407983 */ /* 0x002ea80000300800 */
[----:B----4-:R-:W-:Y:S04]  /*8230*/  STS.U16 [R26+UR10+0x5180], R27 ;  /* 0x0051801b1a007988 */ /* 0x010fe8000800040a */
[----:B--2---:R0:W-:Y:S04]  /*8240*/  STS.U16 [R26+UR10+0x1580], R64 ;  /* 0x001580401a007988 */ /* 0x0041e8000800040a */
[----:B------:R1:W-:Y:S04]  /*8250*/  STS.U16 [R26+UR10+0x5580], R79 ;  /* 0x0055804f1a007988 */ /* 0x0003e8000800040a */
[----:B------:R2:W-:Y:S04]  /*8260*/  STS.U16 [R26+UR10+0x1980], R63 ;  /* 0x0019803f1a007988 */ /* 0x0005e8000800040a */
[----:B------:R3:W-:Y:S04]  /*8270*/  STS.U16 [R26+UR10+0x5980], R70 ;  /* 0x005980461a007988 */ /* 0x0007e8000800040a */
[----:B0-----:R-:W4:Y:S04]  /*8280*/  LDL.LU R64, [R1+0x978] ;  /* 0x0009780001407983 */ /* 0x001f280000300800 */
[----:B------:R-:W-:Y:S04]  /*8290*/  STS.U16 [R26+UR10+0x1d80], R71 ;  /* 0x001d80471a007988 */ /* 0x000fe8000800040a */
[----:B-1----:R-:W4:Y:S04]  /*82a0*/  LDL.LU R79, [R1+0x974] ;  /* 0x00097400014f7983 */ /* 0x002f280000300800 */
[----:B------:R0:W-:Y:S04]  /*82b0*/  STS.U16 [R26+UR10+0x5d80], R66 ;  /* 0x005d80421a007988 */ /* 0x0001e8000800040a */
[----:B--2---:R-:W2:Y:S04]  /*82c0*/  LDL.LU R63, [R1+0x970] ;  /* 0x00097000013f7983 */ /* 0x004ea80000300800 */
[----:B---3--:R-:W3:Y:S01]  /*82d0*/  LDL.LU R70, [R1+0x96c] ;  /* 0x00096c0001467983 */ /* 0x008ee20000300800 */
[----:B0-----:R-:W-:-:S03]  /*82e0*/  LOP3.LUT R26, R2, 0x40, RZ, 0x3c, !PT ;  /* 0x00000040021a7812 */ /* 0x001fc600078e3cff */
[----:B------:R-:W2:Y:S04]  /*82f0*/  LDL.LU R71, [R1+0x968] ;  /* 0x0009680001477983 */ /* 0x000ea80000300800 */
[----:B------:R-:W4:Y:S04]  /*8300*/  LDL.LU R66, [R1+0x964] ;  /* 0x0009640001427983 */ /* 0x000f280000300800 */
[----:B------:R0:W-:Y:S04]  /*8310*/  STS.U16 [R26+UR10+0x200], R73 ;  /* 0x000200491a007988 */ /* 0x0001e8000800040a */
[----:B------:R1:W-:Y:S04]  /*8320*/  STS.U16 [R26+UR10+0x4200], R68 ;  /* 0x004200441a007988 */ /* 0x0003e8000800040a */
[----:B------:R1:W-:Y:S04]  /*8330*/  STS.U16 [R26+UR10+0x600], R69 ;  /* 0x000600451a007988 */ /* 0x0003e8000800040a */
[----:B0-----:R-:W4:Y:S04]  /*8340*/  LDL.LU R73, [R1+0x960] ;  /* 0x0009600001497983 */ /* 0x001f280000300800 */
[----:B-1----:R-:W4:Y:S04]  /*8350*/  LDL.LU R68, [R1+0x95c] ;  /* 0x00095c0001447983 */ /* 0x002f280000300800 */
[----:B------:R-:W4:Y:S04]  /*8360*/  LDL.LU R69, [R1+0x958] ;  /* 0x0009580001457983 */ /* 0x000f280000300800 */
[----:B------:R0:W-:Y:S04]  /*8370*/  STS.U16 [R26+UR10+0x4600], R65 ;  /* 0x004600411a007988 */ /* 0x0001e8000800040a */
[----:B------:R-:W-:Y:S04]  /*8380*/  STS.U16 [R26+UR10+0xa00], R78 ;  /* 0x000a004e1a007988 */ /* 0x000fe8000800040a */
        /* <DEDUP_REMOVED lines=9> */
[----:B------:R1:W-:Y:S04]  /*8420*/  STS.U16 [R26+UR10+0x1e00], R76 ;  /* 0x001e004c1a007988 */ /* 0x0003e8000800040a */
[----:B------:R-:W-:Y:S04]  /*8430*/  STS.U16 [R26+UR10+0x5e00], R62 ;  /* 0x005e003e1a007988 */ /* 0x000fe8000800040a */
[----:B0-----:R-:W4:Y:S01]  /*8440*/  LDL.LU R65, [R1+0x954] ;  /* 0x0009540001417983 */ /* 0x001f220000300800 */
[----:B-1----:R-:W-:-:S03]  /*8450*/  LOP3.LUT R76, R2, 0x50, RZ, 0x3c, !PT ;  /* 0x00000050024c7812 */ /* 0x002fc600078e3cff */
[----:B------:R-:W4:Y:S04]  /*8460*/  LDL.LU R78, [R1+0x950] ;  /* 0x00095000014e7983 */ /* 0x000f280000300800 */
[----:B------:R-:W-:Y:S04]  /*8470*/  STS.U16 [R76+UR10+0x280], R25 ;  /* 0x000280194c007988 */ /* 0x000fe8000800040a */
[----:B------:R0:W-:Y:S04]  /*8480*/  STS.U16 [R76+UR10+0x4280], R24 ;  /* 0x004280184c007988 */ /* 0x0001e8000800040a */
[----:B------:R1:W-:Y:S04]  /*8490*/  STS.U16 [R76+UR10+0x680], R23 ;  /* 0x000680174c007988 */ /* 0x0003e8000800040a */
[----:B------:R-:W-:Y:S01]  /*84a0*/  STS.U16 [R76+UR10+0x4680], R22 ;  /* 0x004680164c007988 */ /* 0x000fe2000800040a */
[----:B0-----:R-:W-:Y:S01]  /*84b0*/  VIADD R24, R6, 0xffffffc9 ;  /* 0xffffffc906187836 */ /* 0x001fe20000000000 */
[----:B------:R-:W-:-:S02]  /*84c0*/  LOP3.LUT R62, R2, 0x60, RZ, 0x3c, !PT ;  /* 0x00000060023e7812 */ /* 0x000fc400078e3cff */
[----:B------:R-:W4:Y:S01]  /*84d0*/  LDL.LU R91, [R1+0x94c] ;  /* 0x00094c00015b7983 */ /* 0x000f220000300800 */
[----:B-1----:R-:W-:-:S03]  /*84e0*/  VIADD R23, R6, 0xffffffd1 ;  /* 0xffffffd106177836 */ /* 0x002fc60000000000 */
[----:B------:R-:W-:Y:S01]  /*84f0*/  STS.U16 [R76+UR10+0xa80], R21 ;  /* 0x000a80154c007988 */ /* 0x000fe2000800040a */
[----:B------:R-:W-:Y:S02]  /*8500*/  ISETP.GE.U32.AND P4, PT, R24, 0x7fffff8a, PT ;  /* 0x7fffff8a1800780c */ /* 0x000fe40003f86070 */
[----:B------:R-:W-:Y:S01]  /*8510*/  ISETP.GE.U32.AND P3, PT, R23, 0x7fffff92, PT ;  /* 0x7fffff921700780c */ /* 0x000fe20003f66070 */
[----:B------:R-:W-:Y:S01]  /*8520*/  STS.U16 [R76+UR10+0x4a80], R20 ;  /* 0x004a80144c007988 */ /* 0x000fe2000800040a */
[----:B------:R-:W-:-:S03]  /*8530*/  IMAD R24, R90, 0x2e, RZ ;  /* 0x0000002e5a187824 */ /* 0x000fc600078e02ff */
[----:B------:R-:W-:Y:S04]  /*8540*/  STS.U16 [R76+UR10+0xe80], R19 ;  /* 0x000e80134c007988 */ /* 0x000fe8000800040a */
[----:B------:R-:W-:Y:S04]  /*8550*/  STS.U16 [R76+UR10+0x4e80], R18 ;  /* 0x004e80124c007988 */ /* 0x000fe8000800040a */
[----:B------:R0:W-:Y:S01]  /*8560*/  STS.U16 [R76+UR10+0x1280], R3 ;  /* 0x001280034c007988 */ /* 0x0001e2000800040a */
[----:B------:R-:W-:Y:S02]  /*8570*/  VIADD R23, R6, 0xffffffc1 ;  /* 0xffffffc106177836 */ /* 0x000fe40000000000 */
[----:B------:R-:W-:Y:S01]  /*8580*/  IMAD.WIDE R26, R24, 0x2, R86 ;  /* 0x00000002181a7825 */ /* 0x000fe200078e0256 */
[----:B------:R-:W-:Y:S04]  /*8590*/  STS.U16 [R76+UR10+0x5280], R7 ;  /* 0x005280074c007988 */ /* 0x000fe8000800040a */
[----:B------:R-:W4:Y:S01]  /*85a0*/  LDL.LU R0, [R1+0x948] ;  /* 0x0009480001007983 */ /* 0x000f220000300800 */
[----:B0-----:R-:W-:-:S03]  /*85b0*/  VIADD R3, R6, 0xfffffff8 ;  /* 0xfffffff806037836 */ /* 0x001fc60000000000 */
[----:B------:R-:W-:Y:S01]  /*85c0*/  STS.U16 [R76+UR10+0x1680], R5 ;  /* 0x001680054c007988 */ /* 0x000fe2000800040a */
[----:B------:R-:W-:Y:S01]  /*85d0*/  IMAD.WIDE R24, R24, 0x2, R88 ;  /* 0x0000000218187825 */ /* 0x000fe200078e0258 */
[----:B------:R-:W-:Y:S02]  /*85e0*/  ISETP.GE.U32.AND P5, PT, R3, 0x7fffffb9, PT ;  /* 0x7fffffb90300780c */ /* 0x000fe40003fa6070 */
[----:B------:R-:W-:Y:S01]  /*85f0*/  STS.U16 [R76+UR10+0x5680], R4 ;  /* 0x005680044c007988 */ /* 0x000fe2000800040a */
[----:B------:R-:W-:Y:S02]  /*8600*/  VIADD R3, R6, 0xfffffff0 ;  /* 0xfffffff006037836 */ /* 0x000fe40000000000 */
[----:B------:R-:W-:Y:S01]  /*8610*/  IMAD R20, R90, 0x36, RZ ;  /* 0x000000365a147824 */ /* 0x000fe200078e02ff */
[----:B------:R-:W-:Y:S01]  /*8620*/  STS.U16 [R76+UR10+0x1a80], R11 ;  /* 0x001a800b4c007988 */ /* 0x000fe2000800040a */
[----:B------:R-:W-:-:S03]  /*8630*/  ISETP.GE.U32.AND P6, PT, R23, 0x7fffff82, PT ;  /* 0x7fffff821700780c */ /* 0x000fc60003fc6070 */
[----:B------:R-:W-:Y:S01]  /*8640*/  STS.U16 [R76+UR10+0x5a80], R10 ;  /* 0x005a800a4c007988 */ /* 0x000fe2000800040a */
[----:B------:R-:W-:-:S03]  /*8650*/  IMAD.WIDE R22, R20, 0x2, R86 ;  /* 0x0000000214167825 */ /* 0x000fc600078e0256 */
[----:B------:R-:W-:Y:S01]  /*8660*/  STS.U16 [R76+UR10+0x1e80], R9 ;  /* 0x001e80094c007988 */ /* 0x000fe2000800040a */
[----:B------:R-:W-:-:S03]  /*8670*/  IMAD.WIDE R20, R20, 0x2, R88 ;  /* 0x0000000214147825 */ /* 0x000fc600078e0258 */
[----:B------:R-:W-:Y:S04]  /*8680*/  STS.U16 [R76+UR10+0x5e80], R8 ;  /* 0x005e80084c007988 */ /* 0x000fe8000800040a */
[----:B------:R-:W-:Y:S04]  /*8690*/  STS.U16 [R62+UR10+0x300], R17 ;  /* 0x000300113e007988 */ /* 0x000fe8000800040a */
[----:B------:R0:W-:Y:S04]  /*86a0*/  STS.U16 [R62+UR10+0x4300], R16 ;  /* 0x004300103e007988 */ /* 0x0001e8000800040a */
[----:B------:R1:W-:Y:S01]  /*86b0*/  STS.U16 [R62+UR10+0x700], R15 ;  /* 0x0007000f3e007988 */ /* 0x0003e2000800040a */
[----:B0-----:R-:W-:-:S03]  /*86c0*/  IMAD R16, R90, 0x3e, RZ ;  /* 0x0000003e5a107824 */ /* 0x001fc600078e02ff */
[----:B------:R0:W-:Y:S01]  /*86d0*/  STS.U16 [R62+UR10+0x4700], R14 ;  /* 0x0047000e3e007988 */ /* 0x0001e2000800040a */
[----:B-1----:R-:W-:Y:S01]  /*86e0*/  PRMT R15, RZ, 0x7610, R15 ;  /* 0x00007610ff0f7816 */ /* 0x002fe2000000000f */
[----:B------:R-:W-:-:S04]  /*86f0*/  IMAD.WIDE R18, R16, 0x2, R86 ;  /* 0x0000000210127825 */ /* 0x000fc800078e0256 */
[----:B------:R-:W-:Y:S01]  /*8700*/  IMAD.WIDE R16, R16, 0x2, R88 ;  /* 0x0000000210107825 */ /* 0x000fe200078e0258 */
[----:B------:R-:W4:Y:S01]  /*8710*/  @!P6 LDG.E.U16 R15, desc[UR24][R18.64] ;  /* 0x00000018120fe981 */ /* 0x000f22000c1e1500 */
[----:B0-----:R-:W-:-:S03]  /*8720*/  PRMT R14, RZ, 0x7610, R14 ;  /* 0x00007610ff0e7816 */ /* 0x001fc6000000000e */
[----:B------:R0:W-:Y:S04]  /*8730*/  STS.U16 [R62+UR10+0xb00], R13 ;  /* 0x000b000d3e007988 */ /* 0x0001e8000800040a */
[----:B------:R-:W4:Y:S04]  /*8740*/  @!P6 LDG.E.U16 R14, desc[UR24][R16.64] ;  /* 0x00000018100ee981 */ /* 0x000f28000c1e1500 */
[----:B------:R1:W-:Y:S01]  /*8750*/  STS.U16 [R62+UR10+0x4b00], R12 ;  /* 0x004b000c3e007988 */ /* 0x0003e2000800040a */
[----:B0-----:R-:W-:-:S03]  /*8760*/  PRMT R13, RZ, 0x7610, R13 ;  /* 0x00007610ff0d7816 */ /* 0x001fc6000000000d */
[----:B------:R-:W-:Y:S04]  /*8770*/  STS.U16 [R62+UR10+0xf00], R75 ;  /* 0x000f004b3e007988 */ /* 0x000fe8000800040a */
[----:B------:R-:W-:Y:S01]  /*8780*/  STS.U16 [R62+UR10+0x4f00], R74 ;  /* 0x004f004a3e007988 */ /* 0x000fe2000800040a */
[----:B-1----:R-:W-:Y:S01]  /*8790*/  PRMT R12, RZ, 0x7610, R12 ;  /* 0x00007610ff0c7816 */ /* 0x002fe2000000000c */
[----:B------:R-:W-:Y:S01]  /*87a0*/  IMAD R4, R90, 0x17, RZ ;  /* 0x000000175a047824 */ /* 0x000fe200078e02ff */
[----:B------:R-:W-:Y:S01]  /*87b0*/  PRMT R11, RZ, 0x7610, R11 ;  /* 0x00007610ff0b7816 */ /* 0x000fe2000000000b */
[----:B------:R0:W-:Y:S01]  /*87c0*/  STS.U16 [R62+UR10+0x1300], R72 ;  /* 0x001300483e007988 */ /* 0x0001e2000800040a */
[----:B------:R-:W-:Y:S01]  /*87d0*/  PRMT R9, RZ, 0x7610, R9 ;  /* 0x00007610ff097816 */ /* 0x000fe20000000009 */
[----:B------:R-:W-:Y:S01]  /*87e0*/  IMAD.WIDE R80, R4, 0x2, R86 ;  /* 0x0000000204507825 */ /* 0x000fe200078e0256 */
[----:B------:R-:W-:Y:S01]  /*87f0*/  PRMT R10, RZ, 0x7610, R10 ;  /* 0x00007610ff0a7816 */ /* 0x000fe2000000000a */
[----:B------:R1:W-:Y:S01]  /*8800*/  STS.U16 [R62+UR10+0x5300], R92 ;  /* 0x0053005c3e007988 */ /* 0x0003e2000800040a */
[----:B------:R-:W-:-:S02]  /*8810*/  PRMT R8, RZ, 0x7610, R8 ;  /* 0x00007610ff087816 */ /* 0x000fc40000000008 */
[----:B------:R-:W-:Y:S01]  /*8820*/  PRMT R7, RZ, 0x7610, R7 ;  /* 0x00007610ff077816 */ /* 0x000fe20000000007 */
[C---:B0-----:R-:W-:Y:S02]  /*8830*/  IMAD R72, R90.reuse, 0x27, RZ ;  /* 0x000000275a487824 */ /* 0x041fe400078e02ff */
[----:B-1----:R-:W-:Y:S01]  /*8840*/  IMAD R92, R90, 0x1f, RZ ;  /* 0x0000001f5a5c7824 */ /* 0x002fe200078e02ff */
[----:B------:R-:W-:Y:S02]  /*8850*/  PRMT R5, RZ, 0x7610, R5 ;  /* 0x00007610ff057816 */ /* 0x000fe40000000005 */
[----:B---3--:R-:W-:Y:S02]  /*8860*/  PRMT R70, RZ, 0x7610, R70 ;  /* 0x00007610ff467816 */ /* 0x008fe40000000046 */
[----:B--2---:R-:W-:-:S04]  /*8870*/  PRMT R71, RZ, 0x7610, R71 ;  /* 0x00007610ff477816 */ /* 0x004fc80000000047 */
[----:B------:R-:W2:Y:S01]  /*8880*/  @!P3 LDG.E.U16 R70, desc[UR24][R24.64] ;  /* 0x000000181846b981 */ /* 0x000ea2000c1e1500 */
[----:B------:R-:W-:-:S03]  /*8890*/  PRMT R63, RZ, 0x7610, R63 ;  /* 0x00007610ff3f7816 */ /* 0x000fc6000000003f */
[----:B------:R-:W3:Y:S01]  /*88a0*/  @!P3 LDG.E.U16 R71, desc[UR24][R26.64] ;  /* 0x000000181a47b981 */ /* 0x000ee2000c1e1500 */
[----:B------:R-:W-:Y:S01]  /*88b0*/  ISETP.GE.U32.AND P3, PT, R3, 0x7fffffb1, PT ;  /* 0x7fffffb10300780c */ /* 0x000fe20003f66070 */
[----:B------:R-:W-:Y:S02]  /*88c0*/  VIADD R3, R6, 0xffffffe8 ;  /* 0xffffffe806037836 */ /* 0x000fe40000000000 */
[----:B------:R-:W2:Y:S01]  /*88d0*/  @!P4 LDG.E.U16 R63, desc[UR24][R20.64] ;  /* 0x00000018143fc981 */ /* 0x000ea2000c1e1500 */
[----:B----4-:R-:W-:-:S06]  /*88e0*/  PRMT R69, RZ, 0x7610, R69 ;  /* 0x00007610ff457816 */ /* 0x010fcc0000000045 */
[----:B------:R-:W4:Y:S01]  /*88f0*/  @!P4 LDG.E.U16 R69, desc[UR24][R22.64] ;  /* 0x000000181645c981 */ /* 0x000f22000c1e1500 */
[----:B------:R-:W-:Y:S01]  /*8900*/  ISETP.GE.U32.AND P4, PT, R3, 0x7fffffa9, PT ;  /* 0x7fffffa90300780c */ /* 0x000fe20003f86070 */
[----:B------:R-:W-:-:S05]  /*8910*/  VIADD R3, R6, 0xffffffe0 ;  /* 0xffffffe006037836 */ /* 0x000fca0000000000 */
[----:B------:R-:W-:Y:S01]  /*8920*/  ISETP.GE.U32.AND P6, PT, R3, 0x7fffffa1, PT ;  /* 0x7fffffa10300780c */ /* 0x000fe20003fc6070 */
[----:B------:R-:W-:-:S04]  /*8930*/  IMAD R3, R90, 0x7, RZ ;  /* 0x000000075a037824 */ /* 0x000fc800078e02ff */
[C---:B------:R-:W-:Y:S02]  /*8940*/  IMAD.WIDE R76, R3.reuse, 0x2, R86 ;  /* 0x00000002034c7825 */ /* 0x040fe400078e0256 */
[----:B------:R-:W4:Y:S02]  /*8950*/  @!P4 LDG.E.U16 R9, desc[UR24][R80.64] ;  /* 0x000000185009c981 */ /* 0x000f24000c1e1500 */
[----:B------:R-:W-:Y:S02]  /*8960*/  IMAD.WIDE R74, R3, 0x2, R88 ;  /* 0x00000002034a7825 */ /* 0x000fe400078e0258 */
[----:B------:R0:W4:Y:S02]  /*8970*/  @!P5 LDG.E.U16 R13, desc[UR24][R76.64] ;  /* 0x000000184c0dd981 */ /* 0x000124000c1e1500 */
[----:B------:R-:W-:Y:S02]  /*8980*/  VIADD R3, R6, 0xffffffd8 ;  /* 0xffffffd806037836 */ /* 0x000fe40000000000 */
[----:B------:R1:W4:Y:S03]  /*8990*/  @!P5 LDG.E.U16 R12, desc[UR24][R74.64] ;  /* 0x000000184a0cd981 */ /* 0x000326000c1e1500 */
[----:B------:R-:W-:Y:S01]  /*89a0*/  ISETP.GE.U32.AND P5, PT, R3, 0x7fffff99, PT ;  /* 0x7fffff990300780c */ /* 0x000fe20003fa6070 */
[----:B------:R-:W-:Y:S01]  /*89b0*/  IMAD R3, R90, 0xf, RZ ;  /* 0x0000000f5a037824 */ /* 0x000fe200078e02ff */
[----:B------:R0:W-:Y:S03]  /*89c0*/  STL.64 [R1+0x218], R76 ;  /* 0x0002184c01007387 */ /* 0x0001e60000100a00 */
[C---:B------:R-:W-:Y:S01]  /*89d0*/  IMAD.WIDE R82, R3.reuse, 0x2, R86 ;  /* 0x0000000203527825 */ /* 0x040fe200078e0256 */
[----:B------:R1:W-:Y:S04]  /*89e0*/  STL.64 [R1+0x210], R74 ;  /* 0x0002104a01007387 */ /* 0x0003e80000100a00 */
[----:B------:R1:W-:Y:S01]  /*89f0*/  STL.64 [R1+0x1c0], R82 ;  /* 0x0001c05201007387 */ /* 0x0003e20000100a00 */
[----:B0-----:R-:W-:-:S03]  /*8a00*/  IMAD.WIDE R76, R3, 0x2, R88 ;  /* 0x00000002034c7825 */ /* 0x001fc600078e0258 */
[----:B------:R0:W4:Y:S01]  /*8a10*/  @!P3 LDG.E.U16 R11, desc[UR24][R82.64] ;  /* 0x00000018520bb981 */ /* 0x000122000c1e1500 */
[----:B-1----:R-:W-:-:S03]  /*8a20*/  IMAD.WIDE R74, R4, 0x2, R88 ;  /* 0x00000002044a7825 */ /* 0x002fc600078e0258 */
[----:B------:R-:W-:Y:S01]  /*8a30*/  STL.64 [R1+0x1b8], R76 ;  /* 0x0001b84c01007387 */ /* 0x000fe20000100a00 */
[----:B------:R-:W-:-:S03]  /*8a40*/  PRMT R4, RZ, 0x7610, R4 ;  /* 0x00007610ff047816 */ /* 0x000fc60000000004 */
[----:B------:R1:W-:Y:S01]  /*8a50*/  STL.64 [R1+0x140], R80 ;  /* 0x0001405001007387 */ /* 0x0003e20000100a00 */
[C---:B0-----:R-:W-:Y:S01]  /*8a60*/  IMAD.WIDE R82, R92.reuse, 0x2, R86 ;  /* 0x000000025c527825 */ /* 0x041fe200078e0256 */
[----:B------:R-:W-:Y:S02]  /*8a70*/  PRMT R3, RZ, 0x7610, R3 ;  /* 0x00007610ff037816 */ /* 0x000fe40000000003 */
[----:B------:R0:W4:Y:S04]  /*8a80*/  @!P3 LDG.E.U16 R10, desc[UR24][R76.64] ;  /* 0x000000184c0ab981 */ /* 0x000128000c1e1500 */
[----:B------:R0:W-:Y:S01]  /*8a90*/  STL.64 [R1+0x138], R74 ;  /* 0x0001384a01007387 */ /* 0x0001e20000100a00 */
[----:B-1----:R-:W-:-:S03]  /*8aa0*/  IMAD.WIDE R80, R92, 0x2, R88 ;  /* 0x000000025c507825 */ /* 0x002fc600078e0258 */
[----:B------:R1:W4:Y:S01]  /*8ab0*/  @!P4 LDG.E.U16 R8, desc[UR24][R74.64] ;  /* 0x000000184a08c981 */ /* 0x000322000c1e1500 */
[----:B0-----:R-:W-:-:S03]  /*8ac0*/  IMAD.WIDE R76, R72, 0x2, R86 ;  /* 0x00000002484c7825 */ /* 0x001fc600078e0256 */
[----:B------:R-:W4:Y:S04]  /*8ad0*/  @!P6 LDG.E.U16 R7, desc[UR24][R82.64] ;  /* 0x000000185207e981 */ /* 0x000f28000c1e1500 */
[----:B------:R-:W4:Y:S01]  /*8ae0*/  @!P6 LDG.E.U16 R5, desc[UR24][R80.64] ;  /* 0x000000185005e981 */ /* 0x000f22000c1e1500 */
[----:B-1----:R-:W-:-:S03]  /*8af0*/  IMAD.WIDE R74, R72, 0x2, R88 ;  /* 0x00000002484a7825 */ /* 0x002fc600078e0258 */
[----:B------:R-:W4:Y:S04]  /*8b00*/  @!P5 LDG.E.U16 R4, desc[UR24][R76.64] ;  /* 0x000000184c04d981 */ /* 0x000f28000c1e1500 */
[----:B------:R-:W4:Y:S01]  /*8b10*/  @!P5 LDG.E.U16 R3, desc[UR24][R74.64] ;  /* 0x000000184a03d981 */ /* 0x000f22000c1e1500 */
[----:B------:R-:W-:-:S05]  /*8b20*/  VIADD R92, R6, 0xffffffd0 ;  /* 0xffffffd0065c7836 */ /* 0x000fca0000000000 */
[----:B------:R-:W-:Y:S01]  /*8b30*/  ISETP.GE.U32.AND P3, PT, R92, 0x7fffff91, PT ;  /* 0x7fffff915c00780c */ /* 0x000fe20003f66070 */
[C---:B------:R-:W-:Y:S02]  /*8b40*/  VIADD R92, R6.reuse, 0xffffffc8 ;  /* 0xffffffc8065c7836 */ /* 0x040fe40000000000 */
[----:B------:R-:W-:-:S03]  /*8b50*/  VIADD R6, R6, 0xffffffc0 ;  /* 0xffffffc006067836 */ /* 0x000fc60000000000 */
[----:B------:R-:W-:Y:S02]  /*8b60*/  ISETP.GE.U32.AND P4, PT, R92, 0x7fffff89, PT ;  /* 0x7fffff895c00780c */ /* 0x000fe40003f86070 */
[----:B------:R-:W-:Y:S02]  /*8b70*/  ISETP.GE.U32.AND P5, PT, R6, 0x7fffff81, PT ;  /* 0x7fffff810600780c */ /* 0x000fe40003fa6070 */
[----:B------:R-:W-:Y:S02]  /*8b80*/  PRMT R68, RZ, 0x7610, R68 ;  /* 0x00007610ff447816 */ /* 0x000fe40000000044 */
[----:B------:R-:W-:Y:S01]  /*8b90*/  PRMT R92, RZ, 0x7610, R92 ;  /* 0x00007610ff5c7816 */ /* 0x000fe2000000005c */
[----:B---3--:R-:W-:Y:S04]  /*8ba0*/  STS.U16 [R62+UR10+0x1700], R71 ;  /* 0x001700473e007988 */ /* 0x008fe8000800040a */
[----:B--2---:R-:W-:Y:S04]  /*8bb0*/  STS.U16 [R62+UR10+0x5700], R70 ;  /* 0x005700463e007988 */ /* 0x004fe8000800040a */
[----:B----4-:R-:W-:Y:S04]  /*8bc0*/  STS.U16 [R62+UR10+0x1b00], R69 ;  /* 0x001b00453e007988 */ /* 0x010fe8000800040a */
[----:B------:R-:W-:Y:S04]  /*8bd0*/  STS.U16 [R62+UR10+0x5b00], R63 ;  /* 0x005b003f3e007988 */ /* 0x000fe8000800040a */
[----:B------:R-:W-:Y:S04]  /*8be0*/  STS.U16 [R62+UR10+0x1f00], R15 ;  /* 0x001f000f3e007988 */ /* 0x000fe8000800040a */
[----:B------:R0:W-:Y:S02]  /*8bf0*/  STS.U16 [R62+UR10+0x5f00], R14 ;  /* 0x005f000e3e007988 */ /* 0x0001e4000800040a */
[----:B0-----:R-:W-:-:S05]  /*8c00*/  LOP3.LUT R62, R2, 0x70, RZ, 0x3c, !PT ;  /* 0x00000070023e7812 */ /* 0x001fca00078e3cff */
[----:B------:R-:W-:Y:S04]  /*8c10*/  STS.U16 [R62+UR10+0x380], R13 ;  /* 0x0003800d3e007988 */ /* 0x000fe8000800040a */
[----:B------:R0:W-:Y:S01]  /*8c20*/  STS.U16 [R62+UR10+0x4380], R12 ;  /* 0x0043800c3e007988 */ /* 0x0001e2000800040a */
[----:B------:R-:W-:-:S03]  /*8c30*/  IMAD R63, R90, 0x3f, RZ ;  /* 0x0000003f5a3f7824 */ /* 0x000fc600078e02ff */
[----:B------:R-:W-:Y:S01]  /*8c40*/  STS.U16 [R62+UR10+0x780], R11 ;  /* 0x0007800b3e007988 */ /* 0x000fe2000800040a */
[----:B0-----:R-:W-:-:S04]  /*8c50*/  IMAD R12, R90, 0x2f, RZ ;  /* 0x0000002f5a0c7824 */ /* 0x001fc800078e02ff */
[C---:B------:R-:W-:Y:S01]  /*8c60*/  IMAD.WIDE R14, R12.reuse, 0x2, R86 ;  /* 0x000000020c0e7825 */ /* 0x040fe200078e0256 */
[----:B------:R-:W-:Y:S04]  /*8c70*/  STS.U16 [R62+UR10+0x4780], R10 ;  /* 0x0047800a3e007988 */ /* 0x000fe8000800040a */
[----:B------:R-:W-:Y:S01]  /*8c80*/  STS.U16 [R62+UR10+0xb80], R9 ;  /* 0x000b80093e007988 */ /* 0x000fe2000800040a */
[----:B------:R-:W-:-:S03]  /*8c90*/  IMAD.WIDE R12, R12, 0x2, R88 ;  /* 0x000000020c0c7825 */ /* 0x000fc600078e0258 */
[----:B------:R-:W2:Y:S04]  /*8ca0*/  @!P3 LDG.E.U16 R68, desc[UR24][R14.64] ;  /* 0x000000180e44b981 */ /* 0x000ea8000c1e1500 */
[----:B------:R0:W-:Y:S04]  /*8cb0*/  STS.U16 [R62+UR10+0x4b80], R8 ;  /* 0x004b80083e007988 */ /* 0x0001e8000800040a */
[----:B------:R-:W-:Y:S04]  /*8cc0*/  STS.U16 [R62+UR10+0xf80], R7 ;  /* 0x000f80073e007988 */ /* 0x000fe8000800040a */
[----:B------:R1:W-:Y:S01]  /*8cd0*/  STS.U16 [R62+UR10+0x4f80], R5 ;  /* 0x004f80053e007988 */ /* 0x0003e2000800040a */
[----:B0-----:R-:W-:-:S03]  /*8ce0*/  IMAD R8, R90, 0x37, RZ ;  /* 0x000000375a087824 */ /* 0x001fc600078e02ff */
[----:B------:R0:W-:Y:S01]  /*8cf0*/  STS.U16 [R62+UR10+0x1380], R4 ;  /* 0x001380043e007988 */ /* 0x0001e2000800040a */
[----:B------:R-:W-:-:S03]  /*8d00*/  IMAD.WIDE R10, R8, 0x2, R86 ;  /* 0x00000002080a7825 */ /* 0x000fc600078e0256 */
[----:B------:R3:W-:Y:S01]  /*8d10*/  STS.U16 [R62+UR10+0x5380], R3 ;  /* 0x005380033e007988 */ /* 0x0007e2000800040a */
[----:B-1----:R-:W-:Y:S01]  /*8d20*/  PRMT R5, RZ, 0x7610, R5 ;  /* 0x00007610ff057816 */ /* 0x002fe20000000005 */
[----:B------:R-:W-:Y:S02]  /*8d30*/  IMAD.WIDE R8, R8, 0x2, R88 ;  /* 0x0000000208087825 */ /* 0x000fe400078e0258 */
[----:B------:R-:W4:Y:S01]  /*8d40*/  @!P3 LDG.E.U16 R92, desc[UR24][R12.64] ;  /* 0x000000180c5cb981 */ /* 0x000f22000c1e1500 */
[----:B0-----:R-:W-:Y:S01]  /*8d50*/  PRMT R4, RZ, 0x7610, R4 ;  /* 0x00007610ff047816 */ /* 0x001fe20000000004 */
[----:B------:R-:W-:Y:S02]  /*8d60*/  IMAD.WIDE R6, R63, 0x2, R86 ;  /* 0x000000023f067825 */ /* 0x000fe400078e0256 */
[----:B------:R-:W4:Y:S01]  /*8d70*/  @!P4 LDG.E.U16 R5, desc[UR24][R10.64] ;  /* 0x000000180a05c981 */ /* 0x000f22000c1e1500 */
[----:B---3--:R-:W-:-:S03]  /*8d80*/  PRMT R3, RZ, 0x7610, R3 ;  /* 0x00007610ff037816 */ /* 0x008fc60000000003 */
[----:B------:R-:W3:Y:S04]  /*8d90*/  @!P4 LDG.E.U16 R4, desc[UR24][R8.64] ;  /* 0x000000180804c981 */ /* 0x000ee8000c1e1500 */
[----:B------:R-:W3:Y:S04]  /*8da0*/  @!P5 LDG.E.U16 R3, desc[UR24][R6.64] ;  /* 0x000000180603d981 */ /* 0x000ee8000c1e1500 */
[----:B------:R-:W-:Y:S04]  /*8db0*/  STL.64 [R1+0xc0], R82 ;  /* 0x0000c05201007387 */ /* 0x000fe80000100a00 */
[----:B------:R-:W-:Y:S04]  /*8dc0*/  STL.64 [R1+0xb8], R80 ;  /* 0x0000b85001007387 */ /* 0x000fe80000100a00 */
[----:B------:R0:W-:Y:S04]  /*8dd0*/  STL.64 [R1+0x40], R76 ;  /* 0x0000404c01007387 */ /* 0x0001e80000100a00 */
[----:B------:R1:W-:Y:S04]  /*8de0*/  STL.64 [R1+0x38], R74 ;  /* 0x0000384a01007387 */ /* 0x0003e80000100a00 */
[----:B------:R-:W3:Y:S04]  /*8df0*/  LDL R69, [R1+0x488] ;  /* 0x0004880001457983 */ /* 0x000ee80000100800 */
[----:B0-----:R-:W3:Y:S04]  /*8e00*/  LDL R76, [R1+0x484] ;  /* 0x00048400014c7983 */ /* 0x001ee80000100800 */
[----:B-1----:R-:W3:Y:S04]  /*8e10*/  LDL R74, [R1+0x464] ;  /* 0x00046400014a7983 */ /* 0x002ee80000100800 */
[----:B------:R-:W3:Y:S04]  /*8e20*/  LDL R75, [R1+0x468] ;  /* 0x00046800014b7983 */ /* 0x000ee80000100800 */
        /* <DEDUP_REMOVED lines=8> */
[----:B--2---:R0:W-:Y:S04]  /*8eb0*/  STS.U16 [R62+UR10+0x1780], R68 ;  /* 0x001780443e007988 */ /* 0x0041e8000800040a */
[----:B0-----:R-:W2:Y:S04]  /*8ec0*/  LDL R68, [R1+0x4e8] ;  /* 0x0004e80001447983 */ /* 0x001ea80000100800 */
[----:B----4-:R-:W-:Y:S04]  /*8ed0*/  STS.U16 [R62+UR10+0x5780], R92 ;  /* 0x0057805c3e007988 */ /* 0x010fe8000800040a */
[----:B------:R-:W-:Y:S04]  /*8ee0*/  STS.U16 [R62+UR10+0x1b80], R5 ;  /* 0x001b80053e007988 */ /* 0x000fe8000800040a */
[----:B---3--:R0:W-:Y:S04]  /*8ef0*/  STS.U16 [R62+UR10+0x5b80], R4 ;  /* 0x005b80043e007988 */ /* 0x0081e8000800040a */
[----:B------:R1:W-:Y:S01]  /*8f00*/  STS.U16 [R62+UR10+0x1f80], R3 ;  /* 0x001f80033e007988 */ /* 0x0003e2000800040a */
[----:B0-----:R-:W-:Y:S01]  /*8f10*/  IMAD.WIDE R4, R63, 0x2, R88 ;  /* 0x000000023f047825 */ /* 0x001fe200078e0258 */
[----:B-1----:R-:W-:-:S06]  /*8f20*/  PRMT R3, RZ, 0x7610, R3 ;  /* 0x00007610ff037816 */ /* 0x002fcc0000000003 */
[----:B------:R-:W3:Y:S01]  /*8f30*/  @!P5 LDG.E.U16 R3, desc[UR24][R4.64] ;  /* 0x000000180403d981 */ /* 0x000ee2000c1e1500 */
[----:B------:R-:W-:Y:S01]  /*8f40*/  PRMT R92, RZ, 0x7610, R92 ;  /* 0x00007610ff5c7816 */ /* 0x000fe2000000005c */
[----:B------:R-:W-:Y:S02]  /*8f50*/  @P0 IMAD.MOV.U32 R71, RZ, RZ, R74 ;  /* 0x000000ffff470224 */ /* 0x000fe400078e004a */
[----:B------:R-:W-:Y:S01]  /*8f60*/  @P0 IMAD.MOV.U32 R70, RZ, RZ, R75 ;  /* 0x000000ffff460224 */ /* 0x000fe200078e004b */
[----:B------:R-:W4:Y:S01]  /*8f70*/  LDL R74, [R1+0x504] ;  /* 0x00050400014a7983 */ /* 0x000f220000100800 */
[----:B------:R-:W-:-:S03]  /*8f80*/  @P0 IMAD.MOV.U32 R63, RZ, RZ, R76 ;  /* 0x000000ffff3f0224 */ /* 0x000fc600078e004c */
[----:B------:R0:W2:Y:S04]  /*8f90*/  @P0 LDG.E.U16 R92, desc[UR24][R70.64] ;  /* 0x00000018465c0981 */ /* 0x0000a8000c1e1500 */
[----:B------:R-:W4:Y:S04]  /*8fa0*/  LDL R75, [R1+0x508] ;  /* 0x00050800014b7983 */ /* 0x000f280000100800 */
[----:B------:R-:W4:Y:S04]  /*8fb0*/  LDL R76, [R1+0x568] ;  /* 0x00056800014c7983 */ /* 0x000f280000100800 */
[----:B---3--:R1:W-:Y:S02]  /*8fc0*/  STS.U16 [R62+UR10+0x5f80], R3 ;  /* 0x005f80033e007988 */ /* 0x0083e4000800040a */
[----:B-1----:R-:W-:Y:S01]  /*8fd0*/  PRMT R3, RZ, 0x7610, R3 ;  /* 0x00007610ff037816 */ /* 0x002fe20000000003 */
[----:B------:R-:W-:-:S02]  /*8fe0*/  @P0 IMAD.MOV.U32 R62, RZ, RZ, R69 ;  /* 0x000000ffff3e0224 */ /* 0x000fc400078e0045 */
[----:B0-----:R-:W-:Y:S01]  /*8ff0*/  @P0 IMAD.MOV.U32 R70, RZ, RZ, R82 ;  /* 0x000000ffff460224 */ /* 0x001fe200078e0052 */
[----:B------:R-:W3:Y:S04]  /*9000*/  LDL R69, [R1+0x528] ;  /* 0x0005280001457983 */ /* 0x000ee80000100800 */
[----:B------:R-:W3:Y:S01]  /*9010*/  @P0 LDG.E.U16 R3, desc[UR24][R62.64] ;  /* 0x000000183e030981 */ /* 0x000ee2000c1e1500 */
[----:B------:R-:W-:-:S03]  /*9020*/  @P0 IMAD.MOV.U32 R71, RZ, RZ, R77 ;  /* 0x000000ffff470224 */ /* 0x000fc600078e004d */
[----:B--2---:R0:W-:Y:S04]  /*9030*/  STS.U16 [R0+UR10+0x10000], R92 ;  /* 0x0100005c00007988 */ /* 0x0041e8000800040a */
[----:B------:R-:W2:Y:S04]  /*9040*/  LDL R77, [R1+0x5a4] ;  /* 0x0005a400014d7983 */ /* 0x000ea80000100800 */
[----:B------:R-:W2:Y:S01]  /*9050*/  LDL R63, [R1+0x524] ;  /* 0x00052400013f7983 */ /* 0x000ea20000100800 */
[----:B0-----:R-:W-:-:S03]  /*9060*/  PRMT R92, RZ, 0x7610, R92 ;  /* 0x00007610ff5c7816 */ /* 0x001fc6000000005c */
[----:B------:R-:W2:Y:S04]  /*9070*/  LDL R82, [R1+0x5a8] ;  /* 0x0005a80001527983 */ /* 0x000ea80000100800 */
[----:B------:R0:W2:Y:S02]  /*9080*/  @P0 LDG.E.U16 R92, desc[UR24][R70.64] ;  /* 0x00000018465c0981 */ /* 0x0000a4000c1e1500 */
[----:B0-----:R-:W-:Y:S02]  /*9090*/  @P0 IMAD.MOV.U32 R70, RZ, RZ, R81 ;  /* 0x000000ffff460224 */ /* 0x001fe400078e0051 */
[----:B------:R-:W-:Y:S01]  /*90a0*/  @P0 IMAD.MOV.U32 R71, RZ, RZ, R80 ;  /* 0x000000ffff470224 */ /* 0x000fe200078e0050 */
[----:B------:R-:W4:Y:S04]  /*90b0*/  LDL R81, [R1+0x588] ;  /* 0x0005880001517983 */ /* 0x000f280000100800 */
[----:B------:R-:W4:Y:S04]  /*90c0*/  LDL R80, [R1+0x584] ;  /* 0x0005840001507983 */ /* 0x000f280000100800 */
[----:B---3--:R0:W-:Y:S02]  /*90d0*/  STS.U16 [R0+UR10+0x10400], R3 ;  /* 0x0104000300007988 */ /* 0x0081e4000800040a */
[----:B0-----:R-:W-:-:S06]  /*90e0*/  PRMT R3, RZ, 0x7610, R3 ;  /* 0x00007610ff037816 */ /* 0x001fcc0000000003 */
[----:B------:R0:W3:Y:S04]  /*90f0*/  @P0 LDG.E.U16 R3, desc[UR24][R70.64] ;  /* 0x0000001846030981 */ /* 0x0000e8000c1e1500 */
[----:B--2---:R1:W-:Y:S01]  /*9100*/  STS.U16 [R0+UR10+0x10800], R92 ;  /* 0x0108005c00007988 */ /* 0x0043e2000800040a */
[----:B0-----:R-:W-:Y:S02]  /*9110*/  @P0 IMAD.MOV.U32 R70, RZ, RZ, R68 ;  /* 0x000000ffff460224 */ /* 0x001fe400078e0044 */
[----:B------:R-:W-:Y:S01]  /*9120*/  @P0 IMAD.MOV.U32 R71, RZ, RZ, R83 ;  /* 0x000000ffff470224 */ /* 0x000fe200078e0053 */
[----:B------:R-:W2:Y:S01]  /*9130*/  LDL R68, [R1+0x5c8] ;  /* 0x0005c80001447983 */ /* 0x000ea20000100800 */
[----:B-1----:R-:W-:Y:S01]  /*9140*/  PRMT R92, RZ, 0x7610, R92 ;  /* 0x00007610ff5c7816 */ /* 0x002fe2000000005c */
[----:B------:R-:W-:-:S02]  /*9150*/  @P0 IMAD.MOV.U32 R62, RZ, RZ, R69 ;  /* 0x000000ffff3e0224 */ /* 0x000fc400078e0045 */
[----:B------:R-:W2:Y:S04]  /*9160*/  LDL R83, [R1+0x5c4] ;  /* 0x0005c40001537983 */ /* 0x000ea80000100800 */
[----:B------:R4:W2:Y:S02]  /*9170*/  @P0 LDG.E.U16 R92, desc[UR24][R70.64] ;  /* 0x00000018465c0981 */ /* 0x0008a4000c1e1500 */
[----:B----4-:R-:W-:Y:S02]  /*9180*/  @P0 IMAD.MOV.U32 R70, RZ, RZ, R75 ;  /* 0x000000ffff460224 */ /* 0x010fe400078e004b */
[----:B------:R-:W-:Y:S01]  /*9190*/  @P0 IMAD.MOV.U32 R71, RZ, RZ, R74 ;  /* 0x000000ffff470224 */ /* 0x000fe200078e004a */
[----:B------:R-:W4:Y:S04]  /*91a0*/  LDL R75, [R1+0x5e8] ;  /* 0x0005e800014b7983 */ /* 0x000f280000100800 */
[----:B------:R-:W4:Y:S04]  /*91b0*/  LDL R74, [R1+0x5e4] ;  /* 0x0005e400014a7983 */ /* 0x000f280000100800 */
[----:B---3--:R0:W-:Y:S02]  /*91c0*/  STS.U16 [R0+UR10+0x10c00], R3 ;  /* 0x010c000300007988 */ /* 0x0081e4000800040a */
[----:B0-----:R-:W-:-:S06]  /*91d0*/  PRMT R3, RZ, 0x7610, R3 ;  /* 0x00007610ff037816 */ /* 0x001fcc0000000003 */
[----:B------:R-:W3:Y:S04]  /*91e0*/  @P0 LDG.E.U16 R3, desc[UR24][R70.64] ;  /* 0x0000001846030981 */ /* 0x000ee8000c1e1500 */
[----:B--2---:R0:W-:Y:S04]  /*91f0*/  STS.U16 [R0+UR10+0x11000], R92 ;  /* 0x0110005c00007988 */ /* 0x0041e8000800040a */
[----:B------:R-:W2:Y:S04]  /*9200*/  LDL.LU.64 R70, [R1+0x940] ;  /* 0x0009400001467983 */ /* 0x000ea80000300a00 */
[----:B------:R-:W2:Y:S01]  /*9210*/  LDL R69, [R1+0x604] ;  /* 0x0006040001457983 */ /* 0x000ea20000100800 */
[----:B0-----:R-:W-:-:S06]  /*9220*/  PRMT R92, RZ, 0x7610, R92 ;  /* 0x00007610ff5c7816 */ /* 0x001fcc000000005c */
[----:B------:R0:W2:Y:S02]  /*9230*/  @P0 LDG.E.U16 R92, desc[UR24][R62.64] ;  /* 0x000000183e5c0981 */ /* 0x0000a4000c1e1500 */
[----:B0-----:R-:W-:Y:S02]  /*9240*/  @P0 IMAD.MOV.U32 R62, RZ, RZ, R84 ;  /* 0x000000ffff3e0224 */ /* 0x001fe400078e0054 */
[----:B------:R-:W-:Y:S01]  /*9250*/  @P0 IMAD.MOV.U32 R63, RZ, RZ, R72 ;  /* 0x000000ffff3f0224 */ /* 0x000fe200078e0048 */
[----:B---3--:R0:W-:Y:S02]  /*9260*/  STS.U16 [R0+UR10+0x11400], R3 ;  /* 0x0114000300007988 */ /* 0x0081e4000800040a */
[----:B0-----:R-:W-:-:S06]  /*9270*/  PRMT R3, RZ, 0x7610, R3 ;  /* 0x00007610ff037816 */ /* 0x001fcc0000000003 */
[----:B------:R0:W3:Y:S04]  /*9280*/  @P0 LDG.E.U16 R3, desc[UR24][R62.64] ;  /* 0x000000183e030981 */ /* 0x0000e8000c1e1500 */
[----:B--2---:R1:W-:Y:S01]  /*9290*/  STS.U16 [R0+UR10+0x11800], R92 ;  /* 0x0118005c00007988 */ /* 0x0043e2000800040a */
[----:B0-----:R-:W-:Y:S02]  /*92a0*/  @P0 IMAD.MOV.U32 R62, RZ, RZ, R76 ;  /* 0x000000ffff3e0224 */ /* 0x001fe400078e004c */
[----:B------:R-:W-:Y:S01]  /*92b0*/  @P0 IMAD.MOV.U32 R63, RZ, RZ, R85 ;  /* 0x000000ffff3f0224 */ /* 0x000fe200078e0055 */
[----:B-1----:R-:W-:-:S06]  /*92c0*/  PRMT R92, RZ, 0x7610, R92 ;  /* 0x00007610ff5c7816 */ /* 0x002fcc000000005c */
        /* <DEDUP_REMOVED lines=15> */
[----:B---3--:R0:W-:Y:S02]  /*93c0*/  STS.U16 [R0+UR10+0x12400], R3 ;  /* 0x0124000300007988 */ /* 0x0081e4000800040a */
[----:B0-----:R-:W-:-:S06]  /*93d0*/  PRMT R3, RZ, 0x7610, R3 ;  /* 0x00007610ff037816 */ /* 0x001fcc0000000003 */
[----:B------:R4:W3:Y:S04]  /*93e0*/  @P0 LDG.E.U16 R3, desc[UR24][R62.64] ;  /* 0x000000183e030981 */ /* 0x0008e8000c1e1500 */
[----:B--2---:R0:W-:Y:S01]  /*93f0*/  STS.U16 [R0+UR10+0x12800], R92 ;  /* 0x0128005c00007988 */ /* 0x0041e2000800040a */
[----:B----4-:R-:W-:Y:S02]  /*9400*/  @P0 IMAD.MOV.U32 R62, RZ, RZ, R75 ;  /* 0x000000ffff3e0224 */ /* 0x010fe400078e004b */
[----:B------:R-:W-:Y:S01]  /*9410*/  @P0 IMAD.MOV.U32 R63, RZ, RZ, R74 ;  /* 0x000000ffff3f0224 */ /* 0x000fe200078e004a */
[----:B------:R-:W2:Y:S01]  /*9420*/  LDL R75, [R1+0x490] ;  /* 0x00049000014b7983 */ /* 0x000ea20000100800 */
[----:B0-----:R-:W-:-:S03]  /*9430*/  PRMT R92, RZ, 0x7610, R92 ;  /* 0x00007610ff5c7816 */ /* 0x001fc6000000005c */
[----:B------:R-:W4:Y:S04]  /*9440*/  LDL R74, [R1+0x48c] ;  /* 0x00048c00014a7983 */ /* 0x000f280000100800 */
[----:B------:R0:W2:Y:S02]  /*9450*/  @P0 LDG.E.U16 R92, desc[UR24][R62.64] ;  /* 0x000000183e5c0981 */ /* 0x0000a4000c1e1500 */
[----:B0-----:R-:W-:Y:S02]  /*9460*/  @P0 IMAD.MOV.U32 R62, RZ, RZ, R91 ;  /* 0x000000ffff3e0224 */ /* 0x001fe400078e005b */
[----:B------:R-:W-:Y:S01]  /*9470*/  @P0 IMAD.MOV.U32 R63, RZ, RZ, R69 ;  /* 0x000000ffff3f0224 */ /* 0x000fe200078e0045 */
[----:B------:R-:W4:Y:S01]  /*9480*/  LDL.LU R91, [R1+0x938] ;  /* 0x00093800015b7983 */ /* 0x000f220000300800 */
[----:B------:R-:W-:-:S03]  /*9490*/  LOP3.LUT R68, R0, 0x20, RZ, 0x3c, !PT ;  /* 0x0000002000447812 */ /* 0x000fc600078e3cff */
[----:B------:R-:W4:Y:S04]  /*94a0*/  LDL R84, [R1+0x4f0] ;  /* 0x0004f00001547983 */ /* 0x000f280000100800 */
[----:B------:R-:W4:Y:S04]  /*94b0*/  LDL R76, [R1+0x510] ;  /* 0x00051000014c7983 */ /* 0x000f280000100800 */
[----:B------:R-:W4:Y:S04]  /*94c0*/  LDL R85, [R1+0x50c] ;  /* 0x00050c0001557983 */ /* 0x000f280000100800 */
[----:B------:R-:W4:Y:S04]  /*94d0*/  LDL R82, [R1+0x530] ;  /* 0x0005300001527983 */ /* 0x000f280000100800 */
[----:B------:R-:W4:Y:S04]  /*94e0*/  LDL R77, [R1+0x52c] ;  /* 0x00052c00014d7983 */ /* 0x000f280000100800 */
        /* <DEDUP_REMOVED lines=9> */
[----:B-1----:R-:W-:-:S03]  /*9580*/  PRMT R92, RZ, 0x7610, R92 ;  /* 0x00007610ff5c7816 */ /* 0x002fc6000000005c */
        /* <DEDUP_REMOVED lines=12> */
[----:B-1----:R-:W-:Y:S01]  /*9650*/  PRMT R92, RZ, 0x7610, R92 ;  /* 0x00007610ff5c7816 */ /* 0x002fe2000000005c */
[----:B------:R-:W-:Y:S02]  /*9660*/  @P0 IMAD.MOV.U32 R80, RZ, RZ, R75 ;  /* 0x000000ffff500224 */ /* 0x000fe400078e004b */
[----:B----4-:R-:W-:Y:S01]  /*9670*/  @P0 IMAD.MOV.U32 R81, RZ, RZ, R74 ;  /* 0x000000ffff510224 */ /* 0x010fe200078e004a */
[----:B------:R-:W2:Y:S04]  /*9680*/  LDL R75, [R1+0x550] ;  /* 0x00055000014b7983 */ /* 0x000ea80000100800 */
[----:B------:R-:W4:Y:S01]  /*9690*/  @P0 LDG.E.U16 R92, desc[UR24][R62.64] ;  /* 0x000000183e5c0981 */ /* 0x000f22000c1e1500 */
[----:B------:R-:W-:-:S03]  /*96a0*/  @P0 IMAD.MOV.U32 R72, RZ, RZ, R65 ;  /* 0x000000ffff480224 */ /* 0x000fc600078e0041 */
[----:B------:R-:W2:Y:S04]  /*96b0*/  LDL R74, [R1+0x54c] ;  /* 0x00054c00014a7983 */ /* 0x000ea80000100800 */
[----:B------:R-:W2:Y:S04]  /*96c0*/  LDL R63, [R1+0x4ec] ;  /* 0x0004ec00013f7983 */ /* 0x000ea80000100800 */
[----:B---3--:R0:W-:Y:S02]  /*96d0*/  STS.U16 [R0+UR10+0x13c00], R3 ;  /* 0x013c000300007988 */ /* 0x0081e4000800040a */
[----:B0-----:R-:W-:-:S06]  /*96e0*/  PRMT R3, RZ, 0x7610, R3 ;  /* 0x00007610ff037816 */ /* 0x001fcc0000000003 */
[----:B------:R-:W3:Y:S04]  /*96f0*/  @P0 LDG.E.U16 R3, desc[UR24][R80.64] ;  /* 0x0000001850030981 */ /* 0x000ee8000c1e1500 */
[----:B----4-:R-:W-:Y:S01]  /*9700*/  STS.U16 [R68+UR10+0x10100], R92 ;  /* 0x0101005c44007988 */ /* 0x010fe2000800040a */
[----:B------:R-:W-:Y:S01]  /*9710*/  @P0 IMAD.MOV.U32 R62, RZ, RZ, R84 ;  /* 0x000000ffff3e0224 */ /* 0x000fe200078e0054 */
[----:B--2---:R-:W-:Y:S02]  /*9720*/  @P0 LOP3.LUT R75, R75, R74, RZ, 0x3c, !PT ;  /* 0x0000004a4b4b0212 */ /* 0x004fe400078e3cff */
[----:B------:R-:W2:Y:S04]  /*9730*/  LDL R80, [R1+0x58c] ;  /* 0x00058c0001507983 */ /* 0x000ea80000100800 */
[----:B------:R-:W2:Y:S04]  /*9740*/  LDL R81, [R1+0x590] ;  /* 0x0005900001517983 */ /* 0x000ea80000100800 */
[----:B---3--:R0:W-:Y:S02]  /*9750*/  STS.U16 [R68+UR10+0x10500], R3 ;  /* 0x0105000344007988 */ /* 0x0081e4000800040a */
[----:B0-----:R-:W-:-:S06]  /*9760*/  PRMT R3, RZ, 0x7610, R3 ;  /* 0x00007610ff037816 */ /* 0x001fcc0000000003 */
[----:B------:R-:W3:Y:S01]  /*9770*/  @P0 LDG.E.U16 R3, desc[UR24][R72.64] ;  /* 0x0000001848030981 */ /* 0x000ee2000c1e1500 */
[----:B------:R-:W-:Y:S01]  /*9780*/  @P0 IMAD.MOV.U32 R84, RZ, RZ, R76 ;  /* 0x000000ffff540224 */ /* 0x000fe200078e004c */
[----:B------:R-:W-:Y:S02]  /*9790*/  @P0 LOP3.LUT R74, R75, R74, RZ, 0x3c, !PT ;  /* 0x0000004a4b4a0212 */ /* 0x000fe400078e3cff */
[----:B--2---:R-:W-:Y:S01]  /*97a0*/  @P0 LOP3.LUT R81, R81, R80, RZ, 0x3c, !PT ;  /* 0x0000005051510212 */ /* 0x004fe200078e3cff */
[----:B------:R-:W2:Y:S04]  /*97b0*/  LDL.LU R72, [R1+0x934] ;  /* 0x0009340001487983 */ /* 0x000ea80000300800 */
[----:B---3--:R0:W-:Y:S01]  /*97c0*/  STS.U16 [R68+UR10+0x10900], R3 ;  /* 0x0109000344007988 */ /* 0x0081e2000800040a */
[----:B------:R-:W-:Y:S01]  /*97d0*/  @P0 IMAD.MOV.U32 R76, RZ, RZ, R82 ;  /* 0x000000ffff4c0224 */ /* 0x000fe200078e0052 */
[----:B------:R-:W-:-:S02]  /*97e0*/  @P0 LOP3.LUT R75, R75, R74, RZ, 0x3c, !PT ;  /* 0x0000004a4b4b0212 */ /* 0x000fc400078e3cff */
[----:B------:R-:W-:Y:S01]  /*97f0*/  @P0 LOP3.LUT R80, R81, R80, RZ, 0x3c, !PT ;  /* 0x0000005051500212 */ /* 0x000fe200078e3cff */
[----:B------:R-:W3:Y:S04]  /*9800*/  LDL R73, [R1+0x5ac] ;  /* 0x0005ac0001497983 */ /* 0x000ee80000100800 */
[----:B------:R-:W4:Y:S01]  /*9810*/  LDL R65, [R1+0x5b0] ;  /* 0x0005b00001417983 */ /* 0x000f220000100800 */
[----:B0-----:R-:W-:-:S06]  /*9820*/  PRMT R3, RZ, 0x7610, R3 ;  /* 0x00007610ff037816 */ /* 0x001fcc0000000003 */
[----:B------:R-:W2:Y:S01]  /*9830*/  @P0 LDG.E.U16 R3, desc[UR24][R70.64] ;  /* 0x0000001846030981 */ /* 0x000ea2000c1e1500 */
[----:B------:R-:W-:Y:S01]  /*9840*/  @P0 IMAD.MOV.U32 R82, RZ, RZ, R69 ;  /* 0x000000ffff520224 */ /* 0x000fe200078e0045 */
[----:B------:R-:W-:Y:S02]  /*9850*/  @P0 LOP3.LUT R81, R81, R80, RZ, 0x3c, !PT ;  /* 0x0000005051510212 */ /* 0x000fe400078e3cff */
[----:B------:R-:W3:Y:S04]  /*9860*/  LDL.LU R71, [R1+0x930] ;  /* 0x0009300001477983 */ /* 0x000ee80000300800 */
[----:B------:R-:W3:Y:S04]  /*9870*/  LDL R70, [R1+0x5cc] ;  /* 0x0005cc0001467983 */ /* 0x000ee80000100800 */
[----:B--2---:R0:W-:Y:S02]  /*9880*/  STS.U16 [R68+UR10+0x10d00], R3 ;  /* 0x010d000344007988 */ /* 0x0041e4000800040a */
[----:B0-----:R-:W-:-:S06]  /*9890*/  PRMT R3, RZ, 0x7610, R3 ;  /* 0x00007610ff037816 */ /* 0x001fcc0000000003 */
[----:B------:R-:W2:Y:S04]  /*98a0*/  @P0 LDG.E.U16 R3, desc[UR24][R62.64] ;  /* 0x000000183e030981 */ /* 0x000ea8000c1e1500 */
[----:B------:R-:W3:Y:S04]  /*98b0*/  LDL.LU.64 R62, [R1+0x928] ;  /* 0x00092800013e7983 */ /* 0x000ee80000300a00 */
        /* <DEDUP_REMOVED lines=15> */
[----:B--2---:R0:W-:Y:S02]  /*99b0*/  STS.U16 [R68+UR10+0x12100], R3 ;  /* 0x0121000344007988 */ /* 0x0041e4000800040a */
[----:B0-----:R-:W-:-:S06]  /*99c0*/  PRMT R3, RZ, 0x7610, R3 ;  /* 0x00007610ff037816 */ /* 0x001fcc0000000003 */
[----:B------:R4:W2:Y:S02]  /*99d0*/  @P0 LDG.E.U16 R3, desc[UR24][R80.64] ;  /* 0x0000001850030981 */ /* 0x0008a4000c1e1500 */
[----:B----4-:R-:W-:Y:S02]  /*99e0*/  @P0 IMAD.MOV.U32 R80, RZ, RZ, R65 ;  /* 0x000000ffff500224 */ /* 0x010fe400078e0041 */
[----:B---3--:R-:W-:Y:S01]  /*99f0*/  @P0 IMAD.MOV.U32 R81, RZ, RZ, R73 ;  /* 0x000000ffff510224 */ /* 0x008fe200078e0049 */
[----:B------:R-:W3:Y:S04]  /*9a00*/  LDL R65, [R1+0x478] ;  /* 0x0004780001417983 */ /* 0x000ee80000100800 */
[----:B------:R-:W4:Y:S04]  /*9a10*/  LDL R73, [R1+0x474] ;  /* 0x0004740001497983 */ /* 0x000f280000100800 */
[----:B--2---:R0:W-:Y:S02]  /*9a20*/  STS.U16 [R68+UR10+0x12500], R3 ;  /* 0x0125000344007988 */ /* 0x0041e4000800040a */
[----:B0-----:R-:W-:-:S06]  /*9a30*/  PRMT R3, RZ, 0x7610, R3 ;  /* 0x00007610ff037816 */ /* 0x001fcc0000000003 */
[----:B------:R0:W2:Y:S02]  /*9a40*/  @P0 LDG.E.U16 R3, desc[UR24][R80.64] ;  /* 0x0000001850030981 */ /* 0x0000a4000c1e1500 */
[----:B0-----:R-:W-:Y:S02]  /*9a50*/  @P0 IMAD.MOV.U32 R80, RZ, RZ, R91 ;  /* 0x000000ffff500224 */ /* 0x001fe400078e005b */
[----:B------:R-:W-:Y:S01]  /*9a60*/  @P0 IMAD.MOV.U32 R81, RZ, RZ, R70 ;  /* 0x000000ffff510224 */ /* 0x000fe200078e0046 */
[----:B------:R-:W3:Y:S04]  /*9a70*/  LDL.LU R91, [R1+0x908] ;  /* 0x00090800015b7983 */ /* 0x000ee80000300800 */
[----:B--2---:R0:W-:Y:S01]  /*9a80*/  STS.U16 [R68+UR10+0x12900], R3 ;  /* 0x0129000344007988 */ /* 0x0041e2000800040a */
[----:B------:R-:W-:Y:S01]  /*9a90*/  @P0 IMAD.MOV.U32 R70, RZ, RZ, R78 ;  /* 0x000000ffff460224 */ /* 0x000fe200078e004e */
[----:B------:R-:W-:-:S02]  /*9aa0*/  PRMT R92, RZ, 0x7610, R92 ;  /* 0x00007610ff5c7816 */ /* 0x000fc4000000005c */
[----:B------:R-:W2:Y:S04]  /*9ab0*/  LDL R82, [R1+0x4d4] ;  /* 0x0004d40001527983 */ /* 0x000ea80000100800 */
[----:B------:R-:W2:Y:S01]  /*9ac0*/  LDL R83, [R1+0x4d8] ;  /* 0x0004d80001537983 */ /* 0x000ea20000100800 */
[----:B0-----:R-:W-:-:S03]  /*9ad0*/  PRMT R3, RZ, 0x7610, R3 ;  /* 0x00007610ff037816 */ /* 0x001fc60000000003 */
[----:B------:R-:W2:Y:S04]  /*9ae0*/  LDL R69, [R1+0x4f8] ;  /* 0x0004f80001457983 */ /* 0x000ea80000100800 */
[----:B------:R-:W2:Y:S04]  /*9af0*/  @P0 LDG.E.U16 R3, desc[UR24][R80.64] ;  /* 0x0000001850030981 */ /* 0x000ea8000c1e1500 */
[----:B------:R-:W3:Y:S04]  /*9b00*/  LDL R78, [R1+0x574] ;  /* 0x00057400014e7983 */ /* 0x000ee80000100800 */
[----:B------:R-:W3:Y:S04]  /*9b10*/  LDL R80, [R1+0x514] ;  /* 0x0005140001507983 */ /* 0x000ee80000100800 */
[----:B------:R-:W3:Y:S04]  /*9b20*/  LDL R81, [R1+0x518] ;  /* 0x0005180001517983 */ /* 0x000ee80000100800 */
[----:B--2---:R0:W-:Y:S02]  /*9b30*/  STS.U16 [R68+UR10+0x12d00], R3 ;  /* 0x012d000344007988 */ /* 0x0041e4000800040a */
[----:B0-----:R-:W-:-:S06]  /*9b40*/  PRMT R3, RZ, 0x7610, R3 ;  /* 0x00007610ff037816 */ /* 0x001fcc0000000003 */
[----:B------:R-:W2:Y:S04]  /*9b50*/  @P0 LDG.E.U16 R3, desc[UR24][R74.64] ;  /* 0x000000184a030981 */ /* 0x000ea8000c1e1500 */
[----:B------:R-:W3:Y:S04]  /*9b60*/  LDL R74, [R1+0x494] ;  /* 0x00049400014a7983 */ /* 0x000ee80000100800 */
[----:B------:R-:W3:Y:S04]  /*9b70*/  LDL R75, [R1+0x498] ;  /* 0x00049800014b7983 */ /* 0x000ee80000100800 */
[----:B--2---:R0:W-:Y:S02]  /*9b80*/  STS.U16 [R68+UR10+0x13100], R3 ;  /* 0x0131000344007988 */ /* 0x0041e4000800040a */
[----:B0-----:R-:W-:-:S06]  /*9b90*/  PRMT R3, RZ, 0x7610, R3 ;  /* 0x00007610ff037816 */ /* 0x001fcc0000000003 */
[----:B------:R0:W2:Y:S02]  /*9ba0*/  @P0 LDG.E.U16 R3, desc[UR24][R70.64] ;  /* 0x0000001846030981 */ /* 0x0000a4000c1e1500 */
[----:B0-----:R-:W-:Y:S02]  /*9bb0*/  @P0 IMAD.MOV.U32 R70, RZ, RZ, R76 ;  /* 0x000000ffff460224 */ /* 0x001fe400078e004c */
[----:B------:R-:W-:Y:S01]  /*9bc0*/  @P0 IMAD.MOV.U32 R71, RZ, RZ, R77 ;  /* 0x000000ffff470224 */ /* 0x000fe200078e004d */
[----:B---3--:R-:W-:Y:S01]  /*9bd0*/  @P0 LOP3.LUT R75, R75, R74, RZ, 0x3c, !PT ;  /* 0x0000004a4b4b0212 */ /* 0x008fe200078e3cff */
[----:B------:R-:W3:Y:S04]  /*9be0*/  LDL R76, [R1+0x4b4] ;  /* 0x0004b400014c7983 */ /* 0x000ee80000100800 */
[----:B--2---:R0:W-:Y:S04]  /*9bf0*/  STS.U16 [R68+UR10+0x13500], R3 ;  /* 0x0135000344007988 */ /* 0x0041e8000800040a */
[----:B------:R-:W3:Y:S01]  /*9c00*/  LDL R77, [R1+0x4b8] ;  /* 0x0004b800014d7983 */ /* 0x000ee20000100800 */
[----:B0-----:R-:W-:-:S06]  /*9c10*/  PRMT R3, RZ, 0x7610, R3 ;  /* 0x00007610ff037816 */ /* 0x001fcc0000000003 */
[----:B------:R0:W2:Y:S02]  /*9c20*/  @P0 LDG.E.U16 R3, desc[UR24][R70.64] ;  /* 0x0000001846030981 */ /* 0x0000a4000c1e1500 */
[----:B0-----:R-:W-:Y:S02]  /*9c30*/  @P0 IMAD.MOV.U32 R70, RZ, RZ, R72 ;  /* 0x000000ffff460224 */ /* 0x001fe400078e0048 */
[----:B------:R-:W-:Y:S01]  /*9c40*/  @P0 IMAD.MOV.U32 R71, RZ, RZ, R79 ;  /* 0x000000ffff470224 */ /* 0x000fe200078e004f */
[----:B------:R-:W-:Y:S01]  /*9c50*/  @P0 LOP3.LUT R74, R75, R74, RZ, 0x3c, !PT ;  /* 0x0000004a4b4a0212 */ /* 0x000fe200078e3cff */
[----:B------:R-:W4:Y:S04]  /*9c60*/  LDL R72, [R1+0x554] ;  /* 0x0005540001487983 */ /* 0x000f280000100800 */
[----:B--2---:R0:W-:Y:S01]  /*9c70*/  STS.U16 [R68+UR10+0x13900], R3 ;  /* 0x0139000344007988 */ /* 0x0041e2000800040a */
[----:B---3--:R-:W-:-:S02]  /*9c80*/  @P0 LOP3.LUT R77, R77, R76, RZ, 0x3c, !PT ;  /* 0x0000004c4d4d0212 */ /* 0x008fc400078e3cff */
[----:B------:R-:W-:Y:S01]  /*9c90*/  @P0 LOP3.LUT R83, R83, R82, RZ, 0x3c, !PT ;  /* 0x0000005253530212 */ /* 0x000fe200078e3cff */
[----:B------:R-:W2:Y:S01]  /*9ca0*/  LDL R79, [R1+0x578] ;  /* 0x00057800014f7983 */ /* 0x000ea20000100800 */
[----:B0-----:R-:W-:-:S06]  /*9cb0*/  PRMT R3, RZ, 0x7610, R3 ;  /* 0x00007610ff037816 */ /* 0x001fcc0000000003 */
[----:B------:R0:W3:Y:S01]  /*9cc0*/  @P0 LDG.E.U16 R3, desc[UR24][R70.64] ;  /* 0x0000001846030981 */ /* 0x0000e2000c1e1500 */
[----:B------:R-:W-:Y:S01]  /*9cd0*/  @P0 LOP3.LUT R75, R75, R74, RZ, 0x3c, !PT ;  /* 0x0000004a4b4b0212 */ /* 0x000fe200078e3cff */
[----:B0-----:R-:W-:Y:S02]  /*9ce0*/  @P0 IMAD.MOV.U32 R70, RZ, RZ, R65 ;  /* 0x000000ffff460224 */ /* 0x001fe400078e0041 */
[----:B----4-:R-:W-:Y:S01]  /*9cf0*/  @P0 IMAD.MOV.U32 R71, RZ, RZ, R73 ;  /* 0x000000ffff470224 */ /* 0x010fe200078e0049 */
[----:B---3--:R0:W-:Y:S04]  /*9d00*/  STS.U16 [R68+UR10+0x13d00], R3 ;  /* 0x013d000344007988 */ /* 0x0081e8000800040a */
[----:B------:R-:W3:Y:S01]  /*9d10*/  @P0 LDG.E.U16 R92, desc[UR24][R70.64] ;  /* 0x00000018465c0981 */ /* 0x000ee2000c1e1500 */
[----:B------:R-:W-:-:S02]  /*9d20*/  LOP3.LUT R65, R0, 0x40, RZ, 0x3c, !PT ;  /* 0x0000004000417812 */ /* 0x000fc400078e3cff */
[----:B------:R-:W-:Y:S01]  /*9d30*/  @P0 LOP3.LUT R76, R77, R76, RZ, 0x3c, !PT ;  /* 0x0000004c4d4c0212 */ /* 0x000fe200078e3cff */
[----:B------:R-:W4:Y:S01]  /*9d40*/  LDL R73, [R1+0x558] ;  /* 0x0005580001497983 */ /* 0x000f220000100800 */
[----:B0-----:R-:W-:Y:S02]  /*9d50*/  PRMT R3, RZ, 0x7610, R3 ;  /* 0x00007610ff037816 */ /* 0x001fe40000000003 */
[----:B------:R-:W-:Y:S01]  /*9d60*/  @P0 LOP3.LUT R82, R83, R82, RZ, 0x3c, !PT ;  /* 0x0000005253520212 */ /* 0x000fe200078e3cff */
[----:B------:R-:W2:Y:S04]  /*9d70*/  LDL R68, [R1+0x4f4] ;  /* 0x0004f40001447983 */ /* 0x000ea80000100800 */
[----:B------:R-:W2:Y:S01]  /*9d80*/  @P0 LDG.E.U16 R3, desc[UR24][R74.64] ;  /* 0x000000184a030981 */ /* 0x000ea2000c1e1500 */
[----:B------:R-:W-:-:S02]  /*9d90*/  @P0 LOP3.LUT R77, R77, R76, RZ, 0x3c, !PT ;  /* 0x0000004c4d4d0212 */ /* 0x000fc400078e3cff */
[----:B------:R-:W-:Y:S01]  /*9da0*/  @P0 LOP3.LUT R81, R81, R80, RZ, 0x3c, !PT ;  /* 0x0000005051510212 */ /* 0x000fe200078e3cff */
[----:B------:R-:W2:Y:S04]  /*9db0*/  LDL R70, [R1+0x534] ;  /* 0x0005340001467983 */ /* 0x000ea80000100800 */
[----:B------:R-:W2:Y:S04]  /*9dc0*/  LDL R71, [R1+0x538] ;  /* 0x0005380001477983 */ /* 0x000ea80000100800 */
[----:B---3--:R-:W-:Y:S01]  /*9dd0*/  STS.U16 [R65+UR10+0x10200], R92 ;  /* 0x0102005c41007988 */ /* 0x008fe2000800040a */
[----:B------:R-:W-:-:S02]  /*9de0*/  @P0 LOP3.LUT R83, R83, R82, RZ, 0x3c, !PT ;  /* 0x0000005253530212 */ /* 0x000fc400078e3cff */
[----:B----4-:R-:W-:Y:S01]  /*9df0*/  @P0 LOP3.LUT R73, R73, R72, RZ, 0x3c, !PT ;  /* 0x0000004849490212 */ /* 0x010fe200078e3cff */
[----:B------:R-:W3:Y:S01]  /*9e00*/  LDL R74, [R1+0x594] ;  /* 0x00059400014a7983 */ /* 0x000ee20000100800 */
[----:B--2---:R-:W-:-:S03]  /*9e10*/  @P0 LOP3.LUT R69, R69, R68, RZ, 0x3c, !PT ;  /* 0x0000004445450212 */ /* 0x004fc600078e3cff */
[----:B------:R-:W3:Y:S04]  /*9e20*/  LDL R75, [R1+0x598] ;  /* 0x00059800014b7983 */ /* 0x000ee80000100800 */
[----:B------:R0:W-:Y:S02]  /*9e30*/  STS.U16 [R65+UR10+0x10600], R3 ;  /* 0x0106000341007988 */ /* 0x0001e4000800040a */
[----:B0-----:R-:W-:-:S06]  /*9e40*/  PRMT R3, RZ, 0x7610, R3 ;  /* 0x00007610ff037816 */ /* 0x001fcc0000000003 */
[----:B------:R-:W2:Y:S01]  /*9e50*/  @P0 LDG.E.U16 R3, desc[UR24][R76.64] ;  /* 0x000000184c030981 */ /* 0x000ea2000c1e1500 */
[----:B------:R-:W-:Y:S02]  /*9e60*/  @P0 LOP3.LUT R68, R69, R68, RZ, 0x3c, !PT ;  /* 0x0000004445440212 */ /* 0x000fe400078e3cff */
[----:B------:R-:W-:Y:S02]  /*9e70*/  @P0 LOP3.LUT R80, R81, R80, RZ, 0x3c, !PT ;  /* 0x0000005051500212 */ /* 0x000fe400078e3cff */
[----:B------:R-:W-:Y:S02]  /*9e80*/  @P0 LOP3.LUT R71, R71, R70, RZ, 0x3c, !PT ;  /* 0x0000004647470212 */ /* 0x000fe400078e3cff */
[----:B------:R-:W-:Y:S02]  /*9e90*/  @P0 LOP3.LUT R72, R73, R72, RZ, 0x3c, !PT ;  /* 0x0000004849480212 */ /* 0x000fe400078e3cff */
[----:B------:R-:W-:Y:S01]  /*9ea0*/  @P0 LOP3.LUT R79, R79, R78, RZ, 0x3c, !PT ;  /* 0x0000004e4f4f0212 */ /* 0x000fe200078e3cff */
[----:B------:R-:W4:Y:S04]  /*9eb0*/  LDL R76, [R1+0x5b4] ;  /* 0x0005b400014c7983 */ /* 0x000f280000100800 */
[----:B------:R-:W3:Y:S04]  /*9ec0*/  LDL R77, [R1+0x5b8] ;  /* 0x0005b800014d7983 */ /* 0x000ee80000100800 */
[----:B--2---:R0:W-:Y:S02]  /*9ed0*/  STS.U16 [R65+UR10+0x10a00], R3 ;  /* 0x010a000341007988 */ /* 0x0041e4000800040a */
[----:B0-----:R-:W-:-:S06]  /*9ee0*/  PRMT R3, RZ, 0x7610, R3 ;  /* 0x00007610ff037816 */ /* 0x001fcc0000000003 */
[----:B------:R-:W2:Y:S01]  /*9ef0*/  @P0 LDG.E.U16 R3, desc[UR24][R82.64] ;  /* 0x0000001852030981 */ /* 0x000ea2000c1e1500 */
[----:B------:R-:W-:Y:S02]  /*9f00*/  @P0 LOP3.LUT R69, R69, R68, RZ, 0x3c, !PT ;  /* 0x0000004445450212 */ /* 0x000fe400078e3cff */
[----:B------:R-:W-:Y:S02]  /*9f10*/  @P0 LOP3.LUT R81, R81, R80, RZ, 0x3c, !PT ;  /* 0x0000005051510212 */ /* 0x000fe400078e3cff */
[----:B------:R-:W-:Y:S02]  /*9f20*/  @P0 LOP3.LUT R70, R71, R70, RZ, 0x3c, !PT ;  /* 0x0000004647460212 */ /* 0x000fe400078e3cff */
[----:B------:R-:W-:Y:S02]  /*9f30*/  @P0 LOP3.LUT R73, R73, R72, RZ, 0x3c, !PT ;  /* 0x0000004849490212 */ /* 0x000fe400078e3cff */
[----:B------:R-:W-:Y:S01]  /*9f40*/  @P0 LOP3.LUT R78, R79, R78, RZ, 0x3c, !PT ;  /* 0x0000004e4f4e0212 */ /* 0x000fe200078e3cff */
[----:B------:R-:W3:Y:S04]  /*9f50*/  LDL.LU.64 R82, [R1+0x900] ;  /* 0x0009000001527983 */ /* 0x000ee80000300a00 */
[----:B--2---:R0:W-:Y:S02]  /*9f60*/  STS.U16 [R65+UR10+0x10e00], R3 ;  /* 0x010e000341007988 */ /* 0x0041e4000800040a */
[----:B0-----:R-:W-:-:S06]  /*9f70*/  PRMT R3, RZ, 0x7610, R3 ;  /* 0x00007610ff037816 */ /* 0x001fcc0000000003 */
[----:B------:R-:W2:Y:S01]  /*9f80*/  @P0 LDG.E.U16 R3, desc[UR24][R68.64] ;  /* 0x0000001844030981 */ /* 0x000ea2000c1e1500 */
[----:B------:R-:W-:Y:S02]  /*9f90*/  @P0 LOP3.LUT R71, R71, R70, RZ, 0x3c, !PT ;  /* 0x0000004647470212 */ /* 0x000fe400078e3cff */
[----:B------:R-:W-:Y:S02]  /*9fa0*/  @P0 LOP3.LUT R79, R79, R78, RZ, 0x3c, !PT ;  /* 0x0000004e4f4f0212 */ /* 0x000fe400078e3cff */
[----:B---3--:R-:W-:Y:S01]  /*9fb0*/  @P0 LOP3.LUT R75, R75, R74, RZ, 0x3c, !PT ;  /* 0x0000004a4b4b0212 */ /* 0x008fe200078e3cff */
[----:B------:R-:W3:Y:S04]  /*9fc0*/  LDL.LU.64 R68, [R1+0x8f8] ;  /* 0x0008f80001447983 */ /* 0x000ee80000300a00 */
[----:B--2---:R0:W-:Y:S02]  /*9fd0*/  STS.U16 [R65+UR10+0x11200], R3 ;  /* 0x0112000341007988 */ /* 0x0041e4000800040a */
[----:B0-----:R-:W-:-:S06]  /*9fe0*/  PRMT R3, RZ, 0x7610, R3 ;  /* 0x00007610ff037816 */ /* 0x001fcc0000000003 */
[----:B------:R-:W2:Y:S01]  /*9ff0*/  @P0 LDG.E.U16 R3, desc[UR24][R80.64] ;  /* 0x0000001850030981 */ /* 0x000ea2000c1e1500 */
[----:B------:R-:W-:-:S03]  /*a000*/  @P0 LOP3.LUT R74, R75, R74, RZ, 0x3c, !PT ;  /* 0x0000004a4b4a0212 */ /* 0x000fc600078e3cff */
        /* <DEDUP_REMOVED lines=16> */
[----:B0-----:R-:W-:Y:S02]  /*a110*/  @P0 IMAD.MOV.U32 R74, RZ, RZ, R77 ;  /* 0x000000ffff4a0224 */ /* 0x001fe400078e004d */
[----:B----4-:R-:W-:Y:S01]  /*a120*/  @P0 IMAD.MOV.U32 R75, RZ, RZ, R76 ;  /* 0x000000ffff4b0224 */ /* 0x010fe200078e004c */
[----:B------:R-:W-:Y:S01]  /*a130*/  PRMT R92, RZ, 0x7610, R92 ;  /* 0x00007610ff5c7816 */ /* 0x000fe2000000005c */
[----:B------:R-:W4:Y:S04]  /*a140*/  LDL R76, [R1+0x4a0] ;  /* 0x0004a000014c7983 */ /* 0x000f280000100800 */
        /* <DEDUP_REMOVED lines=8> */
[----:B---3--:R-:W2:Y:S04]  /*a1d0*/  @P0 LDG.E.U16 R3, desc[UR24][R72.64] ;  /* 0x0000001848030981 */ /* 0x008ea8000c1e1500 */
[----:B------:R-:W3:Y:S04]  /*a1e0*/  LDL R73, [R1+0x47c] ;  /* 0x00047c0001497983 */ /* 0x000ee80000100800 */
[----:B--2---:R0:W-:Y:S02]  /*a1f0*/  STS.U16 [R65+UR10+0x12e00], R3 ;  /* 0x012e000341007988 */ /* 0x0041e4000800040a */
[----:B0-----:R-:W-:-:S06]  /*a200*/  PRMT R3, RZ, 0x7610, R3 ;  /* 0x00007610ff037816 */ /* 0x001fcc0000000003 */
[----:B------:R0:W2:Y:S01]  /*a210*/  @P0 LDG.E.U16 R3, desc[UR24][R70.64] ;  /* 0x0000001846030981 */ /* 0x0000a2000c1e1500 */
[----:B------:R-:W-:Y:S02]  /*a220*/  @P0 IMAD.MOV.U32 R72, RZ, RZ, R74 ;  /* 0x000000ffff480224 */ /* 0x000fe400078e004a */
[----:B----4-:R-:W-:Y:S01]  /*a230*/  @P0 IMAD.MOV.U32 R78, RZ, RZ, R76 ;  /* 0x000000ffff4e0224 */ /* 0x010fe200078e004c */
[----:B------:R-:W4:Y:S01]  /*a240*/  LDL R74, [R1+0x580] ;  /* 0x00058000014a7983 */ /* 0x000f220000100800 */
[----:B------:R-:W-:-:S03]  /*a250*/  @P0 IMAD.MOV.U32 R79, RZ, RZ, R75 ;  /* 0x000000ffff4f0224 */ /* 0x000fc600078e004b */
[----:B---3--:R-:W3:Y:S01]  /*a260*/  @P0 LDG.E.U16 R92, desc[UR24][R72.64] ;  /* 0x00000018485c0981 */ /* 0x008ee2000c1e1500 */
[----:B0-----:R-:W-:-:S03]  /*a270*/  LOP3.LUT R71, R0, 0x60, RZ, 0x3c, !PT ;  /* 0x0000006000477812 */ /* 0x001fc600078e3cff */
[----:B------:R-:W3:Y:S04]  /*a280*/  LDL R70, [R1+0x540] ;  /* 0x0005400001467983 */ /* 0x000ee80000100800 */
[----:B------:R-:W3:Y:S04]  /*a290*/  LDL R76, [R1+0x5a0] ;  /* 0x0005a000014c7983 */ /* 0x000ee80000100800 */
[----:B------:R-:W3:Y:S04]  /*a2a0*/  LDL R72, [R1+0x560] ;  /* 0x0005600001487983 */ /* 0x000ee80000100800 */
[----:B------:R-:W3:Y:S04]  /*a2b0*/  LDL R73, [R1+0x57c] ;  /* 0x00057c0001497983 */ /* 0x000ee80000100800 */
[----:B------:R-:W3:Y:S04]  /*a2c0*/  LDL R75, [R1+0x59c] ;  /* 0x00059c00014b7983 */ /* 0x000ee80000100800 */
[----:B--2---:R0:W-:Y:S02]  /*a2d0*/  STS.U16 [R65+UR10+0x13200], R3 ;  /* 0x0132000341007988 */ /* 0x0041e4000800040a */
[----:B0-----:R-:W-:-:S06]  /*a2e0*/  PRMT R3, RZ, 0x7610, R3 ;  /* 0x00007610ff037816 */ /* 0x001fcc0000000003 */
[----:B------:R0:W2:Y:S02]  /*a2f0*/  @P0 LDG.E.U16 R3, desc[UR24][R68.64] ;  /* 0x0000001844030981 */ /* 0x0000a4000c1e1500 */
[----:B0-----:R-:W-:Y:S02]  /*a300*/  @P0 IMAD.MOV.U32 R68, RZ, RZ, R62 ;  /* 0x000000ffff440224 */ /* 0x001fe400078e003e */
[----:B------:R-:W-:Y:S01]  /*a310*/  @P0 IMAD.MOV.U32 R69, RZ, RZ, R66 ;  /* 0x000000ffff450224 */ /* 0x000fe200078e0042 */
        /* <DEDUP_REMOVED lines=15> */
[----:B0-----:R-:W-:-:S02]  /*a410*/  PRMT R3, RZ, 0x7610, R3 ;  /* 0x00007610ff037816 */ /* 0x001fc40000000003 */
[----:B------:R-:W2:Y:S04]  /*a420*/  LDL R65, [R1+0x4fc] ;  /* 0x0004fc0001417983 */ /* 0x000ea80000100800 */
[----:B------:R0:W2:Y:S04]  /*a430*/  @P0 LDG.E.U16 R3, desc[UR24][R78.64] ;  /* 0x000000184e030981 */ /* 0x0000a8000c1e1500 */
[----:B------:R1:W-:Y:S04]  /*a440*/  STS.U16 [R71+UR10+0x13f00], R67 ;  /* 0x013f004347007988 */ /* 0x0003e8000800040a */
[----:B---3--:R3:W-:Y:S01]  /*a450*/  STS.U16 [R71+UR10+0x10300], R92 ;  /* 0x0103005c47007988 */ /* 0x0087e2000800040a */
[----:B0-----:R-:W-:-:S02]  /*a460*/  @P0 IMAD.MOV.U32 R78, RZ, RZ, R77 ;  /* 0x000000ffff4e0224 */ /* 0x001fc400078e004d */
[----:B------:R-:W-:Y:S01]  /*a470*/  @P0 IMAD.MOV.U32 R79, RZ, RZ, R62 ;  /* 0x000000ffff4f0224 */ /* 0x000fe200078e003e */
[----:B-1----:R-:W4:Y:S01]  /*a480*/  LDL R67, [R1+0x51c] ;  /* 0x00051c0001437983 */ /* 0x002f220000100800 */
[----:B---3--:R-:W-:-:S03]  /*a490*/  LOP3.LUT R92, R0, 0x60, RZ, 0x3c, !PT ;  /* 0x00000060005c7812 */ /* 0x008fc600078e3cff */
[----:B------:R-:W3:Y:S04]  /*a4a0*/  LDL R71, [R1+0x55c] ;  /* 0x00055c0001477983 */ /* 0x000ee80000100800 */
[----:B--2---:R0:W-:Y:S02]  /*a4b0*/  STS.U16 [R92+UR10+0x10700], R3 ;  /* 0x010700035c007988 */ /* 0x0041e4000800040a */
[----:B0-----:R-:W-:-:S06]  /*a4c0*/  PRMT R3, RZ, 0x7610, R3 ;  /* 0x00007610ff037816 */ /* 0x001fcc0000000003 */
[----:B------:R-:W2:Y:S01]  /*a4d0*/  @P0 LDG.E.U16 R3, desc[UR24][R78.64] ;  /* 0x000000184e030981 */ /* 0x000ea2000c1e1500 */
[----:B------:R-:W-:-:S03]  /*a4e0*/  @P0 IMAD.MOV.U32 R62, RZ, RZ, R64 ;  /* 0x000000ffff3e0224 */ /* 0x000fc600078e0040 */
[----:B------:R-:W3:Y:S04]  /*a4f0*/  LDL.LU.64 R78, [R1+0x8d8] ;  /* 0x0008d800014e7983 */ /* 0x000ee80000300a00 */
[----:B--2---:R0:W-:Y:S01]  /*a500*/  STS.U16 [R92+UR10+0x10b00], R3 ;  /* 0x010b00035c007988 */ /* 0x0041e2000800040a */
[----:B------:R-:W-:-:S03]  /*a510*/  @P0 IMAD.MOV.U32 R64, RZ, RZ, R66 ;  /* 0x000000ffff400224 */ /* 0x000fc600078e0042 */
[----:B------:R-:W2:Y:S01]  /*a520*/  LDL R77, [R1+0x5bc] ;  /* 0x0005bc00014d7983 */ /* 0x000ea20000100800 */
[----:B0-----:R-:W-:-:S06]  /*a530*/  PRMT R3, RZ, 0x7610, R3 ;  /* 0x00007610ff037816 */ /* 0x001fcc0000000003 */
[----:B------:R-:W2:Y:S01]  /*a540*/  @P0 LDG.E.U16 R3, desc[UR24][R62.64] ;  /* 0x000000183e030981 */ /* 0x000ea2000c1e1500 */
[----:B------:R-:W-:-:S03]  /*a550*/  @P0 IMAD.MOV.U32 R66, RZ, RZ, R68 ;  /* 0x000000ffff420224 */ /* 0x000fc600078e0044 */
[----:B------:R0:W5:Y:S04]  /*a560*/  LDL.LU.64 R62, [R1+0x8d0] ;  /* 0x0008d000013e7983 */ /* 0x0001680000300a00 */
[----:B--2---:R1:W-:Y:S02]  /*a570*/  STS.U16 [R92+UR10+0x10f00], R3 ;  /* 0x010f00035c007988 */ /* 0x0043e4000800040a */
[----:B-1----:R-:W-:-:S06]  /*a580*/  PRMT R3, RZ, 0x7610, R3 ;  /* 0x00007610ff037816 */ /* 0x002fcc0000000003 */
[----:B------:R-:W2:Y:S01]  /*a590*/  @P0 LDG.E.U16 R3, desc[UR24][R64.64] ;  /* 0x0000001840030981 */ /* 0x000ea2000c1e1500 */
[----:B------:R-:W-:-:S03]  /*a5a0*/  @P0 IMAD.MOV.U32 R68, RZ, RZ, R70 ;  /* 0x000000ffff440224 */ /* 0x000fc600078e0046 */
[----:B------:R0:W5:Y:S04]  /*a5b0*/  LDL.LU.64 R64, [R1+0x8c8] ;  /* 0x0008c80001407983 */ /* 0x0001680000300a00 */
[----:B--2---:R1:W-:Y:S02]  /*a5c0*/  STS.U16 [R92+UR10+0x11300], R3 ;  /* 0x011300035c007988 */ /* 0x0043e4000800040a */
[----:B-1----:R-:W-:-:S06]  /*a5d0*/  PRMT R3, RZ, 0x7610, R3 ;  /* 0x00007610ff037816 */ /* 0x002fcc0000000003 */
[----:B----4-:R-:W2:Y:S01]  /*a5e0*/  @P0 LDG.E.U16 R3, desc[UR24][R66.64] ;  /* 0x0000001842030981 */ /* 0x010ea2000c1e1500 */
        /* <DEDUP_REMOVED lines=9> */
[----:B---3--:R-:W2:Y:S01]  /*a680*/  @P0 LDG.E.U16 R3, desc[UR24][R70.64] ;  /* 0x0000001846030981 */ /* 0x008ea2000c1e1500 */
        /* <DEDUP_REMOVED lines=9> */
[----:B------:R-:W2:Y:S04]  /*a720*/  @P0 LDG.E.U16 R3, desc[UR24][R74.64] ;  /* 0x000000184a030981 */ /* 0x000ea8000c1e1500 */
[----:B------:R0:W5:Y:S04]  /*a730*/  LDL.LU.64 R74, [R1+0x8a0] ;  /* 0x0008a000014a7983 */ /* 0x0001680000300a00 */
[----:B------:R-:W3:Y:S04]  /*a740*/  LDL.LU R91, [R1+0x898] ;  /* 0x00089800015b7983 */ /* 0x000ee80000300800 */
[----:B--2---:R1:W-:Y:S02]  /*a750*/  STS.U16 [R92+UR10+0x12700], R3 ;  /* 0x012700035c007988 */ /* 0x0043e4000800040a */
[----:B-1----:R-:W-:-:S06]  /*a760*/  PRMT R3, RZ, 0x7610, R3 ;  /* 0x00007610ff037816 */ /* 0x002fcc0000000003 */
[----:B------:R-:W2:Y:S01]  /*a770*/  @P0 LDG.E.U16 R3, desc[UR24][R76.64] ;  /* 0x000000184c030981 */ /* 0x000ea2000c1e1500 */
[----:B------:R-:W-:Y:S02]  /*a780*/  UIADD3 UR7, UPT, UPT, UR10, 0x8000, URZ ;  /* 0x000080000a077890 */ /* 0x000fe4000fffe0ff */
[----:B------:R-:W-:Y:S01]  /*a790*/  UIADD3 UR8, UPT, UPT, UR10, 0x14000, URZ ;  /* 0x000140000a087890 */ /* 0x000fe2000fffe0ff */
[----:B------:R0:W5:Y:S04]  /*a7a0*/  LDL.LU.64 R76, [R1+0x890] ;  /* 0x00089000014c7983 */ /* 0x0001680000300a00 */
[----:B--2---:R1:W-:Y:S02]  /*a7b0*/  STS.U16 [R92+UR10+0x12b00], R3 ;  /* 0x012b00035c007988 */ /* 0x0043e4000800040a */
[----:B-1----:R-:W-:-:S06]  /*a7c0*/  PRMT R3, RZ, 0x7610, R3 ;  /* 0x00007610ff037816 */ /* 0x002fcc0000000003 */
[----:B------:R-:W2:Y:S04]  /*a7d0*/  @P0 LDG.E.U16 R3, desc[UR24][R78.64] ;  /* 0x000000184e030981 */ /* 0x000ea8000c1e1500 */
[----:B------:R0:W5:Y:S04]  /*a7e0*/  LDL.LU.64 R78, [R1+0x888] ;  /* 0x00088800014e7983 */ /* 0x0001680000300a00 */
[----:B--2---:R1:W-:Y:S02]  /*a7f0*/  STS.U16 [R92+UR10+0x12f00], R3 ;  /* 0x012f00035c007988 */ /* 0x0043e4000800040a */
[----:B-1----:R-:W-:-:S06]  /*a800*/  PRMT R3, RZ, 0x7610, R3 ;  /* 0x00007610ff037816 */ /* 0x002fcc0000000003 */
[----:B------:R-:W2:Y:S01]  /*a810*/  @P0 LDG.E.U16 R3, desc[UR24][R80.64] ;  /* 0x0000001850030981 */ /* 0x000ea2000c1e1500 */
[----:B------:R-:W-:-:S03]  /*a820*/  USHF.R.U32.HI UR7, URZ, 0x4, UR7 ;  /* 0x00000004ff077899 */ /* 0x000fc60008011607 */
        /* <DEDUP_REMOVED lines=9> */
[----:B------:R-:W-:-:S03]  /*a8c0*/  ISETP.LT.OR P0, PT, R93, 0x40, P2 ;  /* 0x000000405d00780c */ /* 0x000fc60001701670 */
[----:B------:R0:W5:Y:S01]  /*a8d0*/  LDL.LU.64 R84, [R1+0x870] ;  /* 0x0008700001547983 */ /* 0x0001620000300a00 */
[----:B------:R-:W-:Y:S02]  /*a8e0*/  USGXT.U32 UR15, UR7, 0xe ;  /* 0x0000000e070f789a */ /* 0x000fe40008000000 */
[----:B------:R-:W-:Y:S02]  /*a8f0*/  USGXT.U32 UR14, UR8, 0xe ;  /* 0x0000000e080e789a */ /* 0x000fe40008000000 */
[----:B------:R-:W-:Y:S02]  /*a900*/  UIADD3 UR18, UP1, UPT, UR15, 0x2000080, URZ ;  /* 0x020000800f127890 */ /* 0x000fe4000ff3e0ff */
[----:B------:R-:W-:Y:S01]  /*a910*/  UIADD3 UR20, UP2, UPT, UR14, 0x2, URZ ;  /* 0x000000020e147890 */ /* 0x000fe2000ff5e0ff */
[----:B------:R-:W-:Y:S01]  /*a920*/  UMOV UR4, URZ ;  /* 0x000000ff00047c82 */ /* 0x000fe20008000000 */
[----:B------:R-:W-:Y:S01]  /*a930*/  UMOV UR5, URZ ;  /* 0x000000ff00057c82 */ /* 0x000fe20008000000 */
[----:B------:R-:W-:-:S02]  /*a940*/  UIADD3.X UR19, UPT, UPT, UR4, 0x40004040, URZ, UP1, !UPT ;  /* 0x4000404004137890 */ /* 0x000fc40008ffe4ff */
[----:B------:R-:W-:Y:S01]  /*a950*/  UIADD3.X UR21, UPT, UPT, UR5, 0x40004040, URZ, UP2, !UPT ;  /* 0x4000404005157890 */ /* 0x000fe200097fe4ff */
[----:B---3--:R-:W-:Y:S01]  /*a960*/  IMAD.SHL.U32 R91, R91, 0x40, RZ ;  /* 0x000000405b5b7824 */ /* 0x008fe200078e00ff */
[----:B--2---:R1:W-:Y:S01]  /*a970*/  STS.U16 [R92+UR10+0x13b00], R3 ;  /* 0x013b00035c007988 */ /* 0x0043e2000800040a */
[----:B------:R2:W-:Y:S06]  /*a980*/  MEMBAR.ALL.CTA ;  /* 0x0000000000007992 */ /* 0x0005ec0000008000 */
[----:B--2---:R-:W2:Y:S01]  /*a990*/  FENCE.VIEW.ASYNC.S ;  /* 0x00000000000073c6 */ /* 0x004ea20000000000 */
[----:B-1----:R-:W-:-:S04]  /*a9a0*/  SHF.R.S32.HI R3, RZ, 0x1f, R93 ;  /* 0x0000001fff037819 */ /* 0x002fc8000001145d */
[----:B------:R-:W-:Y:S02]  /*a9b0*/  LEA.HI R3, R3, R93, RZ, 0x6 ;  /* 0x0000005d03037211 */ /* 0x000fe400078f30ff */
[----:B------:R0:W5:Y:S02]  /*a9c0*/  LDL.LU R93, [R1+0x86c] ;  /* 0x00086c00015d7983 */ /* 0x0001640000300800 */
[----:B------:R-:W-:-:S04]  /*a9d0*/  SHF.R.S32.HI R3, RZ, 0x6, R3 ;  /* 0x00000006ff037819 */ /* 0x000fc80000011403 */
[----:B------:R-:W-:-:S05]  /*a9e0*/  VIMNMX R3, PT, PT, R3, 0x1, !PT ;  /* 0x0000000103037848 */ /* 0x000fca0007fe0100 */
[----:B------:R-:W-:-:S05]  /*a9f0*/  VIADD R3, R3, 0xffffffff ;  /* 0xffffffff03037836 */ /* 0x000fca0000000000 */
[----:B------:R0:W-:Y:S01]  /*aa00*/  STL [R1+0x83c], R3 ;  /* 0x00083c0301007387 */ /* 0x0001e20000100800 */
[----:B--2---:R-:W-:Y:S01]  /*aa10*/  BAR.SYNC.DEFER_BLOCKING 0x0 ;  /* 0x0000000000007b1d */ /* 0x004fe20000010000 */
[----:B------:R-:W-:Y:S01]  /*aa20*/  ISETP.NE.U32.AND P3, PT, R3, RZ, PT ;  /* 0x000000ff0300720c */ /* 0x000fe20003f65070 */
[----:B------:R-:W-:-:S04]  /*aa30*/  IMAD.SHL.U32 R92, R90, 0x40, RZ ;  /* 0x000000405a5c7824 */ /* 0x000fc800078e00ff */
[----:B------:R-:W-:Y:S08]  /*aa40*/  @P0 BRA `(.L_x_6) ;  /* 0x0000000000d80947 */ /* 0x000ff00003800000 */
[----:B------:R-:W-:Y:S02]  /*aa50*/  USHF.R.U32.HI UR13, URZ, 0x4, UR10 ;  /* 0x00000004ff0d7899 */ /* 0x000fe4000801160a */
[----:B------:R-:W-:Y:S02]  /*aa60*/  UIADD3 UR7, UPT, UPT, UR10, 0x10000, URZ ;  /* 0x000100000a077890 */ /* 0x000fe4000fffe0ff */
[----:B------:R-:W-:Y:S02]  /*aa70*/  USGXT.U32 UR13, UR13, 0xe ;  /* 0x0000000e0d0d789a */ /* 0x000fe40008000000 */
[----:B------:R-:W-:Y:S02]  /*aa80*/  USHF.R.U32.HI UR7, URZ, 0x4, UR7 ;  /* 0x00000004ff077899 */ /* 0x000fe40008011607 */
[----:B------:R-:W-:Y:S02]  /*aa90*/  UIADD3 UR40, UP1, UPT, UR13, 0x2000080, URZ ;  /* 0x020000800d287890 */ /* 0x000fe4000ff3e0ff */
[----:B------:R-:W-:Y:S01]  /*aaa0*/  USGXT.U32 UR16, UR7, 0xe ;  /* 0x0000000e0710789a */ /* 0x000fe20008000000 */
[----:B------:R-:W-:Y:S01]  /*aab0*/  UMOV UR5, URZ ;  /* 0x000000ff00057c82 */ /* 0x000fe20008000000 */
[----:B------:R-:W-:Y:S01]  /*aac0*/  UMOV UR8, URZ ;  /* 0x000000ff00087c82 */ /* 0x000fe20008000000 */
[----:B------:R-:W-:-:S02]  /*aad0*/  UIADD3.X UR41, UPT, UPT, UR5, 0x40004040, URZ, UP1, !UPT ;  /* 0x4000404005297890 */ /* 0x000fc40008ffe4ff */
[----:B------:R-:W-:Y:S01]  /*aae0*/  UIADD3 UR42, UP1, UPT, UR16, 0x2, URZ ;  /* 0x00000002102a7890 */ /* 0x000fe2000ff3e0ff */
[----:B------:R-:W-:Y:S01]  /*aaf0*/  UMOV UR7, URZ ;  /* 0x000000ff00077c82 */ /* 0x000fe20008000000 */
[----:B------:R-:W-:Y:S02]  /*ab00*/  UIADD3.64 UR44, UPT, UPT, UR40, 0x80, URZ ;  /* 0x00000080282c7897 */ /* 0x000fe4000fffe0ff */
[----:B------:R-:W-:Y:S01]  /*ab10*/  UIADD3.X UR43, UPT, UPT, UR8, 0x40004040, URZ, UP1, !UPT ;  /* 0x40004040082b7890 */ /* 0x000fe20008ffe4ff */
[----:B------:R-:W-:Y:S01]  /*ab20*/  UMOV UR5, UR6 ;  /* 0x0000000600057c82 */ /* 0x000fe20008000000 */
[----:B------:R-:W-:Y:S02]  /*ab30*/  ULOP3.LUT UR6, UR13, 0x2000000, URZ, 0xfc, !UPT ;  /* 0x020000000d067892 */ /* 0x000fe4000f8efcff */
[----:B------:R-:W-:Y:S02]  /*ab40*/  UIADD3.64 UR46, UPT, UPT, UR42, 0x2, URZ ;  /* 0x000000022a2e7897 */ /* 0x000fe4000fffe0ff */
[----:B------:R-:W-:-:S02]  /*ab50*/  UIADD3.64 UR48, UPT, UPT, UR40, 0x100, URZ ;  /* 0x0000010028307897 */ /* 0x000fc4000fffe0ff */
[----:B------:R-:W-:Y:S02]  /*ab60*/  UIADD3.64 UR50, UPT, UPT, UR42, 0x4, URZ ;  /* 0x000000042a327897 */ /* 0x000fe4000fffe0ff */
[----:B------:R-:W-:Y:S02]  /*ab70*/  UIADD3 UR54, UPT, UPT, UR9, 0x80, URZ ;  /* 0x0000008009367890 */ /* 0x000fe4000fffe0ff */
[----:B------:R-:W-:Y:S02]  /*ab80*/  UIADD3.64 UR52, UPT, UPT, UR40, 0x380, URZ ;  /* 0x0000038028347897 */ /* 0x000fe4000fffe0ff */
[----:B------:R-:W-:Y:S02]  /*ab90*/  UIADD3 UR55, UPT, UPT, UR9, 0x80, URZ ;  /* 0x0000008009377890 */ /* 0x000fe4000fffe0ff */
[----:B------:R-:W-:Y:S02]  /*aba0*/  UIADD3.64 UR56, UPT, UPT, UR40, 0x400, URZ ;  /* 0x0000040028387897 */ /* 0x000fe4000fffe0ff */
[----:B------:R-:W-:-:S02]  /*abb0*/  UIADD3 UR62, UPT, UPT, UR9, 0x80, URZ ;  /* 0x00000080093e7890 */ /* 0x000fc4000fffe0ff */
[----:B------:R-:W-:Y:S01]  /*abc0*/  UIADD3.64 UR58, UPT, UPT, UR40, 0x480, URZ ;  /* 0x00000480283a7897 */ /* 0x000fe2000fffe0ff */
[----:B------:R-:W-:Y:S01]  /*abd0*/  UMOV UR30, 0x0 ;  /* 0x00000000001e7882 */ /* 0x000fe20000000000 */
[----:B------:R-:W-:Y:S01]  /*abe0*/  UMOV UR31, 0x8208490 ;  /* 0x08208490001f7882 */ /* 0x000fe20000000000 */
[----:B------:R-:W-:Y:S01]  /*abf0*/  UIADD3 UR63, UPT, UPT, UR9, 0x80, URZ ;  /* 0x00000080093f7890 */ /* 0x000fe2000fffe0ff */
[----:B------:R-:W-:Y:S01]  /*ac00*/  UMOV UR17, 0x40004040 ;  /* 0x4000404000117882 */ /* 0x000fe20000000000 */
[----:B------:R-:W-:Y:S01]  /*ac10*/  UIADD3.64 UR60, UPT, UPT, UR40, 0x500, URZ ;  /* 0x00000500283c7897 */ /* 0x000fe2000fffe0ff */
[----:B------:R-:W-:Y:S01]  /*ac20*/  UMOV UR7, 0x40004040 ;  /* 0x4000404000077882 */ /* 0x000fe20000000000 */
[----:B------:R-:W-:Y:S01]  /*ac30*/  UMOV UR22, 0x0 ;  /* 0x0000000000167882 */ /* 0x000fe20000000000 */
[----:B------:R-:W-:Y:S01]  /*ac40*/  UMOV UR23, 0x8208490 ;  /* 0x0820849000177882 */ /* 0x000fe20000000000 */
[----:B------:R-:W-:Y:S01]  /*ac50*/  UMOV UR26, 0x0 ;  /* 0x00000000001a7882 */ /* 0x000fe20000000000 */
[----:B------:R-:W-:Y:S01]  /*ac60*/  UMOV UR27, 0x8208490 ;  /* 0x08208490001b7882 */ /* 0x000fe20000000000 */
[----:B------:R1:W-:Y:S01]  /*ac70*/  UTCHMMA gdesc[UR6], gdesc[UR16], tmem[UR9], tmem[UR30], idesc[UR31], !UPT ;  /* 0x00ff1e10060075ea */ /* 0x0003e2000f800009 */
[----:B------:R-:W-:Y:S01]  /*ac80*/  UMOV UR34, 0x0 ;  /* 0x0000000000227882 */ /* 0x000fe20000000000 */
[----:B------:R-:W-:Y:S01]  /*ac90*/  UMOV UR35, 0x8208490 ;  /* 0x0820849000237882 */ /* 0x000fe20000000000 */
[----:B------:R1:W-:Y:S01]  /*aca0*/  UTCHMMA gdesc[UR40], gdesc[UR42], tmem[UR9], tmem[UR22], idesc[UR23], UPT ;  /* 0x00ff162a280075ea */ /* 0x0003e2000b800009 */
        /* <DEDUP_REMOVED lines=8> */
[----:B------:R1:W-:Y:S01]  /*ad30*/  UTCHMMA gdesc[UR52], gdesc[UR16], tmem[UR54], tmem[UR32], idesc[UR33], !UPT ;  /* 0x00ff2010340075ea */ /* 0x0003e2000f800036 */
[----:B------:R-:W-:Y:S01]  /*ad40*/  UMOV UR38, 0x0 ;  /* 0x0000000000267882 */ /* 0x000fe20000000000 */
[----:B------:R-:W-:Y:S01]  /*ad50*/  UMOV UR39, 0x8208490 ;  /* 0x0820849000277882 */ /* 0x000fe20000000000 */
[----:B------:R1:W-:Y:S01]  /*ad60*/  UTCHMMA gdesc[UR56], gdesc[UR42], tmem[UR55], tmem[UR28], idesc[UR29], UPT ;  /* 0x00ff1c2a380075ea */ /* 0x0003e2000b800037 */
[----:B------:R1:W-:Y:S01]  /*ad70*/  UTCHMMA gdesc[UR58], gdesc[UR46], tmem[UR62], tmem[UR36], idesc[UR37], UPT ;  /* 0x00ff242e3a0075ea */ /* 0x0003e2000b80003e */
[----:B------:R1:W-:Y:S01]  /*ad80*/  UTCHMMA gdesc[UR60], gdesc[UR50], tmem[UR63], tmem[UR38], idesc[UR39], UPT ;  /* 0x00ff26323c0075ea */ /* 0x0003e2000b80003f */
[----:B------:R1:W-:Y:S01]  /*ad90*/  UTCBAR [UR5], URZ ;  /* 0x000000ff050073e9 */ /* 0x0003e200080000ff */
[----:B------:R-:W-:Y:S01]  /*ada0*/  NOP ;  /* 0x0000000000007918 */ /* 0x000fe20000000000 */
.L_x_6:
[----:B------:R2:W-:Y:S01]  /*adb0*/  STL [R1+0x30c], RZ ;  /* 0x00030cff01007387 */ /* 0x0005e20000100800 */
[----:B-1----:R-:W-:Y:S01]  /*adc0*/  UMOV UR16, UR18 ;  /* 0x0000001200107c82 */ /* 0x002fe20008000000 */
[----:B------:R-:W-:Y:S01]  /*add0*/  UMOV UR17, UR19 ;  /* 0x0000001300117c82 */ /* 0x000fe20008000000 */
[----:B------:R-:W-:Y:S01]  /*ade0*/  UMOV UR18, UR20 ;  /* 0x0000001400127c82 */ /* 0x000fe20008000000 */
[----:B------:R-:W-:Y:S01]  /*adf0*/  UMOV UR19, UR21 ;  /* 0x0000001500137c82 */ /* 0x000fe20008000000 */
[----:B------:R-:W-:Y:S05]  /*ae00*/  @!P3 BRA `(.L_x_7) ;  /* 0x000000c80098b947 */ /* 0x000fea0003800000 */
[----:B0-----:R-:W-:Y:S01]  /*ae10*/  SHF.R.S32.HI R3, RZ, 0x1f, R91 ;  /* 0x0000001fff037819 */ /* 0x001fe2000001145b */
[C---:B------:R-:W-:Y:S01]  /*ae20*/  IMAD.SHL.U32 R90, R91.reuse, 0x2, RZ ;  /* 0x000000025b5a7824 */ /* 0x040fe200078e00ff */
[----:B------:R-:W-:Y:S02]  /*ae30*/  ULOP3.LUT UR20, UR15, 0x2000000, URZ, 0xfc, !UPT ;  /* 0x020000000f147892 */ /* 0x000fe4000f8efcff */
[----:B------:R-:W-:Y:S01]  /*ae40*/  SHF.L.U64.HI R3, R91, 0x1, R3 ;  /* 0x000000015b037819 */ /* 0x000fe20000010203 */
[----:B------:R-:W-:Y:S01]  /*ae50*/  UIADD3.64 UR26, UPT, UPT, UR16, 0x80, URZ ;  /* 0x00000080101a7897 */ /* 0x000fe2000fffe0ff */
[----:B------:R-:W-:Y:S01]  /*ae60*/  SHF.R.S32.HI R91, RZ, 0x1f, R92 ;  /* 0x0000001fff5b7819 */ /* 0x000fe2000001145c */
[----:B------:R-:W-:Y:S02]  /*ae70*/  UIADD3.64 UR28, UPT, UPT, UR18, 0x2, URZ ;  /* 0x00000002121c7897 */ /* 0x000fe4000fffe0ff */
[----:B------:R-:W-:Y:S01]  /*ae80*/  UIADD3.64 UR30, UPT, UPT, UR16, 0x100, URZ ;  /* 0x00000100101e7897 */ /* 0x000fe2000fffe0ff */
[C---:B------:R-:W-:Y:S01]  /*ae90*/  SHF.L.U64.HI R91, R92.reuse, 0x1, R91 ;  /* 0x000000015c5b7819 */ /* 0x040fe2000001025b */
[----:B------:R-:W-:Y:S01]  /*aea0*/  IMAD.SHL.U32 R92, R92, 0x2, RZ ;  /* 0x000000025c5c7824 */ /* 0x000fe200078e00ff */
[----:B------:R-:W-:-:S02]  /*aeb0*/  UIADD3.64 UR32, UPT, UPT, UR18, 0x4, URZ ;  /* 0x0000000412207897 */ /* 0x000fc4000fffe0ff */
[----:B------:R-:W-:Y:S02]  /*aec0*/  UIADD3.64 UR34, UPT, UPT, UR16, 0x380, URZ ;  /* 0x0000038010227897 */ /* 0x000fe4000fffe0ff */
[----:B------:R-:W-:Y:S02]  /*aed0*/  UIADD3.64 UR36, UPT, UPT, UR16, 0x400, URZ ;  /* 0x0000040010247897 */ /* 0x000fe4000fffe0ff */
[----:B------:R-:W-:Y:S02]  /*aee0*/  UIADD3.64 UR38, UPT, UPT, UR16, 0x480, URZ ;  /* 0x0000048010267897 */ /* 0x000fe4000fffe0ff */
[----:B------:R-:W-:Y:S01]  /*aef0*/  UIADD3.64 UR40, UPT, UPT, UR16, 0x500, URZ ;  /* 0x0000050010287897 */ /* 0x000fe2000fffe0ff */
[----:B------:R-:W-:Y:S01]  /*af00*/  UMOV UR8, 0x1 ;  /* 0x0000000100087882 */ /* 0x000fe20000000000 */
[----:B------:R-:W-:Y:S01]  /*af10*/  UMOV UR5, URZ ;  /* 0x000000ff00057c82 */ /* 0x000fe20008000000 */
[----:B------:R-:W-:-:S09]  /*af20*/  UMOV UR15, 0x40004040 ;  /* 0x40004040000f7882 */ /* 0x000fd20000000000 */
.L_x_10:
[----:B-----5:R-:W-:Y:S04]  /*af30*/  STL.64 [R1+0x888], R88 ;  /* 0x0008885801007387 */ /* 0x020fe80000100a00 */
[----:B------:R0:W-:Y:S04]  /*af40*/  STL.64 [R1+0x880], R86 ;  /* 0x0008805601007387 */ /* 0x0001e80000100a00 */
[----:B------:R1:W-:Y:S01]  /*af50*/  STL.64 [R1+0x870], R2 ;  /* 0x0008700201007387 */ /* 0x0003e20000100a00 */
[-C--:B0-----:R-:W-:Y:S02]  /*af60*/  IADD3 R86, P4, PT, R16, R92.reuse, RZ ;  /* 0x0000005c10567210 */ /* 0x081fe40007f9e0ff */
[----:B-1----:R-:W-:-:S02]  /*af70*/  IADD3 R3, P0, PT, R4, R92, RZ ;  /* 0x0000005c04037210 */ /* 0x002fc40007f1e0ff */
[----:B------:R-:W-:-:S03]  /*af80*/  IADD3 R2, P3, PT, R6, R92, RZ ;  /* 0x0000005c06027210 */ /* 0x000fc60007f7e0ff */
[----:B------:R0:W-:Y:S02]  /*af90*/  STL [R1+0x81c], R3 ;  /* 0x00081c0301007387 */ /* 0x0001e40000100800 */
[--C-:B------:R-:W-:Y:S02]  /*afa0*/  IMAD.X R4, R7, 0x1, R91.reuse, P3 ;  /* 0x0000000107047824 */ /* 0x100fe400018e065b */
[----:B------:R1:W-:Y:S04]  /*afb0*/  STL [R1+0x820], R2 ;  /* 0x0008200201007387 */ /* 0x0003e80000100800 */
[----:B------:R-:W-:Y:S01]  /*afc0*/  STL [R1+0x824], R86 ;  /* 0x0008245601007387 */ /* 0x000fe20000100800 */
[----:B0-----:R-:W-:Y:S01]  /*afd0*/  IADD3 R3, P5, PT, R18, R92, RZ ;  /* 0x0000005c12037210 */ /* 0x001fe20007fbe0ff */
[----:B-1----:R-:W-:-:S04]  /*afe0*/  IMAD.X R2, R5, 0x1, R91, P0 ;  /* 0x0000000105027824 */ /* 0x002fc800000e065b */
[----:B------:R0:W-:Y:S04]  /*aff0*/  STL [R1+0x828], R3 ;  /* 0x0008280301007387 */ /* 0x0001e80000100800 */
[----:B------:R1:W-:Y:S04]  /*b000*/  STL [R1+0x7fc], R2 ;  /* 0x0007fc0201007387 */ /* 0x0003e80000100800 */
[----:B------:R3:W-:Y:S01]  /*b010*/  STL [R1+0x800], R4 ;  /* 0x0008000401007387 */ /* 0x0007e20000100800 */
[--C-:B0-----:R-:W-:Y:S02]  /*b020*/  IMAD.X R3, R17, 0x1, R91.reuse, P4 ;  /* 0x0000000111037824 */ /* 0x101fe400020e065b */
[----:B-1----:R-:W-:-:S03]  /*b030*/  IMAD.X R2, R19, 0x1, R91, P5 ;  /* 0x0000000113027824 */ /* 0x002fc600028e065b */
[----:B------:R0:W-:Y:S01]  /*b040*/  STL [R1+0x804], R3 ;  /* 0x0008040301007387 */ /* 0x0001e20000100800 */
[----:B---3--:R-:W-:-:S03]  /*b050*/  IADD3 R4, P0, PT, R28, R92, RZ ;  /* 0x0000005c1c047210 */ /* 0x008fc60007f1e0ff */
[----:B------:R1:W-:Y:S04]  /*b060*/  STL [R1+0x808], R2 ;  /* 0x0008080201007387 */ /* 0x0003e80000100800 */
[----:B------:R3:W-:Y:S01]  /*b070*/  STL [R1+0x82c], R4 ;  /* 0x00082c0401007387 */ /* 0x0007e20000100800 */
[-C--:B0-----:R-:W-:Y:S02]  /*b080*/  IADD3 R3, P3, PT, R30, R92.reuse, RZ ;  /* 0x0000005c1e037210 */ /* 0x081fe40007f7e0ff */
[----:B-1----:R-:W-:-:S03]  /*b090*/  IADD3 R2, P4, PT, R40, R92, RZ ;  /* 0x0000005c28027210 */ /* 0x002fc60007f9e0ff */
[----:B------:R0:W-:Y:S01]  /*b0a0*/  STL [R1+0x830], R3 ;  /* 0x0008300301007387 */ /* 0x0001e20000100800 */
[----:B---3--:R-:W-:-:S03]  /*b0b0*/  IADD3 R4, P5, PT, R42, R92, RZ ;  /* 0x0000005c2a047210 */ /* 0x008fc60007fbe0ff */
[----:B------:R1:W-:Y:S04]  /*b0c0*/  STL [R1+0x834], R2 ;  /* 0x0008340201007387 */ /* 0x0003e80000100800 */
[----:B------:R3:W-:Y:S01]  /*b0d0*/  STL [R1+0x838], R4 ;  /* 0x0008380401007387 */ /* 0x0007e20000100800 */
[--C-:B0-----:R-:W-:Y:S02]  /*b0e0*/  IMAD.X R3, R29, 0x1, R91.reuse, P0 ;  /* 0x000000011d037824 */ /* 0x101fe400000e065b */
[----:B-1----:R-:W-:-:S03]  /*b0f0*/  IMAD.X R2, R31, 0x1, R91, P3 ;  /* 0x000000011f027824 */ /* 0x002fc600018e065b */
[----:B------:R0:W-:Y:S01]  /*b100*/  STL [R1+0x80c], R3 ;  /* 0x00080c0301007387 */ /* 0x0001e20000100800 */
[----:B---3--:R-:W-:-:S03]  /*b110*/  IMAD.X R4, R41, 0x1, R91, P4 ;  /* 0x0000000129047824 */ /* 0x008fc600020e065b */
[----:B------:R1:W-:Y:S04]  /*b120*/  STL [R1+0x810], R2 ;  /* 0x0008100201007387 */ /* 0x0003e80000100800 */
[----:B------:R3:W-:Y:S01]  /*b130*/  STL [R1+0x814], R4 ;  /* 0x0008140401007387 */ /* 0x0007e20000100800 */
[----:B0-----:R-:W-:Y:S01]  /*b140*/  IMAD.X R3, R43, 0x1, R91, P5 ;  /* 0x000000012b037824 */ /* 0x001fe200028e065b */
[----:B-1----:R-:W-:-:S04]  /*b150*/  IADD3 R2, P0, PT, R52, R92, RZ ;  /* 0x0000005c34027210 */ /* 0x002fc80007f1e0ff */
[----:B------:R0:W-:Y:S01]  /*b160*/  STL [R1+0x818], R3 ;  /* 0x0008180301007387 */ /* 0x0001e20000100800 */
[----:B---3-5:R-:W-:-:S03]  /*b170*/  IADD3 R4, P3, PT, R54, R92, RZ ;  /* 0x0000005c36047210 */ /* 0x028fc60007f7e0ff */
[----:B------:R1:W-:Y:S01]  /*b180*/  STL [R1+0x77c], R2 ;  /* 0x00077c0201007387 */ /* 0x0003e20000100800 */
[----:B------:R-:W-:-:S03]  /*b190*/  IMAD.X R52, R53, 0x1, R91, P0 ;  /* 0x0000000135347824 */ /* 0x000fc600000e065b */
[----:B------:R3:W-:Y:S01]  /*b1a0*/  STL [R1+0x780], R4 ;  /* 0x0007800401007387 */ /* 0x0007e20000100800 */
[----:B------:R-:W-:Y:S01]  /*b1b0*/  IMAD.X R54, R55, 0x1, R91, P3 ;  /* 0x0000000137367824 */ /* 0x000fe200018e065b */
[-C--:B0-----:R-:W-:Y:S02]  /*b1c0*/  IADD3 R3, P4, PT, R62, R92.reuse, RZ ;  /* 0x0000005c3e037210 */ /* 0x081fe40007f9e0ff */
[----:B-1----:R-:W-:-:S03]  /*b1d0*/  IADD3 R2, P5, PT, R64, R92, RZ ;  /* 0x0000005c40027210 */ /* 0x002fc60007fbe0ff */
[----:B------:R0:W-:Y:S01]  /*b1e0*/  STL [R1+0x784], R3 ;  /* 0x0007840301007387 */ /* 0x0001e20000100800 */
[--C-:B------:R-:W-:Y:S01]  /*b1f0*/  IMAD.X R62, R63, 0x1, R91.reuse, P4 ;  /* 0x000000013f3e7824 */ /* 0x100fe200020e065b */
[----:B---3--:R-:W-:Y:S02]  /*b200*/  IADD3 R4, P3, PT, R72, R92, RZ ;  /* 0x0000005c48047210 */ /* 0x008fe40007f7e0ff */
[----:B------:R-:W-:Y:S01]  /*b210*/  STL [R1+0x878], R52 ;  /* 0x0008783401007387 */ /* 0x000fe20000100800 */
[----:B------:R-:W-:-:S03]  /*b220*/  IMAD.X R64, R65, 0x1, R91, P5 ;  /* 0x0000000141407824 */ /* 0x000fc600028e065b */
[----:B------:R1:W-:Y:S01]  /*b230*/  STL [R1+0x788], R2 ;  /* 0x0007880201007387 */ /* 0x0003e20000100800 */
[--C-:B------:R-:W-:Y:S01]  /*b240*/  IMAD.X R72, R73, 0x1, R91.reuse, P3 ;  /* 0x0000000149487824 */ /* 0x100fe200018e065b */
[-C--:B0-----:R-:W-:Y:S02]  /*b250*/  IADD3 R3, P4, PT, R78, R92.reuse, RZ ;  /* 0x0000005c4e037210 */ /* 0x081fe40007f9e0ff */
[----:B------:R-:W-:Y:S03]  /*b260*/  STL [R1+0x890], R54 ;  /* 0x0008903601007387 */ /* 0x000fe60000100800 */
[----:B------:R-:W-:Y:S01]  /*b270*/  IMAD.X R78, R79, 0x1, R91, P4 ;  /* 0x000000014f4e7824 */ /* 0x000fe200020e065b */
[----:B-1----:R-:W-:-:S05]  /*b280*/  IADD3 R2, P0, PT, R70, R92, RZ ;  /* 0x0000005c46027210 */ /* 0x002fca0007f1e0ff */
[----:B------:R0:W-:Y:S01]  /*b290*/  STL [R1+0x78c], R2 ;  /* 0x00078c0201007387 */ /* 0x0001e20000100800 */
[----:B------:R-:W-:-:S03]  /*b2a0*/  IMAD.X R70, R71, 0x1, R91, P0 ;  /* 0x0000000147467824 */ /* 0x000fc600000e065b */
[----:B------:R1:W-:Y:S04]  /*b2b0*/  STL [R1+0x790], R4 ;  /* 0x0007900401007387 */ /* 0x0003e80000100800 */
[----:B------:R3:W-:Y:S01]  /*b2c0*/  STL [R1+0x794], R3 ;  /* 0x0007940301007387 */ /* 0x0007e20000100800 */
[-C--:B0-----:R-:W-:Y:S02]  /*b2d0*/  IADD3 R2, P5, PT, R80, R92.reuse, RZ ;  /* 0x0000005c50027210 */ /* 0x081fe40007fbe0ff */
[----:B-1----:R-:W-:-:S03]  /*b2e0*/  IADD3 R4, P3, PT, R10, R92, RZ ;  /* 0x0000005c0a047210 */ /* 0x002fc60007f7e0ff */
[----:B------:R0:W-:Y:S01]  /*b2f0*/  STL [R1+0x798], R2 ;  /* 0x0007980201007387 */ /* 0x0001e20000100800 */
[--C-:B------:R-:W-:Y:S01]  /*b300*/  IMAD.X R80, R81, 0x1, R91.reuse, P5 ;  /* 0x0000000151507824 */ /* 0x100fe200028e065b */
[----:B---3--:R-:W-:Y:S01]  /*b310*/  IADD3 R3, P4, PT, R20, R92, RZ ;  /* 0x0000005c14037210 */ /* 0x008fe20007f9e0ff */
[----:B------:R-:W-:-:S04]  /*b320*/  IMAD.X R10, R11, 0x1, R91, P3 ;  /* 0x000000010b0a7824 */ /* 0x000fc800018e065b */
[----:B------:R-:W-:Y:S01]  /*b330*/  IMAD.X R20, R21, 0x1, R91, P4 ;  /* 0x0000000115147824 */ /* 0x000fe200020e065b */
[----:B0-----:R-:W-:-:S05]  /*b340*/  IADD3 R2, P0, PT, R8, R92, RZ ;  /* 0x0000005c08027210 */ /* 0x001fca0007f1e0ff */
        /* <DEDUP_REMOVED lines=26> */
[----:B------:R-:W-:Y:S04]  /*b4f0*/  STL [R1+0x7c0], R4 ;  /* 0x0007c00401007387 */ /* 0x000fe80000100800 */
[----:B------:R1:W-:Y:S01]  /*b500*/  STL [R1+0x7c4], R3 ;  /* 0x0007c40301007387 */ /* 0x0003e20000100800 */
[----:B0-----:R-:W-:-:S05]  /*b510*/  IADD3 R2, P5, PT, R68, R92, RZ ;  /* 0x0000005c44027210 */ /* 0x001fca0007fbe0ff */
[----:B------:R0:W-:Y:S01]  /*b520*/  STL [R1+0x7c8], R2 ;  /* 0x0007c80201007387 */ /* 0x0001e20000100800 */
[----:B------:R-:W-:Y:S01]  /*b530*/  IMAD.X R68, R69, 0x1, R91, P5 ;  /* 0x0000000145447824 */ /* 0x000fe200028e065b */
[-C--:B-1----:R-:W-:Y:S02]  /*b540*/  IADD3 R3, P0, PT, R74, R92.reuse, RZ ;  /* 0x0000005c4a037210 */ /* 0x082fe40007f1e0ff */
[----:B------:R-:W3:Y:S04]  /*b550*/  LDL.LU.64 R28, [R1] ;  /* 0x00000000011c7983 */ /* 0x000ee80000300a00 */
[----:B------:R1:W-:Y:S01]  /*b560*/  STL [R1+0x7cc], R3 ;  /* 0x0007cc0301007387 */ /* 0x0003e20000100800 */
[----:B0-----:R-:W-:-:S03]  /*b570*/  IADD3 R2, P3, PT, R76, R92, RZ ;  /* 0x0000005c4c027210 */ /* 0x001fc60007f7e0ff */
[----:B------:R-:W4:Y:S04]  /*b580*/  LDL.LU.64 R6, [R1+0x8] ;  /* 0x0000080001067983 */ /* 0x000f280000300a00 */
[----:B------:R0:W-:Y:S04]  /*b590*/  STL [R1+0x7d0], R2 ;  /* 0x0007d00201007387 */ /* 0x0001e80000100800 */
[----:B--2---:R-:W2:Y:S01]  /*b5a0*/  LDL.LU.64 R4, [R1+0x10] ;  /* 0x0000100001047983 */ /* 0x004ea20000300a00 */
[-C--:B-1----:R-:W-:Y:S01]  /*b5b0*/  IADD3 R3, P4, PT, R82, R92.reuse, RZ ;  /* 0x0000005c52037210 */ /* 0x082fe20007f9e0ff */
[----:B------:R-:W-:Y:S01]  /*b5c0*/  IMAD.X R74, R75, 0x1, R91, P0 ;  /* 0x000000014b4a7824 */ /* 0x000fe200000e065b */
[----:B0-----:R-:W-:-:S03]  /*b5d0*/  IADD3 R2, P5, PT, R84, R92, RZ ;  /* 0x0000005c54027210 */ /* 0x001fc60007fbe0ff */
[----:B------:R0:W-:Y:S01]  /*b5e0*/  STL [R1+0x7d4], R3 ;  /* 0x0007d40301007387 */ /* 0x0001e20000100800 */
[----:B------:R-:W-:-:S03]  /*b5f0*/  IMAD.X R76, R77, 0x1, R91, P3 ;  /* 0x000000014d4c7824 */ /* 0x000fc600018e065b */
[----:B------:R1:W-:Y:S01]  /*b600*/  STL [R1+0x7d8], R2 ;  /* 0x0007d80201007387 */ /* 0x0003e20000100800 */
[--C-:B------:R-:W-:Y:S01]  /*b610*/  IMAD.X R82, R83, 0x1, R91.reuse, P4 ;  /* 0x0000000153527824 */ /* 0x100fe200020e065b */
[-C--:B0-----:R-:W-:Y:S02]  /*b620*/  IADD3 R3, P0, PT, R12, R92.reuse, RZ ;  /* 0x0000005c0c037210 */ /* 0x081fe40007f1e0ff */
[----:B------:R-:W2:Y:S01]  /*b630*/  LDL.LU.64 R40, [R1+0x18] ;  /* 0x0000180001287983 */ /* 0x000ea20000300a00 */
[-C--:B-1----:R-:W-:Y:S01]  /*b640*/  IADD3 R2, P3, PT, R14, R92.reuse, RZ ;  /* 0x0000005c0e027210 */ /* 0x082fe20007f7e0ff */
[--C-:B------:R-:W-:Y:S02]  /*b650*/  IMAD.X R84, R85, 0x1, R91.reuse, P5 ;  /* 0x0000000155547824 */ /* 0x100fe400028e065b */
[----:B------:R-:W-:Y:S01]  /*b660*/  STL [R1+0x7dc], R3 ;  /* 0x0007dc0301007387 */ /* 0x000fe20000100800 */
[-C--:B------:R-:W-:Y:S02]  /*b670*/  IADD3 R11, P4, PT, R24, R92.reuse, RZ ;  /* 0x0000005c180b7210 */ /* 0x080fe40007f9e0ff */
[----:B------:R-:W-:Y:S01]  /*b680*/  IADD3 R9, P5, PT, R26, R92, RZ ;  /* 0x0000005c1a097210 */ /* 0x000fe20007fbe0ff */
[----:B------:R-:W2:Y:S04]  /*b690*/  LDL.LU.64 R18, [R1+0x20] ;  /* 0x0000200001127983 */ /* 0x000ea80000300a00 */
[----:B------:R0:W-:Y:S01]  /*b6a0*/  STL [R1+0x7e0], R2 ;  /* 0x0007e00201007387 */ /* 0x0001e20000100800 */
[----:B------:R-:W-:-:S03]  /*b6b0*/  IMAD.X R12, R13, 0x1, R91, P0 ;  /* 0x000000010d0c7824 */ /* 0x000fc600000e065b */
[----:B------:R-:W2:Y:S01]  /*b6c0*/  LDL.LU.64 R16, [R1+0x28] ;  /* 0x0000280001107983 */ /* 0x000ea20000300a00 */
[----:B------:R-:W-:-:S03]  /*b6d0*/  IMAD.X R14, R15, 0x1, R91, P3 ;  /* 0x000000010f0e7824 */ /* 0x000fc600018e065b */
[----:B0-----:R-:W2:Y:S04]  /*b6e0*/  LDL.LU.64 R2, [R1+0x30] ;  /* 0x0000300001027983 */ /* 0x001ea80000300a00 */
[----:B------:R0:W-:Y:S04]  /*b6f0*/  STL [R1+0x7e4], R11 ;  /* 0x0007e40b01007387 */ /* 0x0001e80000100800 */
[----:B------:R1:W-:Y:S01]  /*b700*/  STL [R1+0x7e8], R9 ;  /* 0x0007e80901007387 */ /* 0x0003e20000100800 */
[--C-:B------:R-:W-:Y:S01]  /*b710*/  IMAD.X R24, R25, 0x1, R91.reuse, P4 ;  /* 0x0000000119187824 */ /* 0x100fe200020e065b */
[-C--:B------:R-:W-:Y:S01]  /*b720*/  IADD3 R13, P3, PT, R38, R92.reuse, RZ ;  /* 0x0000005c260d7210 */ /* 0x080fe20007f7e0ff */
[----:B------:R-:W-:Y:S01]  /*b730*/  IMAD.X R26, R27, 0x1, R91, P5 ;  /* 0x000000011b1a7824 */ /* 0x000fe200028e065b */
[----:B0-----:R-:W-:-:S02]  /*b740*/  IADD3 R11, P4, PT, R48, R92, RZ ;  /* 0x0000005c300b7210 */ /* 0x001fc40007f9e0ff */
[----:B-1----:R-:W-:-:S05]  /*b750*/  IADD3 R9, P0, PT, R36, R92, RZ ;  /* 0x0000005c24097210 */ /* 0x002fca0007f1e0ff */
[----:B------:R0:W-:Y:S04]  /*b760*/  STL [R1+0x7ec], R9 ;  /* 0x0007ec0901007387 */ /* 0x0001e80000100800 */
[----:B------:R1:W-:Y:S01]  /*b770*/  STL [R1+0x7f0], R13 ;  /* 0x0007f00d01007387 */ /* 0x0003e20000100800 */
[----:B0-----:R-:W-:-:S03]  /*b780*/  IADD3 R9, P5, PT, R50, R92, RZ ;  /* 0x0000005c32097210 */ /* 0x001fc60007fbe0ff */
[----:B------:R0:W-:Y:S01]  /*b790*/  STL [R1+0x7f4], R11 ;  /* 0x0007f40b01007387 */ /* 0x0001e20000100800 */
[----:B-1----:R-:W-:-:S03]  /*b7a0*/  IMAD.X R13, R49, 0x1, R91, P4 ;  /* 0x00000001310d7824 */ /* 0x002fc600020e065b */
[----:B------:R1:W-:Y:S01]  /*b7b0*/  STL [R1+0x7f8], R9 ;  /* 0x0007f80901007387 */ /* 0x0003e20000100800 */
[--C-:B------:R-:W-:Y:S02]  /*b7c0*/  IMAD.X R36, R37, 0x1, R91.reuse, P0 ;  /* 0x0000000125247824 */ /* 0x100fe400000e065b */
[--C-:B0-----:R-:W-:Y:S02]  /*b7d0*/  IMAD.X R11, R39, 0x1, R91.reuse, P3 ;  /* 0x00000001270b7824 */ /* 0x101fe400018e065b */
[----:B-1----:R-:W-:-:S03]  /*b7e0*/  IMAD.X R9, R51, 0x1, R91, P5 ;  /* 0x0000000133097824 */ /* 0x002fc600028e065b */
[----:B------:R0:W-:Y:S04]  /*b7f0*/  STL [R1+0x770], R11 ;  /* 0x0007700b01007387 */ /* 0x0001e80000100800 */
[----:B------:R3:W-:Y:S04]  /*b800*/  STL [R1+0x774], R13 ;  /* 0x0007740d01007387 */ /* 0x0007e80000100800 */
[----:B------:R4:W-:Y:S01]  /*b810*/  STL [R1+0x778], R9 ;  /* 0x0007780901007387 */ /* 0x0009e20000100800 */
[----:B0-----:R-:W-:-:S05]  /*b820*/  IADD3 R11, P0, PT, R60, R92, RZ ;  /* 0x0000005c3c0b7210 */ /* 0x001fca0007f1e0ff */
[----:B------:R2:W-:Y:S01]  /*b830*/  STL [R1+0x748], R11 ;  /* 0x0007480b01007387 */ /* 0x0005e20000100800 */
[-C--:B---3--:R-:W-:Y:S02]  /*b840*/  IADD3 R13, P3, PT, R28, R92.reuse, RZ ;  /* 0x0000005c1c0d7210 */ /* 0x088fe40007f7e0ff */
[----:B----4-:R-:W-:-:S03]  /*b850*/  IADD3 R9, P4, PT, R6, R92, RZ ;  /* 0x0000005c06097210 */ /* 0x010fc60007f9e0ff */
[----:B------:R-:W-:Y:S04]  /*b860*/  STL [R1+0x74c], R13 ;  /* 0x00074c0d01007387 */ /* 0x000fe80000100800 */
[----:B------:R0:W-:Y:S01]  /*b870*/  STL [R1+0x750], R9 ;  /* 0x0007500901007387 */ /* 0x0001e20000100800 */
[----:B--2---:R-:W-:Y:S01]  /*b880*/  IADD3 R11, P5, PT, R4, R92, RZ ;  /* 0x0000005c040b7210 */ /* 0x004fe20007fbe0ff */
[--C-:B------:R-:W-:Y:S02]  /*b890*/  IMAD.X R6, R7, 0x1, R91.reuse, P4 ;  /* 0x0000000107067824 */ /* 0x100fe400020e065b */
[--C-:B0-----:R-:W-:Y:S02]  /*b8a0*/  IMAD.X R9, R29, 0x1, R91.reuse, P3 ;  /* 0x000000011d097824 */ /* 0x101fe400018e065b */
[----:B------:R-:W-:Y:S01]  /*b8b0*/  STL [R1+0x754], R11 ;  /* 0x0007540b01007387 */ /* 0x000fe20000100800 */
[----:B------:R-:W-:-:S03]  /*b8c0*/  IMAD.X R4, R5, 0x1, R91, P5 ;  /* 0x0000000105047824 */ /* 0x000fc600028e065b */
[----:B------:R-:W-:Y:S04]  /*b8d0*/  STL [R1], R9 ;  /* 0x0000000901007387 */ /* 0x000fe80000100800 */
[----:B------:R-:W2:Y:S04]  /*b8e0*/  LDL.LU.64 R30, [R1+0x38] ;  /* 0x00003800011e7983 */ /* 0x000ea80000300a00 */
[----:B------:R0:W-:Y:S04]  /*b8f0*/  STL [R1+0x8], R6 ;  /* 0x0000080601007387 */ /* 0x0001e80000100800 */
[----:B------:R-:W3:Y:S04]  /*b900*/  LDL.LU.64 R28, [R1+0x40] ;  /* 0x00004000011c7983 */ /* 0x000ee80000300a00 */
[----:B------:R1:W-:Y:S04]  /*b910*/  STL [R1+0x10], R4 ;  /* 0x0000100401007387 */ /* 0x0003e80000100800 */
[----:B0-----:R-:W4:Y:S04]  /*b920*/  LDL.LU.64 R6, [R1+0x48] ;  /* 0x0000480001067983 */ /* 0x001f280000300a00 */
[----:B-1----:R-:W4:Y:S01]  /*b930*/  LDL.LU.64 R4, [R1+0x50] ;  /* 0x0000500001047983 */ /* 0x002f220000300a00 */
[----:B------:R-:W-:Y:S01]  /*b940*/  IMAD.X R60, R61, 0x1, R91, P0 ;  /* 0x000000013d3c7824 */ /* 0x000fe200000e065b */
[----:B------:R-:W-:-:S02]  /*b950*/  IADD3 R9, P0, PT, R40, R92, RZ ;  /* 0x0000005c28097210 */ /* 0x000fc40007f1e0ff */
[-C--:B------:R-:W-:Y:S02]  /*b960*/  IADD3 R13, P3, PT, R18, R92.reuse, RZ ;  /* 0x0000005c120d7210 */ /* 0x080fe40007f7e0ff */
[-C--:B------:R-:W-:Y:S01]  /*b970*/  IADD3 R11, P4, PT, R16, R92.reuse, RZ ;  /* 0x0000005c100b7210 */ /* 0x080fe20007f9e0ff */
[----:B------:R0:W-:Y:S04]  /*b980*/  STL [R1+0x758], R9 ;  /* 0x0007580901007387 */ /* 0x0001e80000100800 */
[----:B------:R1:W-:Y:S01]  /*b990*/  STL [R1+0x75c], R13 ;  /* 0x00075c0d01007387 */ /* 0x0003e20000100800 */
[----:B0-----:R-:W-:-:S03]  /*b9a0*/  IADD3 R9, P5, PT, R2, R92, RZ ;  /* 0x0000005c02097210 */ /* 0x001fc60007fbe0ff */
[----:B------:R0:W-:Y:S01]  /*b9b0*/  STL [R1+0x760], R11 ;  /* 0x0007600b01007387 */ /* 0x0001e20000100800 */
[----:B-1----:R-:W-:-:S03]  /*b9c0*/  IMAD.X R13, R41, 0x1, R91, P0 ;  /* 0x00000001290d7824 */ /* 0x002fc600000e065b */
[----:B------:R1:W-:Y:S01]  /*b9d0*/  STL [R1+0x764], R9 ;  /* 0x0007640901007387 */ /* 0x0003e20000100800 */
[--C-:B------:R-:W-:Y:S02]  /*b9e0*/  IMAD.X R2, R3, 0x1, R91.reuse, P5 ;  /* 0x0000000103027824 */ /* 0x100fe400028e065b */
[--C-:B0-----:R-:W-:Y:S01]  /*b9f0*/  IMAD.X R11, R19, 0x1, R91.reuse, P3 ;  /* 0x00000001130b7824 */ /* 0x101fe200018e065b */
[----:B------:R-:W-:Y:S01]  /*ba00*/  STL [R1+0x18], R13 ;  /* 0x0000180d01007387 */ /* 0x000fe20000100800 */
[----:B-1----:R-:W-:-:S03]  /*ba10*/  IMAD.X R9, R17, 0x1, R91, P4 ;  /* 0x0000000111097824 */ /* 0x002fc600020e065b */
[----:B------:R-:W-:Y:S04]  /*ba20*/  STL [R1+0x408], R11 ;  /* 0x0004080b01007387 */ /* 0x000fe80000100800 */
[----:B------:R-:W4:Y:S04]  /*ba30*/  LDL.LU.64 R38, [R1+0x58] ;  /* 0x0000580001267983 */ /* 0x000f280000300a00 */
[----:B------:R-:W-:Y:S04]  /*ba40*/  STL [R1+0x28], R9 ;  /* 0x0000280901007387 */ /* 0x000fe80000100800 */
[----:B------:R-:W4:Y:S04]  /*ba50*/  LDL.LU.64 R18, [R1+0x60] ;  /* 0x0000600001127983 */ /* 0x000f280000300a00 */
[----:B------:R0:W-:Y:S04]  /*ba60*/  STL [R1+0x30], R2 ;  /* 0x0000300201007387 */ /* 0x0001e80000100800 */
[----:B------:R-:W4:Y:S04]  /*ba70*/  LDL.LU.64 R16, [R1+0x68] ;  /* 0x0000680001107983 */ /* 0x000f280000300a00 */
[----:B0-----:R-:W4:Y:S01]  /*ba80*/  LDL.LU.64 R2, [R1+0x70] ;  /* 0x0000700001027983 */ /* 0x001f220000300a00 */
[----:B--2---:R-:W-:-:S02]  /*ba90*/  IADD3 R13, P0, PT, R30, R92, RZ ;  /* 0x0000005c1e0d7210 */ /* 0x004fc40007f1e0ff */
[----:B---3--:R-:W-:-:S03]  /*baa0*/  IADD3 R11, P3, PT, R28, R92, RZ ;  /* 0x0000005c1c0b7210 */ /* 0x008fc60007f7e0ff */
[----:B------:R0:W-:Y:S01]  /*bab0*/  STL [R1+0x768], R13 ;  /* 0x0007680d01007387 */ /* 0x0001e20000100800 */
[----:B----4-:R-:W-:-:S03]  /*bac0*/  IADD3 R9, P4, PT, R6, R92, RZ ;  /* 0x0000005c06097210 */ /* 0x010fc60007f9e0ff */
[----:B------:R1:W-:Y:S04]  /*bad0*/  STL [R1+0x76c], R11 ;  /* 0x00076c0b01007387 */ /* 0x0003e80000100800 */
[----:B------:R2:W-:Y:S01]  /*bae0*/  STL [R1+0x414], R9 ;  /* 0x0004140901007387 */ /* 0x0005e20000100800 */
[----:B0-----:R-:W-:Y:S01]  /*baf0*/  IADD3 R13, P5, PT, R4, R92, RZ ;  /* 0x0000005c040d7210 */ /* 0x001fe20007fbe0ff */
[--C-:B------:R-:W-:Y:S02]  /*bb00*/  IMAD.X R6, R7, 0x1, R91.reuse, P4 ;  /* 0x0000000107067824 */ /* 0x100fe400020e065b */
[--C-:B-1----:R-:W-:Y:S02]  /*bb10*/  IMAD.X R11, R31, 0x1, R91.reuse, P0 ;  /* 0x000000011f0b7824 */ /* 0x102fe400000e065b */
[----:B------:R-:W-:Y:S01]  /*bb20*/  STL [R1+0x418], R13 ;  /* 0x0004180d01007387 */ /* 0x000fe20000100800 */
[----:B--2---:R-:W-:-:S03]  /*bb30*/  IMAD.X R9, R29, 0x1, R91, P3 ;  /* 0x000000011d097824 */ /* 0x004fc600018e065b */
[----:B------:R-:W-:Y:S01]  /*bb40*/  STL [R1+0x40c], R11 ;  /* 0x00040c0b01007387 */ /* 0x000fe20000100800 */
[----:B------:R-:W-:-:S03]  /*bb50*/  IMAD.X R4, R5, 0x1, R91, P5 ;  /* 0x0000000105047824 */ /* 0x000fc600028e065b */
[----:B------:R-:W-:Y:S04]  /*bb60*/  STL [R1+0x410], R9 ;  /* 0x0004100901007387 */ /* 0x000fe80000100800 */
[----:B------:R-:W2:Y:S04]  /*bb70*/  LDL.LU.64 R30, [R1+0x78] ;  /* 0x00007800011e7983 */ /* 0x000ea80000300a00 */
[----:B------:R0:W-:Y:S04]  /*bb80*/  STL [R1+0x48], R6 ;  /* 0x0000480601007387 */ /* 0x0001e80000100800 */
[----:B------:R-:W3:Y:S04]  /*bb90*/  LDL.LU.64 R28, [R1+0x80] ;  /* 0x00008000011c7983 */ /* 0x000ee80000300a00 */
[----:B------:R1:W-:Y:S04]  /*bba0*/  STL [R1+0x50], R4 ;  /* 0x0000500401007387 */ /* 0x0003e80000100800 */
[----:B0-----:R-:W4:Y:S04]  /*bbb0*/  LDL.LU.64 R6, [R1+0x88] ;  /* 0x0000880001067983 */ /* 0x001f280000300a00 */
[----:B-1----:R-:W4:Y:S01]  /*bbc0*/  LDL.LU.64 R4, [R1+0x90] ;  /* 0x0000900001047983 */ /* 0x002f220000300a00 */
[----:B------:R-:W-:-:S02]  /*bbd0*/  IADD3 R9, P0, PT, R38, R92, RZ ;  /* 0x0000005c26097210 */ /* 0x000fc40007f1e0ff */
[----:B------:R-:W-:-:S03]  /*bbe0*/  IADD3 R13, P3, PT, R18, R92, RZ ;  /* 0x0000005c120d7210 */ /* 0x000fc60007f7e0ff */
[----:B------:R0:W-:Y:S01]  /*bbf0*/  STL [R1+0x3f0], R9 ;  /* 0x0003f00901007387 */ /* 0x0001e20000100800 */
[----:B------:R-:W-:-:S03]  /*bc00*/  IADD3 R11, P4, PT, R16, R92, RZ ;  /* 0x0000005c100b7210 */ /* 0x000fc60007f9e0ff */
        /* <DEDUP_REMOVED lines=36> */
[----:B------:R-:W-:-:S05]  /*be50*/  IADD3 R9, P0, PT, R38, R92, RZ ;  /* 0x0000005c26097210 */ /* 0x000fca0007f1e0ff */
[----:B------:R0:W-:Y:S01]  /*be60*/  STL [R1+0x3bc], R9 ;  /* 0x0003bc0901007387 */ /* 0x0001e20000100800 */
[-C--:B------:R-:W-:Y:S02]  /*be70*/  IADD3 R13, P3, PT, R18, R92.reuse, RZ ;  /* 0x0000005c120d7210 */ /* 0x080fe40007f7e0ff */
        /* <DEDUP_REMOVED lines=184> */
[----:B-1----:R-:W-:-:S04]  /*ca00*/  IMAD.X R11, R31, 0x1, R91, P0 ;  /* 0x000000011f0b7824 */ /* 0x002fc800000e065b */
[----:B------:R-:W-:Y:S01]  /*ca10*/  STL [R1+0x150], R13 ;  /* 0x0001500d01007387 */ /* 0x000fe20000100800 */
[----:B--2---:R-:W-:-:S03]  /*ca20*/  IMAD.X R9, R29, 0x1, R91, P3 ;  /* 0x000000011d097824 */ /* 0x004fc600018e065b */
[----:B------:R-:W-:Y:S01]  /*ca30*/  STL [R1+0x11c], R11 ;  /* 0x00011c0b01007387 */ /* 0x000fe20000100800 */
[----:B------:R-:W-:-:S03]  /*ca40*/  IMAD.X R4, R5, 0x1, R91, P5 ;  /* 0x0000000105047824 */ /* 0x000fc600028e065b */
[----:B------:R-:W-:Y:S04]  /*ca50*/  STL [R1+0x120], R9 ;  /* 0x0001200901007387 */ /* 0x000fe80000100800 */
[----:B------:R-:W2:Y:S04]  /*ca60*/  LDL.LU.64 R30, [R1+0x1f8] ;  /* 0x0001f800011e7983 */ /* 0x000ea80000300a00 */
[----:B------:R-:W3:Y:S04]  /*ca70*/  LDL.LU.64 R28, [R1+0x200] ;  /* 0x00020000011c7983 */ /* 0x000ee80000300a00 */
[----:B------:R0:W-:Y:S01]  /*ca80*/  STL [R1+0x20], R4 ;  /* 0x0000200401007387 */ /* 0x0001e20000100800 */
[----:B------:R-:W-:-:S03]  /*ca90*/  IMAD.X R51, R7, 0x1, R91, P4 ;  /* 0x0000000107337824 */ /* 0x000fc600020e065b */
[----:B0-----:R-:W4:Y:S04]  /*caa0*/  LDL.LU.64 R4, [R1+0x208] ;  /* 0x0002080001047983 */ /* 0x001f280000300a00 */
[----:B------:R-:W4:Y:S01]  /*cab0*/  LDL.LU.64 R6, [R1+0x250] ;  /* 0x0002500001067983 */ /* 0x000f220000300a00 */
        /* <DEDUP_REMOVED lines=22> */
[----:B------:R-:W-:Y:S04]  /*cc20*/  STL [R1+0xf4], R13 ;  /* 0x0000f40d01007387 */ /* 0x000fe80000100800 */
[----:B------:R0:W-:Y:S01]  /*cc30*/  STL [R1+0xf8], R11 ;  /* 0x0000f80b01007387 */ /* 0x0001e20000100800 */
[-C--:B----4-:R-:W-:Y:S01]  /*cc40*/  IADD3 R9, P4, PT, R4, R92.reuse, RZ ;  /* 0x0000005c04097210 */ /* 0x090fe20007f9e0ff */
[----:B0-----:R-:W-:Y:S01]  /*cc50*/  IMAD.X R11, R31, 0x1, R91, P0 ;  /* 0x000000011f0b7824 */ /* 0x001fe200000e065b */
[----:B------:R-:W-:-:S03]  /*cc60*/  IADD3 R13, P5, PT, R6, R92, RZ ;  /* 0x0000005c060d7210 */ /* 0x000fc60007fbe0ff */
[----:B------:R0:W-:Y:S04]  /*cc70*/  STL [R1+0xfc], R9 ;  /* 0x0000fc0901007387 */ /* 0x0001e80000100800 */
[----:B------:R-:W-:Y:S01]  /*cc80*/  STL [R1+0x100], R13 ;  /* 0x0001000d01007387 */ /* 0x000fe20000100800 */
[----:B0-----:R-:W-:-:S03]  /*cc90*/  IMAD.X R9, R29, 0x1, R91, P3 ;  /* 0x000000011d097824 */ /* 0x001fc600018e065b */
[----:B------:R-:W-:Y:S04]  /*cca0*/  STL [R1+0x44], R11 ;  /* 0x0000440b01007387 */ /* 0x000fe80000100800 */
[----:B------:R0:W-:Y:S04]  /*ccb0*/  STL [R1+0x70], R9 ;  /* 0x0000700901007387 */ /* 0x0001e80000100800 */
[----:B------:R-:W2:Y:S04]  /*ccc0*/  LDL.LU.64 R42, [R1+0x210] ;  /* 0x00021000012a7983 */ /* 0x000ea80000300a00 */
[----:B------:R-:W3:Y:S04]  /*ccd0*/  LDL.LU.64 R28, [R1+0x218] ;  /* 0x00021800011c7983 */ /* 0x000ee80000300a00 */
[----:B------:R-:W4:Y:S04]  /*cce0*/  LDL.LU.64 R52, [R1+0x220] ;  /* 0x0002200001347983 */ /* 0x000f280000300a00 */
[----:B------:R-:W4:Y:S01]  /*ccf0*/  LDL.LU.64 R30, [R1+0x228] ;  /* 0x00022800011e7983 */ /* 0x000f220000300a00 */
[----:B------:R-:W-:-:S02]  /*cd00*/  IMAD.X R6, R7, 0x1, R91, P5 ;  /* 0x0000000107067824 */ /* 0x000fc400028e065b */
[----:B------:R-:W-:Y:S01]  /*cd10*/  IMAD.X R5, R5, 0x1, R91, P4 ;  /* 0x0000000105057824 */ /* 0x000fe200020e065b */
[----:B------:R-:W-:-:S05]  /*cd20*/  IADD3 R4, P0, PT, R38, R92, RZ ;  /* 0x0000005c26047210 */ /* 0x000fca0007f1e0ff */
[----:B------:R1:W-:Y:S01]  /*cd30*/  STL [R1+0x74], R4 ;  /* 0x0000740401007387 */ /* 0x0003e20000100800 */
[-C--:B------:R-:W-:Y:S02]  /*cd40*/  IADD3 R7, P3, PT, R16, R92.reuse, RZ ;  /* 0x0000005c10077210 */ /* 0x080fe40007f7e0ff */
[----:B0-----:R-:W-:-:S03]  /*cd50*/  IADD3 R9, P4, PT, R18, R92, RZ ;  /* 0x0000005c12097210 */ /* 0x001fc60007f9e0ff */
[----:B------:R0:W-:Y:S01]  /*cd60*/  STL [R1+0x78], R7 ;  /* 0x0000780701007387 */ /* 0x0001e20000100800 */
[----:B-1----:R-:W-:-:S03]  /*cd70*/  IADD3 R4, P5, PT, R2, R92, RZ ;  /* 0x0000005c02047210 */ /* 0x002fc60007fbe0ff */
[----:B------:R-:W-:Y:S01]  /*cd80*/  STL [R1+0x7c], R9 ;  /* 0x00007c0901007387 */ /* 0x000fe20000100800 */
[----:B0-----:R-:W-:-:S03]  /*cd90*/  IMAD.X R7, R39, 0x1, R91, P0 ;  /* 0x0000000127077824 */ /* 0x001fc600000e065b */
[----:B------:R2:W-:Y:S01]  /*cda0*/  STL [R1+0x80], R4 ;  /* 0x0000800401007387 */ /* 0x0005e20000100800 */
[----:B------:R-:W-:-:S03]  /*cdb0*/  IMAD.X R18, R3, 0x1, R91, P5 ;  /* 0x0000000103127824 */ /* 0x000fc600028e065b */
[----:B------:R-:W4:Y:S01]  /*cdc0*/  LDL.LU.64 R38, [R1+0x230] ;  /* 0x0002300001267983 */ /* 0x000f220000300a00 */
[----:B------:R-:W-:-:S03]  /*cdd0*/  IMAD.X R16, R17, 0x1, R91, P3 ;  /* 0x0000000111107824 */ /* 0x000fc600018e065b */
[----:B------:R-:W4:Y:S01]  /*cde0*/  LDL.LU.64 R2, [R1+0x238] ;  /* 0x0002380001027983 */ /* 0x000f220000300a00 */
[----:B------:R-:W-:-:S03]  /*cdf0*/  IMAD.X R17, R19, 0x1, R91, P4 ;  /* 0x0000000113117824 */ /* 0x000fc600020e065b */
[----:B------:R-:W4:Y:S04]  /*ce00*/  LDL.LU.64 R54, [R1+0x240] ;  /* 0x0002400001367983 */ /* 0x000f280000300a00 */
[----:B------:R-:W4:Y:S01]  /*ce10*/  LDL.LU.64 R40, [R1+0x248] ;  /* 0x0002480001287983 */ /* 0x000f220000300a00 */
[-C--:B--2---:R-:W-:Y:S02]  /*ce20*/  IADD3 R4, P0, PT, R42, R92.reuse, RZ ;  /* 0x0000005c2a047210 */ /* 0x084fe40007f1e0ff */
[----:B---3--:R-:W-:-:S03]  /*ce30*/  IADD3 R11, P3, PT, R28, R92, RZ ;  /* 0x0000005c1c0b7210 */ /* 0x008fc60007f7e0ff */
[----:B------:R0:W-:Y:S01]  /*ce40*/  STL [R1+0x84], R4 ;  /* 0x0000840401007387 */ /* 0x0001e20000100800 */
[----:B----4-:R-:W-:-:S03]  /*ce50*/  IADD3 R9, P4, PT, R52, R92, RZ ;  /* 0x0000005c34097210 */ /* 0x010fc60007f9e0ff */
[----:B------:R-:W-:Y:S01]  /*ce60*/  STL [R1+0xa0], R11 ;  /* 0x0000a00b01007387 */ /* 0x000fe20000100800 */
[----:B0-----:R-:W-:-:S03]  /*ce70*/  IADD3 R4, P5, PT, R30, R92, RZ ;  /* 0x0000005c1e047210 */ /* 0x001fc60007fbe0ff */
[----:B------:R-:W-:Y:S01]  /*ce80*/  STL [R1+0xa4], R9 ;  /* 0x0000a40901007387 */ /* 0x000fe20000100800 */
[----:B------:R-:W-:-:S03]  /*ce90*/  IMAD.X R19, R43, 0x1, R91, P0 ;  /* 0x000000012b137824 */ /* 0x000fc600000e065b */
[----:B------:R0:W-:Y:S04]  /*cea0*/  STL [R1+0xa8], R4 ;  /* 0x0000a80401007387 */ /* 0x0001e80000100800 */
[----:B------:R-:W2:Y:S04]  /*ceb0*/  LDL.LU.64 R88, [R1+0x278] ;  /* 0x0002780001587983 */ /* 0x000ea80000300a00 */
[----:B------:R-:W3:Y:S04]  /*cec0*/  LDL.LU.64 R42, [R1+0x280] ;  /* 0x00028000012a7983 */ /* 0x000ee80000300a00 */
[----:B------:R-:W4:Y:S04]  /*ced0*/  LDL.LU.64 R86, [R1+0x288] ;  /* 0x0002880001567983 */ /* 0x000f280000300a00 */
[----:B------:R-:W4:Y:S01]  /*cee0*/  LDL.LU.64 R48, [R1+0x290] ;  /* 0x0002900001307983 */ /* 0x000f220000300a00 */
[----:B------:R-:W-:-:S02]  /*cef0*/  IMAD.X R28, R29, 0x1, R91, P3 ;  /* 0x000000011d1c7824 */ /* 0x000fc400018e065b */
[--C-:B------:R-:W-:Y:S02]  /*cf00*/  IMAD.X R29, R53, 0x1, R91.reuse, P4 ;  /* 0x00000001351d7824 */ /* 0x100fe400020e065b */
[----:B------:R-:W-:Y:S01]  /*cf10*/  IMAD.X R30, R31, 0x1, R91, P5 ;  /* 0x000000011f1e7824 */ /* 0x000fe200028e065b */
[-C--:B0-----:R-:W-:Y:S02]  /*cf20*/  IADD3 R4, P0, PT, R38, R92.reuse, RZ ;  /* 0x0000005c26047210 */ /* 0x081fe40007f1e0ff */
[----:B------:R-:W-:-:S03]  /*cf30*/  IADD3 R11, P3, PT, R2, R92, RZ ;  /* 0x0000005c020b7210 */ /* 0x000fc60007f7e0ff */
[----:B------:R0:W-:Y:S01]  /*cf40*/  STL [R1+0xac], R4 ;  /* 0x0000ac0401007387 */ /* 0x0001e20000100800 */
[----:B------:R-:W-:-:S03]  /*cf50*/  IADD3 R9, P4, PT, R54, R92, RZ ;  /* 0x0000005c36097210 */ /* 0x000fc60007f9e0ff */
[----:B------:R-:W-:Y:S01]  /*cf60*/  STL [R1+0xb8], R11 ;  /* 0x0000b80b01007387 */ /* 0x000fe20000100800 */
[--C-:B------:R-:W-:Y:S01]  /*cf70*/  IMAD.X R31, R39, 0x1, R91.reuse, P0 ;  /* 0x00000001271f7824 */ /* 0x100fe200000e065b */
[----:B0-----:R-:W-:Y:S02]  /*cf80*/  IADD3 R4, P5, PT, R40, R92, RZ ;  /* 0x0000005c28047210 */ /* 0x001fe40007fbe0ff */
[----:B------:R-:W-:Y:S01]  /*cf90*/  STL [R1+0xbc], R9 ;  /* 0x0000bc0901007387 */ /* 0x000fe20000100800 */
[----:B------:R-:W-:-:S03]  /*cfa0*/  IMAD.X R38, R3, 0x1, R91, P3 ;  /* 0x0000000103267824 */ /* 0x000fc600018e065b */
[----:B------:R2:W-:Y:S01]  /*cfb0*/  STL [R1+0xc0], R4 ;  /* 0x0000c00401007387 */ /* 0x0005e20000100800 */
[----:B------:R-:W-:-:S03]  /*cfc0*/  IMAD.X R39, R55, 0x1, R91, P4 ;  /* 0x0000000137277824 */ /* 0x000fc600020e065b */
[----:B------:R-:W4:Y:S01]  /*cfd0*/  LDL.LU.64 R52, [R1+0x298] ;  /* 0x0002980001347983 */ /* 0x000f220000300a00 */
[----:B------:R-:W-:-:S03]  /*cfe0*/  IMAD.X R40, R41, 0x1, R91, P5 ;  /* 0x0000000129287824 */ /* 0x000fc600028e065b */
[----:B------:R-:W4:Y:S04]  /*cff0*/  LDL.LU.64 R2, [R1+0x2a0] ;  /* 0x0002a00001027983 */ /* 0x000f280000300a00 */
[----:B------:R0:W5:Y:S01]  /*d000*/  LDL.LU R54, [R1+0x890] ;  /* 0x0008900001367983 */ /* 0x0001620000300800 */
[-C--:B--2---:R-:W-:Y:S02]  /*d010*/  IADD3 R4, P0, PT, R88, R92.reuse, RZ ;  /* 0x0000005c58047210 */ /* 0x084fe40007f1e0ff */
[----:B---3--:R-:W-:-:S03]  /*d020*/  IADD3 R11, P3, PT, R42, R92, RZ ;  /* 0x0000005c2a0b7210 */ /* 0x008fc60007f7e0ff */
[----:B------:R1:W-:Y:S01]  /*d030*/  STL [R1+0xc4], R4 ;  /* 0x0000c40401007387 */ /* 0x0003e20000100800 */
[----:B----4-:R-:W-:-:S03]  /*d040*/  IADD3 R9, P4, PT, R86, R92, RZ ;  /* 0x0000005c56097210 */ /* 0x010fc60007f9e0ff */
[----:B------:R2:W-:Y:S01]  /*d050*/  STL [R1+0xc8], R11 ;  /* 0x0000c80b01007387 */ /* 0x0005e20000100800 */
[--C-:B------:R-:W-:Y:S01]  /*d060*/  IMAD.X R41, R89, 0x1, R91.reuse, P0 ;  /* 0x0000000159297824 */ /* 0x100fe200000e065b */
[----:B-1----:R-:W-:Y:S02]  /*d070*/  IADD3 R4, P5, PT, R48, R92, RZ ;  /* 0x0000005c30047210 */ /* 0x002fe40007fbe0ff */
[----:B------:R1:W-:Y:S04]  /*d080*/  STL [R1+0xcc], R9 ;  /* 0x0000cc0901007387 */ /* 0x0003e80000100800 */
[----:B------:R-:W3:Y:S01]  /*d090*/  LDL.LU.64 R88, [R1+0x888] ;  /* 0x0008880001587983 */ /* 0x000ee20000300a00 */
[----:B------:R-:W-:-:S03]  /*d0a0*/  IMAD.X R42, R43, 0x1, R91, P3 ;  /* 0x000000012b2a7824 */ /* 0x000fc600018e065b */
[----:B------:R4:W-:Y:S01]  /*d0b0*/  STL [R1+0xd0], R4 ;  /* 0x0000d00401007387 */ /* 0x0009e20000100800 */
[----:B------:R-:W-:-:S03]  /*d0c0*/  IMAD.X R43, R87, 0x1, R91, P4 ;  /* 0x00000001572b7824 */ /* 0x000fc600020e065b */
[----:B--2---:R-:W2:Y:S04]  /*d0d0*/  LDL.LU R11, [R1+0x460] ;  /* 0x00046000010b7983 */ /* 0x004ea80000300800 */
[----:B------:R-:W2:Y:S04]  /*d0e0*/  LDL.LU R15, [R1+0x654] ;  /* 0x00065400010f7983 */ /* 0x000ea80000300800 */
[----:B------:R-:W2:Y:S04]  /*d0f0*/  LDL.LU R13, [R1+0x650] ;  /* 0x00065000010d7983 */ /* 0x000ea80000300800 */
[----:B-1----:R-:W2:Y:S04]  /*d100*/  LDL.LU R9, [R1+0x648] ;  /* 0x0006480001097983 */ /* 0x002ea80000300800 */
[----:B------:R-:W2:Y:S01]  /*d110*/  LDL.LU.64 R86, [R1+0x880] ;  /* 0x0008800001567983 */ /* 0x000ea20000300a00 */
[----:B------:R-:W-:Y:S01]  /*d120*/  IMAD.X R48, R49, 0x1, R91, P5 ;  /* 0x0000000131307824 */ /* 0x000fe200028e065b */
[----:B----4-:R-:W-:-:S02]  /*d130*/  IADD3 R4, P0, PT, R52, R92, RZ ;  /* 0x0000005c34047210 */ /* 0x010fc40007f1e0ff */
[----:B------:R-:W-:-:S03]  /*d140*/  IADD3 R23, P3, PT, R2, R92, RZ ;  /* 0x0000005c02177210 */ /* 0x000fc60007f7e0ff */
[----:B------:R1:W-:Y:S01]  /*d150*/  STL [R1+0xd4], R4 ;  /* 0x0000d40401007387 */ /* 0x0003e20000100800 */
[----:B------:R-:W-:-:S03]  /*d160*/  IMAD.X R49, R53, 0x1, R91, P0 ;  /* 0x0000000135317824 */ /* 0x000fc600000e065b */
[----:B------:R-:W-:Y:S01]  /*d170*/  STL [R1+0xd8], R23 ;  /* 0x0000d81701007387 */ /* 0x000fe20000100800 */
[----:B------:R-:W-:Y:S01]  /*d180*/  IMAD.X R50, R3, 0x1, R91, P3 ;  /* 0x0000000103327824 */ /* 0x000fe200018e065b */
[----:B---3--:R-:W-:-:S05]  /*d190*/  IADD3 R21, P4, PT, R88, R92, RZ ;  /* 0x0000005c58157210 */ /* 0x008fca0007f9e0ff */
[----:B------:R-:W-:Y:S04]  /*d1a0*/  STL [R1+0xdc], R21 ;  /* 0x0000dc1501007387 */ /* 0x000fe80000100800 */
[----:B------:R0:W5:Y:S01]  /*d1b0*/  LDL.LU R52, [R1+0x878] ;  /* 0x0008780001347983 */ /* 0x0001620000300800 */
[-C--:B--2---:R-:W-:Y:S01]  /*d1c0*/  IADD3 R11, P0, PT, R11, R90.reuse, RZ ;  /* 0x0000005a0b0b7210 */ /* 0x084fe20007f1e0ff */
[----:B------:R-:W-:Y:S01]  /*d1d0*/  IMAD.X R88, R89, 0x1, R91, P4 ;  /* 0x0000000159587824 */ /* 0x000fe200020e065b */
[----:B------:R-:W-:Y:S02]  /*d1e0*/  IADD3 R15, P3, PT, R15, R90, RZ ;  /* 0x0000005a0f0f7210 */ /* 0x000fe40007f7e0ff */
[----:B-1----:R-:W-:-:S05]  /*d1f0*/  IADD3 R4, P5, PT, R86, R92, RZ ;  /* 0x0000005c56047210 */ /* 0x002fca0007fbe0ff */
[----:B------:R1:W-:Y:S04]  /*d200*/  STL [R1+0xe0], R4 ;  /* 0x0000e00401007387 */ /* 0x0003e80000100800 */
[----:B------:R-:W2:Y:S01]  /*d210*/  LDL.LU.64 R2, [R1+0x870] ;  /* 0x0008700001027983 */ /* 0x000ea20000300a00 */
[----:B------:R-:W-:-:S03]  /*d220*/  IADD3 R13, P4, PT, R13, R90, RZ ;  /* 0x0000005a0d0d7210 */ /* 0x000fc60007f9e0ff */
[----:B-1----:R-:W3:Y:S01]  /*d230*/  LDL.LU R4, [R1+0x640] ;  /* 0x0006400001047983 */ /* 0x002ee20000300800 */
[----:B------:R-:W-:Y:S01]  /*d240*/  IMAD.X R86, R87, 0x1, R91, P5 ;  /* 0x0000000157567824 */ /* 0x000fe200028e065b */
[-C--:B------:R-:W-:Y:S02]  /*d250*/  IADD3 R9, P5, PT, R9, R90.reuse, RZ ;  /* 0x0000005a09097210 */ /* 0x080fe40007fbe0ff */
[----:B------:R1:W-:Y:S04]  /*d260*/  STL [R1+0x460], R11 ;  /* 0x0004600b01007387 */ /* 0x0003e80000100800 */
[----:B-1----:R-:W2:Y:S04]  /*d270*/  LDL.LU R11, [R1+0x458] ;  /* 0x00045800010b7983 */ /* 0x002ea80000300800 */
[----:B------:R-:W4:Y:S04]  /*d280*/  LDL.LU R81, [R1+0x638] ;  /* 0x0006380001517983 */ /* 0x000f280000300800 */
[----:B------:R-:W-:Y:S04]  /*d290*/  STL [R1+0x654], R15 ;  /* 0x0006540f01007387 */ /* 0x000fe80000100800 */
[----:B------:R-:W4:Y:S04]  /*d2a0*/  LDL.LU R79, [R1+0x45c] ;  /* 0x00045c00014f7983 */ /* 0x000f280000300800 */
[----:B------:R-:W-:Y:S04]  /*d2b0*/  STL [R1+0x650], R13 ;  /* 0x0006500d01007387 */ /* 0x000fe80000100800 */
[----:B------:R-:W4:Y:S04]  /*d2c0*/  LDL.LU R77, [R1+0x630] ;  /* 0x00063000014d7983 */ /* 0x000f280000300800 */
[----:B------:R1:W-:Y:S04]  /*d2d0*/  STL [R1+0x648], R9 ;  /* 0x0006480901007387 */ /* 0x0003e80000100800 */
[----:B------:R-:W4:Y:S04]  /*d2e0*/  LDL.LU R75, [R1+0x64c] ;  /* 0x00064c00014b7983 */ /* 0x000f280000300800 */
        /* <DEDUP_REMOVED lines=18> */
[----:B-1----:R-:W4:Y:S04]  /*d410*/  LDL.LU R9, [R1+0x5e0] ;  /* 0x0005e00001097983 */ /* 0x002f280000300800 */
[----:B------:R-:W4:Y:S04]  /*d420*/  LDL.LU R23, [R1+0x5fc] ;  /* 0x0005fc0001177983 */ /* 0x000f280000300800 */
[----:B------:R-:W4:Y:S01]  /*d430*/  LDL.LU R21, [R1+0x5d8] ;  /* 0x0005d80001157983 */ /* 0x000f220000300800 */
[----:B---3--:R-:W-:-:S05]  /*d440*/  IADD3 R4, P6, PT, R4, R90, RZ ;  /* 0x0000005a04047210 */ /* 0x008fca0007fde0ff */
[----:B------:R1:W-:Y:S04]  /*d450*/  STL [R1+0x640], R4 ;  /* 0x0006400401007387 */ /* 0x0003e80000100800 */
[----:B-1----:R-:W3:Y:S01]  /*d460*/  LDL.LU R4, [R1+0x5f4] ;  /* 0x0005f40001047983 */ /* 0x002ee20000300800 */
[--C-:B--2---:R-:W-:Y:S01]  /*d470*/  IMAD.X R11, R11, 0x1, R3.reuse, P0 ;  /* 0x000000010b0b7824 */ /* 0x104fe200000e0603 */
[----:B----4-:R-:W-:Y:S02]  /*d480*/  IADD3 R81, P0, PT, R81, R90, RZ ;  /* 0x0000005a51517210 */ /* 0x010fe40007f1e0ff */
[----:B------:R-:W2:Y:S04]  /*d490*/  LDL.LU R15, [R1+0x5d0] ;  /* 0x0005d000010f7983 */ /* 0x000ea80000300800 */
[----:B------:R-:W4:Y:S01]  /*d4a0*/  LDL.LU R13, [R1+0x5ec] ;  /* 0x0005ec00010d7983 */ /* 0x000f220000300800 */
[----:B------:R-:W-:-:S03]  /*d4b0*/  IMAD.X R79, R79, 0x1, R3, P3 ;  /* 0x000000014f4f7824 */ /* 0x000fc600018e0603 */
[----:B------:R1:W-:Y:S01]  /*d4c0*/  STL [R1+0x458], R11 ;  /* 0x0004580b01007387 */ /* 0x0003e20000100800 */
[----:B------:R-:W-:-:S03]  /*d4d0*/  IADD3 R77, P3, PT, R77, R90, RZ ;  /* 0x0000005a4d4d7210 */ /* 0x000fc60007f7e0ff */
[----:B-1----:R-:W4:Y:S01]  /*d4e0*/  LDL.LU R11, [R1+0x5c8] ;  /* 0x0005c800010b7983 */ /* 0x002f220000300800 */
[----:B------:R-:W-:-:S03]  /*d4f0*/  IMAD.X R75, R75, 0x1, R3, P4 ;  /* 0x000000014b4b7824 */ /* 0x000fc600020e0603 */
[----:B------:R-:W-:Y:S01]  /*d500*/  STL [R1+0x638], R81 ;  /* 0x0006385101007387 */ /* 0x000fe20000100800 */
[----:B------:R-:W-:-:S03]  /*d510*/  IADD3 R73, P4, PT, R73, R90, RZ ;  /* 0x0000005a49497210 */ /* 0x000fc60007f9e0ff */
[----:B------:R-:W-:Y:S01]  /*d520*/  STL [R1+0x45c], R79 ;  /* 0x00045c4f01007387 */ /* 0x000fe20000100800 */
        /* <DEDUP_REMOVED lines=35> */
[----:B------:R-:W-:Y:S04]  /*d760*/  STL [R1+0x60c], R33 ;  /* 0x00060c2101007387 */ /* 0x000fe80000100800 */
[----:B------:R1:W-:Y:S04]  /*d770*/  STL [R1+0x5e0], R9 ;  /* 0x0005e00901007387 */ /* 0x0003e80000100800 */
[----:B------:R-:W-:Y:S04]  /*d780*/  STL [R1+0x5e8], R27 ;  /* 0x0005e81b01007387 */ /* 0x000fe80000100800 */
[----:B-1----:R-:W4:Y:S01]  /*d790*/  LDL.LU R9, [R1+0x5e4] ;  /* 0x0005e40001097983 */ /* 0x002f220000300800 */
[----:B------:R-:W-:Y:S01]  /*d7a0*/  IMAD.X R23, R23, 0x1, R3, P4 ;  /* 0x0000000117177824 */ /* 0x000fe200020e0603 */
[----:B------:R-:W-:-:S02]  /*d7b0*/  IADD3 R21, P4, PT, R21, R90, RZ ;  /* 0x0000005a15157210 */ /* 0x000fc40007f9e0ff */
[----:B------:R-:W-:Y:S01]  /*d7c0*/  STL [R1+0x604], R25 ;  /* 0x0006041901007387 */ /* 0x000fe20000100800 */
[----:B---3--:R-:W-:Y:S01]  /*d7d0*/  IMAD.X R4, R4, 0x1, R3, P5 ;  /* 0x0000000104047824 */ /* 0x008fe200028e0603 */
[----:B--2---:R-:W-:-:S04]  /*d7e0*/  IADD3 R15, P5, PT, R15, R90, RZ ;  /* 0x0000005a0f0f7210 */ /* 0x004fc80007fbe0ff */
[----:B------:R1:W-:Y:S01]  /*d7f0*/  STL [R1+0x5f4], R4 ;  /* 0x0005f40401007387 */ /* 0x0003e20000100800 */
[----:B----4-:R-:W-:-:S03]  /*d800*/  IMAD.X R13, R13, 0x1, R3, P6 ;  /* 0x000000010d0d7824 */ /* 0x010fc600030e0603 */
[----:B------:R-:W-:Y:S04]  /*d810*/  STL [R1+0x5fc], R23 ;  /* 0x0005fc1701007387 */ /* 0x000fe80000100800 */
[----:B-1----:R-:W2:Y:S04]  /*d820*/  LDL.LU R4, [R1+0x5c0] ;  /* 0x0005c00001047983 */ /* 0x002ea80000300800 */
[----:B------:R-:W-:Y:S01]  /*d830*/  STL [R1+0x5d8], R21 ;  /* 0x0005d81501007387 */ /* 0x000fe20000100800 */
[----:B------:R-:W-:-:S03]  /*d840*/  IADD3 R11, P6, PT, R11, R90, RZ ;  /* 0x0000005a0b0b7210 */ /* 0x000fc60007fde0ff */
[----:B------:R-:W3:Y:S04]  /*d850*/  LDL.LU R81, [R1+0x5dc] ;  /* 0x0005dc0001517983 */ /* 0x000ee80000300800 */
        /* <DEDUP_REMOVED lines=22> */
[----:B------:R-:W4:Y:S01]  /*d9c0*/  LDL.LU R27, [R1+0x58c] ;  /* 0x00058c00011b7983 */ /* 0x000f220000300800 */
[----:B------:R-:W-:-:S03]  /*d9d0*/  IMAD.X R9, R9, 0x1, R3, P0 ;  /* 0x0000000109097824 */ /* 0x000fc600000e0603 */
[----:B------:R-:W4:Y:S04]  /*d9e0*/  LDL.LU R25, [R1+0x568] ;  /* 0x0005680001197983 */ /* 0x000f280000300800 */
[----:B-1----:R-:W4:Y:S04]  /*d9f0*/  LDL.LU R11, [R1+0x584] ;  /* 0x00058400010b7983 */ /* 0x002f280000300800 */
[----:B------:R-:W4:Y:S04]  /*da00*/  LDL.LU R23, [R1+0x560] ;  /* 0x0005600001177983 */ /* 0x000f280000300800 */
[----:B------:R-:W4:Y:S04]  /*da10*/  LDL.LU R21, [R1+0x57c] ;  /* 0x00057c0001157983 */ /* 0x000f280000300800 */
[----:B------:R1:W-:Y:S04]  /*da20*/  STL [R1+0x5e4], R9 ;  /* 0x0005e40901007387 */ /* 0x0003e80000100800 */
[----:B-1----:R-:W4:Y:S04]  /*da30*/  LDL.LU R9, [R1+0x558] ;  /* 0x0005580001097983 */ /* 0x002f280000300800 */
[----:B------:R-:W4:Y:S04]  /*da40*/  LDL.LU R15, [R1+0x574] ;  /* 0x00057400010f7983 */ /* 0x000f280000300800 */
[----:B------:R-:W4:Y:S01]  /*da50*/  LDL.LU R13, [R1+0x550] ;  /* 0x00055000010d7983 */ /* 0x000f220000300800 */
[----:B--2---:R-:W-:-:S05]  /*da60*/  IADD3 R4, P0, PT, R4, R90, RZ ;  /* 0x0000005a04047210 */ /* 0x004fca0007f1e0ff */
[----:B------:R1:W-:Y:S01]  /*da70*/  STL [R1+0x5c0], R4 ;  /* 0x0005c00401007387 */ /* 0x0003e20000100800 */
[----:B---3--:R-:W-:-:S03]  /*da80*/  IMAD.X R81, R81, 0x1, R3, P3 ;  /* 0x0000000151517824 */ /* 0x008fc600018e0603 */
[----:B-1----:R-:W2:Y:S01]  /*da90*/  LDL.LU R4, [R1+0x56c] ;  /* 0x00056c0001047983 */ /* 0x002ea20000300800 */
[----:B----4-:R-:W-:-:S03]  /*daa0*/  IADD3 R79, P3, PT, R79, R90, RZ ;  /* 0x0000005a4f4f7210 */ /* 0x010fc60007f7e0ff */
        /* <DEDUP_REMOVED lines=39> */
[-C--:B------:R-:W-:Y:S01]  /*dd20*/  IADD3 R25, P3, PT, R25, R90.reuse, RZ ;  /* 0x0000005a19197210 */ /* 0x080fe20007f7e0ff */
[----:B------:R-:W-:Y:S01]  /*dd30*/  IMAD.X R11, R11, 0x1, R3, P4 ;  /* 0x000000010b0b7824 */ /* 0x000fe200020e0603 */
[----:B------:R-:W-:-:S04]  /*dd40*/  IADD3 R23, P4, PT, R23, R90, RZ ;  /* 0x0000005a17177210 */ /* 0x000fc80007f9e0ff */
[----:B------:R1:W-:Y:S01]  /*dd50*/  STL [R1+0x584], R11 ;  /* 0x0005840b01007387 */ /* 0x0003e20000100800 */
[----:B------:R-:W-:-:S03]  /*dd60*/  IMAD.X R21, R21, 0x1, R3, P5 ;  /* 0x0000000115157824 */ /* 0x000fc600028e0603 */
[----:B------:R-:W-:Y:S04]  /*dd70*/  STL [R1+0x58c], R27 ;  /* 0x00058c1b01007387 */ /* 0x000fe80000100800 */
[----:B-1----:R-:W3:Y:S01]  /*dd80*/  LDL.LU R11, [R1+0x548] ;  /* 0x00054800010b7983 */ /* 0x002ee20000300800 */
[----:B------:R-:W-:-:S03]  /*dd90*/  IADD3 R9, P5, PT, R9, R90, RZ ;  /* 0x0000005a09097210 */ /* 0x000fc60007fbe0ff */
[----:B------:R-:W-:Y:S04]  /*dda0*/  STL [R1+0x568], R25 ;  /* 0x0005681901007387 */ /* 0x000fe80000100800 */
[----:B------:R1:W-:Y:S04]  /*ddb0*/  STL [R1+0x558], R9 ;  /* 0x0005580901007387 */ /* 0x0003e80000100800 */
[----:B------:R-:W-:Y:S04]  /*ddc0*/  STL [R1+0x560], R23 ;  /* 0x0005601701007387 */ /* 0x000fe80000100800 */
[----:B-1----:R-:W4:Y:S01]  /*ddd0*/  LDL.LU R9, [R1+0x564] ;  /* 0x0005640001097983 */ /* 0x002f220000300800 */
[----:B------:R-:W-:Y:S01]  /*dde0*/  IMAD.X R15, R15, 0x1, R3, P6 ;  /* 0x000000010f0f7824 */ /* 0x000fe200030e0603 */
[----:B------:R-:W-:-:S02]  /*ddf0*/  IADD3 R13, P6, PT, R13, R90, RZ ;  /* 0x0000005a0d0d7210 */ /* 0x000fc40007fde0ff */
[----:B------:R-:W-:Y:S04]  /*de00*/  STL [R1+0x57c], R21 ;  /* 0x00057c1501007387 */ /* 0x000fe80000100800 */
[----:B------:R-:W4:Y:S04]  /*de10*/  LDL.LU R81, [R1+0x540] ;  /* 0x0005400001517983 */ /* 0x000f280000300800 */
[----:B------:R-:W-:Y:S04]  /*de20*/  STL [R1+0x574], R15 ;  /* 0x0005740f01007387 */ /* 0x000fe80000100800 */
[----:B------:R-:W4:Y:S04]  /*de30*/  LDL.LU R79, [R1+0x55c] ;  /* 0x00055c00014f7983 */ /* 0x000f280000300800 */
[----:B------:R-:W-:Y:S04]  /*de40*/  STL [R1+0x550], R13 ;  /* 0x0005500d01007387 */ /* 0x000fe80000100800 */
[----:B------:R-:W4:Y:S01]  /*de50*/  LDL.LU R77, [R1+0x538] ;  /* 0x00053800014d7983 */ /* 0x000f220000300800 */
[----:B--2---:R-:W-:-:S05]  /*de60*/  IMAD.X R4, R4, 0x1, R3, P0 ;  /* 0x0000000104047824 */ /* 0x004fca00000e0603 */
[----:B------:R1:W-:Y:S04]  /*de70*/  STL [R1+0x56c], R4 ;  /* 0x00056c0401007387 */ /* 0x0003e80000100800 */
[----:B------:R-:W2:Y:S04]  /*de80*/  LDL.LU R75, [R1+0x554] ;  /* 0x00055400014b7983 */ /* 0x000ea80000300800 */
        /* <DEDUP_REMOVED lines=18> */
[----:B-1----:R-:W2:Y:S04]  /*dfb0*/  LDL.LU R4, [R1+0x4e8] ;  /* 0x0004e80001047983 */ /* 0x002ea80000300800 */
[----:B------:R-:W2:Y:S04]  /*dfc0*/  LDL.LU R23, [R1+0x504] ;  /* 0x0005040001177983 */ /* 0x000ea80000300800 */
[----:B------:R-:W2:Y:S04]  /*dfd0*/  LDL.LU R21, [R1+0x4e0] ;  /* 0x0004e00001157983 */ /* 0x000ea80000300800 */
[----:B------:R-:W2:Y:S01]  /*dfe0*/  LDL.LU R15, [R1+0x4fc] ;  /* 0x0004fc00010f7983 */ /* 0x000ea20000300800 */
[----:B---3--:R-:W-:-:S05]  /*dff0*/  IADD3 R11, P0, PT, R11, R90, RZ ;  /* 0x0000005a0b0b7210 */ /* 0x008fca0007f1e0ff */
[----:B------:R1:W-:Y:S04]  /*e000*/  STL [R1+0x548], R11 ;  /* 0x0005480b01007387 */ /* 0x0003e80000100800 */
[----:B------:R-:W3:Y:S04]  /*e010*/  LDL.LU R13, [R1+0x4f4] ;  /* 0x0004f400010d7983 */ /* 0x000ee80000300800 */
[----:B-1----:R-:W3:Y:S01]  /*e020*/  LDL.LU R11, [R1+0x4d8] ;  /* 0x0004d800010b7983 */ /* 0x002ee20000300800 */
[----:B----4-:R-:W-:-:S05]  /*e030*/  IMAD.X R9, R9, 0x1, R3, P3 ;  /* 0x0000000109097824 */ /* 0x010fca00018e0603 */
[----:B------:R1:W-:Y:S04]  /*e040*/  STL [R1+0x564], R9 ;  /* 0x0005640901007387 */ /* 0x0003e80000100800 */
[----:B-1----:R-:W4:Y:S01]  /*e050*/  LDL.LU R9, [R1+0x4ec] ;  /* 0x0004ec0001097983 */ /* 0x002f220000300800 */
[----:B------:R-:W-:Y:S01]  /*e060*/  IADD3 R81, P3, PT, R81, R90, RZ ;  /* 0x0000005a51517210 */ /* 0x000fe20007f7e0ff */
[----:B------:R-:W-:-:S04]  /*e070*/  IMAD.X R79, R79, 0x1, R3, P4 ;  /* 0x000000014f4f7824 */ /* 0x000fc800020e0603 */
[----:B------:R1:W-:Y:S01]  /*e080*/  STL [R1+0x540], R81 ;  /* 0x0005405101007387 */ /* 0x0003e20000100800 */
[----:B------:R-:W-:-:S03]  /*e090*/  IADD3 R77, P4, PT, R77, R90, RZ ;  /* 0x0000005a4d4d7210 */ /* 0x000fc60007f9e0ff */
[----:B------:R0:W-:Y:S04]  /*e0a0*/  STL [R1+0x55c], R79 ;  /* 0x00055c4f01007387 */ /* 0x0001e80000100800 */
[----:B------:R0:W-:Y:S01]  /*e0b0*/  STL [R1+0x538], R77 ;  /* 0x0005384d01007387 */ /* 0x0001e20000100800 */
[----:B--2---:R-:W-:Y:S01]  /*e0c0*/  IMAD.X R75, R75, 0x1, R3, P5 ;  /* 0x000000014b4b7824 */ /* 0x004fe200028e0603 */
[----:B------:R-:W-:-:S04]  /*e0d0*/  IADD3 R73, P5, PT, R73, R90, RZ ;  /* 0x0000005a49497210 */ /* 0x000fc80007fbe0ff */
[----:B------:R2:W-:Y:S01]  /*e0e0*/  STL [R1+0x554], R75 ;  /* 0x0005544b01007387 */ /* 0x0005e20000100800 */
[----:B------:R-:W-:-:S03]  /*e0f0*/  IMAD.X R71, R71, 0x1, R3, P6 ;  /* 0x0000000147477824 */ /* 0x000fc600030e0603 */
[----:B------:R0:W-:Y:S01]  /*e100*/  STL [R1+0x530], R73 ;  /* 0x0005304901007387 */ /* 0x0001e20000100800 */
[----:B------:R-:W-:-:S03]  /*e110*/  IADD3 R69, P6, PT, R69, R90, RZ ;  /* 0x0000005a45457210 */ /* 0x000fc60007fde0ff */
        /* <DEDUP_REMOVED lines=27> */
[-C--:B------:R-:W-:Y:S01]  /*e2d0*/  IADD3 R27, P3, PT, R27, R90.reuse, RZ ;  /* 0x0000005a1b1b7210 */ /* 0x080fe20007f7e0ff */
[--C-:B------:R-:W-:Y:S01]  /*e2e0*/  IMAD.X R25, R25, 0x1, R3.reuse, P4 ;  /* 0x0000000119197824 */ /* 0x100fe200020e0603 */
[----:B------:R-:W-:Y:S01]  /*e2f0*/  IADD3 R4, P4, PT, R4, R90, RZ ;  /* 0x0000005a04047210 */ /* 0x000fe20007f9e0ff */
[----:B------:R0:W-:Y:S01]  /*e300*/  STL [R1+0x514], R33 ;  /* 0x0005142101007387 */ /* 0x0001e20000100800 */
[----:B------:R-:W-:-:S03]  /*e310*/  IMAD.X R23, R23, 0x1, R3, P5 ;  /* 0x0000000117177824 */ /* 0x000fc600028e0603 */
[----:B------:R-:W-:Y:S01]  /*e320*/  STL [R1+0x4e8], R4 ;  /* 0x0004e80401007387 */ /* 0x000fe20000100800 */
[----:B------:R-:W-:-:S03]  /*e330*/  IADD3 R21, P5, PT, R21, R90, RZ ;  /* 0x0000005a15157210 */ /* 0x000fc60007fbe0ff */
[----:B------:R0:W-:Y:S01]  /*e340*/  STL [R1+0x4f0], R27 ;  /* 0x0004f01b01007387 */ /* 0x0001e20000100800 */
[----:B------:R-:W-:-:S03]  /*e350*/  IMAD.X R15, R15, 0x1, R3, P6 ;  /* 0x000000010f0f7824 */ /* 0x000fc600030e0603 */
[----:B------:R0:W-:Y:S04]  /*e360*/  STL [R1+0x50c], R25 ;  /* 0x00050c1901007387 */ /* 0x0001e80000100800 */
[----:B------:R0:W-:Y:S04]  /*e370*/  STL [R1+0x504], R23 ;  /* 0x0005041701007387 */ /* 0x0001e80000100800 */
[----:B------:R0:W-:Y:S04]  /*e380*/  STL [R1+0x4e0], R21 ;  /* 0x0004e01501007387 */ /* 0x0001e80000100800 */
[----:B------:R0:W-:Y:S04]  /*e390*/  STL [R1+0x4fc], R15 ;  /* 0x0004fc0f01007387 */ /* 0x0001e80000100800 */
[----:B------:R-:W2:Y:S01]  /*e3a0*/  LDL.LU R87, [R1+0x4d0] ;  /* 0x0004d00001577983 */ /* 0x000ea20000300800 */
[----:B---3--:R-:W-:Y:S01]  /*e3b0*/  IMAD.X R13, R13, 0x1, R3, P0 ;  /* 0x000000010d0d7824 */ /* 0x008fe200000e0603 */
[----:B------:R-:W-:-:S04]  /*e3c0*/  IADD3 R11, P0, PT, R11, R90, RZ ;  /* 0x0000005a0b0b7210 */ /* 0x000fc80007f1e0ff */
[----:B------:R3:W-:Y:S04]  /*e3d0*/  STL [R1+0x4f4], R13 ;  /* 0x0004f40d01007387 */ /* 0x0007e80000100800 */
[----:B------:R-:W2:Y:S04]  /*e3e0*/  LDL.LU R85, [R1+0x4e4] ;  /* 0x0004e40001557983 */ /* 0x000ea80000300800 */
[----:B------:R0:W-:Y:S04]  /*e3f0*/  STL [R1+0x4d8], R11 ;  /* 0x0004d80b01007387 */ /* 0x0001e80000100800 */
[----:B------:R-:W2:Y:S01]  /*e400*/  LDL.LU R83, [R1+0x4c8] ;  /* 0x0004c80001537983 */ /* 0x000ea20000300800 */
[----:B----4-:R-:W-:-:S05]  /*e410*/  IMAD.X R9, R9, 0x1, R3, P3 ;  /* 0x0000000109097824 */ /* 0x010fca00018e0603 */
[----:B------:R4:W-:Y:S04]  /*e420*/  STL [R1+0x4ec], R9 ;  /* 0x0004ec0901007387 */ /* 0x0009e80000100800 */
[----:B-1----:R-:W2:Y:S04]  /*e430*/  LDL.LU R81, [R1+0x4dc] ;  /* 0x0004dc0001517983 */ /* 0x002ea80000300800 */
[----:B0-----:R-:W2:Y:S04]  /*e440*/  LDL.LU R79, [R1+0x4c0] ;  /* 0x0004c000014f7983 */ /* 0x001ea80000300800 */
[----:B------:R-:W2:Y:S04]  /*e450*/  LDL.LU R77, [R1+0x4d4] ;  /* 0x0004d400014d7983 */ /* 0x000ea80000300800 */
[----:B--2---:R-:W2:Y:S04]  /*e460*/  LDL.LU R75, [R1+0x4b8] ;  /* 0x0004b800014b7983 */ /* 0x004ea80000300800 */
        /* <DEDUP_REMOVED lines=21> */
[----:B---3--:R-:W3:Y:S04]  /*e5c0*/  LDL.LU R13, [R1+0x474] ;  /* 0x00047400010d7983 */ /* 0x008ee80000300800 */
[----:B------:R-:W3:Y:S04]  /*e5d0*/  LDL.LU R11, [R1+0x46c] ;  /* 0x00046c00010b7983 */ /* 0x000ee80000300800 */
[----:B----4-:R-:W4:Y:S01]  /*e5e0*/  LDL.LU R9, [R1+0x464] ;  /* 0x0004640001097983 */ /* 0x010f220000300800 */
[----:B------:R-:W-:-:S06]  /*e5f0*/  USHF.L.U32 UR4, UR4, 0x1f, URZ ;  /* 0x0000001f04047899 */ /* 0x000fcc00080006ff */
[----:B------:R-:W-:-:S04]  /*e600*/  IMAD.U32 R4, RZ, RZ, UR4 ;  /* 0x00000004ff047e24 */ /* 0x000fc8000f8e00ff */
[----:B------:R-:W0:Y:S01]  /*e610*/  SYNCS.PHASECHK.TRANS64.TRYWAIT P6, [UR12], R4 ;  /* 0x00000004ff0075a7 */ /* 0x000e2200080c110c */
[----:B------:R-:W-:-:S05]  /*e620*/  IADD3 R87, P3, PT, R87, R90, RZ ;  /* 0x0000005a57577210 */ /* 0x000fca0007f7e0ff */
[----:B------:R1:W-:Y:S01]  /*e630*/  STL [R1+0x4d0], R87 ;  /* 0x0004d05701007387 */ /* 0x0003e20000100800 */
[----:B------:R-:W-:Y:S01]  /*e640*/  IMAD.X R85, R85, 0x1, R3, P4 ;  /* 0x0000000155557824 */ /* 0x000fe200020e0603 */
[----:B------:R-:W-:-:S04]  /*e650*/  IADD3 R83, P4, PT, R83, R90, RZ ;  /* 0x0000005a53537210 */ /* 0x000fc80007f9e0ff */
[----:B------:R1:W-:Y:S04]  /*e660*/  STL [R1+0x4e4], R85 ;  /* 0x0004e45501007387 */ /* 0x0003e80000100800 */
[----:B------:R1:W-:Y:S01]  /*e670*/  STL [R1+0x4c8], R83 ;  /* 0x0004c85301007387 */ /* 0x0003e20000100800 */
[----:B------:R-:W-:Y:S01]  /*e680*/  IMAD.X R81, R81, 0x1, R3, P5 ;  /* 0x0000000151517824 */ /* 0x000fe200028e0603 */
[----:B------:R-:W-:-:S04]  /*e690*/  IADD3 R79, P5, PT, R79, R90, RZ ;  /* 0x0000005a4f4f7210 */ /* 0x000fc80007fbe0ff */
[----:B------:R1:W-:Y:S01]  /*e6a0*/  STL [R1+0x4dc], R81 ;  /* 0x0004dc5101007387 */ /* 0x0003e20000100800 */
[----:B------:R-:W-:-:S03]  /*e6b0*/  IMAD.X R77, R77, 0x1, R3, P0 ;  /* 0x000000014d4d7824 */ /* 0x000fc600000e0603 */
[----:B------:R1:W-:Y:S01]  /*e6c0*/  STL [R1+0x4c0], R79 ;  /* 0x0004c04f01007387 */ /* 0x0003e20000100800 */
[----:B--2---:R-:W-:-:S03]  /*e6d0*/  IADD3 R75, P0, PT, R75, R90, RZ ;  /* 0x0000005a4b4b7210 */ /* 0x004fc60007f1e0ff */
        /* <DEDUP_REMOVED lines=20> */
[----:B------:R-:W-:Y:S02]  /*e820*/  IMAD.X R53, R53, 0x1, R3, P4 ;  /* 0x0000000135357824 */ /* 0x000fe400020e0603 */
        /* <DEDUP_REMOVED lines=18> */
[----:B------:R1:W-:Y:S01]  /*e950*/  STL [R1+0x48c], R27 ;  /* 0x00048c1b01007387 */ /* 0x0003e20000100800 */
[----:B---3--:R-:W-:-:S03]  /*e960*/  IMAD.X R13, R13, 0x1, R3, P0 ;  /* 0x000000010d0d7824 */ /* 0x008fc600000e0603 */
[----:B------:R1:W-:Y:S01]  /*e970*/  STL [R1+0x470], R25 ;  /* 0x0004701901007387 */ /* 0x0003e20000100800 */
[----:B------:R-:W-:-:S03]  /*e980*/  IMAD.X R11, R11, 0x1, R3, P3 ;  /* 0x000000010b0b7824 */ /* 0x000fc600018e0603 */
[----:B------:R1:W-:Y:S01]  /*e990*/  STL [R1+0x484], R23 ;  /* 0x0004841701007387 */ /* 0x0003e20000100800 */
[----:B----4-:R-:W-:-:S03]  /*e9a0*/  IMAD.X R9, R9, 0x1, R3, P4 ;  /* 0x0000000109097824 */ /* 0x010fc600020e0603 */
[----:B------:R1:W-:Y:S04]  /*e9b0*/  STL [R1+0x468], R21 ;  /* 0x0004681501007387 */ /* 0x0003e80000100800 */
[----:B------:R1:W-:Y:S04]  /*e9c0*/  STL [R1+0x47c], R15 ;  /* 0x00047c0f01007387 */ /* 0x0003e80000100800 */
[----:B------:R1:W-:Y:S04]  /*e9d0*/  STL [R1+0x464], R9 ;  /* 0x0004640901007387 */ /* 0x0003e80000100800 */
[----:B------:R1:W-:Y:S04]  /*e9e0*/  STL [R1+0x474], R13 ;  /* 0x0004740d01007387 */ /* 0x0003e80000100800 */
[----:B------:R1:W-:Y:S01]  /*e9f0*/  STL [R1+0x46c], R11 ;  /* 0x00046c0b01007387 */ /* 0x0003e20000100800 */
[----:B0-----:R-:W-:Y:S05]  /*ea00*/  @!P6 BRA `(.L_x_8) ;  /* 0x000001140084e947 */ /* 0x001fea0003800000 */
.L_x_16:
[----:B-----5:R0:W-:Y:S04]  /*ea10*/  STL [R1+0xd00], R52 ;  /* 0x000d003401007387 */ /* 0x0201e80000100800 */
[----:B------:R2:W-:Y:S04]  /*ea20*/  STL [R1+0xcfc], R54 ;  /* 0x000cfc3601007387 */ /* 0x0005e80000100800 */
[----:B------:R3:W-:Y:S04]  /*ea30*/  STL [R1+0xcf8], R62 ;  /* 0x000cf83e01007387 */ /* 0x0007e80000100800 */
[----:B------:R4:W-:Y:S04]  /*ea40*/  STL [R1+0xcf4], R64 ;  /* 0x000cf44001007387 */ /* 0x0009e80000100800 */
[----:B------:R1:W-:Y:S04]  /*ea50*/  STL [R1+0xcf0], R70 ;  /* 0x000cf04601007387 */ /* 0x0003e80000100800 */
[----:B------:R0:W-:Y:S04]  /*ea60*/  STL [R1+0xcec], R72 ;  /* 0x000cec4801007387 */ /* 0x0001e80000100800 */
[----:B------:R-:W-:Y:S04]  /*ea70*/  STL [R1+0xce8], R78 ;  /* 0x000ce84e01007387 */ /* 0x000fe80000100800 */
        /* <DEDUP_REMOVED lines=46> */
[----:B-1----:R-:W4:Y:S01]  /*ed60*/  LDL.LU R23, [R1+0x30c] ;  /* 0x00030c0001177983 */ /* 0x002f220000300800 */
[----:B0-----:R-:W-:-:S03]  /*ed70*/  PRMT R52, RZ, 0x7610, R52 ;  /* 0x00007610ff347816 */ /* 0x001fc60000000034 */
[----:B------:R-:W-:Y:S04]  /*ed80*/  STL [R1+0xa5c], R2 ;  /* 0x000a5c0201007387 */ /* 0x000fe80000100800 */
[----:B------:R-:W-:Y:S04]  /*ed90*/  STL [R1+0x96c], R0 ;  /* 0x00096c0001007387 */ /* 0x000fe80000100800 */
[----:B------:R-:W-:Y:S04]  /*eda0*/  STL [R1+0xa60], R0 ;  /* 0x000a600001007387 */ /* 0x000fe80000100800 */
[----:B------:R-:W-:Y:S04]  /*edb0*/  STL [R1+0x87c], R93 ;  /* 0x00087c5d01007387 */ /* 0x000fe80000100800 */
[----:B------:R-:W-:Y:S04]  /*edc0*/  STL [R1+0xa08], R93 ;  /* 0x000a085d01007387 */ /* 0x000fe80000100800 */
[----:B------:R-:W-:Y:S04]  /*edd0*/  STL [R1+0x878], R92 ;  /* 0x0008785c01007387 */ /* 0x000fe80000100800 */
[----:B------:R-:W-:Y:S01]  /*ede0*/  STL [R1+0xa0c], R92 ;  /* 0x000a0c5c01007387 */ /* 0x000fe20000100800 */
[----:B--2---:R-:W-:-:S03]  /*edf0*/  PRMT R54, RZ, 0x7610, R54 ;  /* 0x00007610ff367816 */ /* 0x004fc60000000036 */
[----:B------:R-:W-:Y:S04]  /*ee00*/  STL [R1+0x874], R91 ;  /* 0x0008745b01007387 */ /* 0x000fe80000100800 */
[----:B------:R-:W-:Y:S04]  /*ee10*/  STL [R1+0xa04], R91 ;  /* 0x000a045b01007387 */ /* 0x000fe80000100800 */
[----:B------:R-:W-:Y:S01]  /*ee20*/  STL [R1+0x870], R90 ;  /* 0x0008705a01007387 */ /* 0x000fe20000100800 */
[----:B---3--:R-:W-:-:S03]  /*ee30*/  PRMT R62, RZ, 0x7610, R62 ;  /* 0x00007610ff3e7816 */ /* 0x008fc6000000003e */
[----:B------:R-:W-:Y:S04]  /*ee40*/  STL [R1+0xa38], R90 ;  /* 0x000a385a01007387 */ /* 0x000fe80000100800 */
[----:B------:R-:W-:Y:S01]  /*ee50*/  STL [R1+0x86c], R3 ;  /* 0x00086c0301007387 */ /* 0x000fe20000100800 */
[----:B----4-:R-:W-:-:S03]  /*ee60*/  PRMT R64, RZ, 0x7610, R64 ;  /* 0x00007610ff407816 */ /* 0x010fc60000000040 */
[----:B------:R-:W-:Y:S04]  /*ee70*/  STL [R1+0xa00], R3 ;  /* 0x000a000301007387 */ /* 0x000fe80000100800 */
[----:B------:R0:W-:Y:S01]  /*ee80*/  STL.S16 [R1+0x2b0], R52 ;  /* 0x0002b03401007387 */ /* 0x0001e20000100600 */
[----:B------:R-:W-:Y:S02]  /*ee90*/  PRMT R70, RZ, 0x7610, R70 ;  /* 0x00007610ff467816 */ /* 0x000fe40000000046 */
[----:B------:R-:W-:Y:S01]  /*eea0*/  PRMT R72, RZ, 0x7610, R72 ;  /* 0x00007610ff487816 */ /* 0x000fe20000000048 */
[----:B0-----:R-:W2:Y:S04]  /*eeb0*/  LDL.LU R52, [R1+0xd00] ;  /* 0x000d000001347983 */ /* 0x001ea80000300800 */
[----:B------:R0:W-:Y:S01]  /*eec0*/  STL.S16 [R1+0x2b4], R54 ;  /* 0x0002b43601007387 */ /* 0x0001e20000100600 */
[----:B------:R-:W-:-:S02]  /*eed0*/  PRMT R78, RZ, 0x7610, R78 ;  /* 0x00007610ff4e7816 */ /* 0x000fc4000000004e */
[----:B------:R-:W-:Y:S01]  /*eee0*/  PRMT R80, RZ, 0x7610, R80 ;  /* 0x00007610ff507816 */ /* 0x000fe20000000050 */
[----:B0-----:R-:W3:Y:S01]  /*eef0*/  LDL.LU R54, [R1+0xcfc] ;  /* 0x000cfc0001367983 */ /* 0x001ee20000300800 */
[----:B------:R-:W-:Y:S02]  /*ef00*/  PRMT R8, RZ, 0x7610, R8 ;  /* 0x00007610ff087816 */ /* 0x000fe40000000008 */
[----:B------:R-:W-:Y:S02]  /*ef10*/  PRMT R10, RZ, 0x7610, R10 ;  /* 0x00007610ff0a7816 */ /* 0x000fe4000000000a */
[----:B------:R-:W-:Y:S02]  /*ef20*/  PRMT R20, RZ, 0x7610, R20 ;  /* 0x00007610ff147816 */ /* 0x000fe40000000014 */
[----:B------:R-:W-:Y:S02]  /*ef30*/  PRMT R22, RZ, 0x7610, R22 ;  /* 0x00007610ff167816 */ /* 0x000fe40000000016 */
[----:B------:R-:W-:-:S02]  /*ef40*/  PRMT R32, RZ, 0x7610, R32 ;  /* 0x00007610ff207816 */ /* 0x000fc40000000020 */
[----:B------:R-:W-:Y:S02]  /*ef50*/  PRMT R34, RZ, 0x7610, R34 ;  /* 0x00007610ff227816 */ /* 0x000fe40000000022 */
        /* <DEDUP_REMOVED lines=46> */
[----:B------:R-:W-:Y:S01]  /*f240*/  PRMT R87, RZ, 0x7610, R87 ;  /* 0x00007610ff577816 */ /* 0x000fe20000000057 */
[----:B------:R-:W-:-:S05]  /*f250*/  VIADD R23, R23, 0x1 ;  /* 0x0000000117177836 */ /* 0x000fca0000000000 */
[----:B------:R-:W-:Y:S04]  /*f260*/  STL [R1+0x30c], R23 ;  /* 0x00030c1701007387 */ /* 0x000fe80000100800 */
[----:B------:R0:W-:Y:S04]  /*f270*/  STL.S16 [R1+0x308], R62 ;  /* 0x0003083e01007387 */ /* 0x0001e80000100600 */
[----:B0-----:R-:W4:Y:S04]  /*f280*/  LDL.LU R62, [R1+0xcf8] ;  /* 0x000cf800013e7983 */ /* 0x001f280000300800 */
[----:B------:R0:W-:Y:S04]  /*f290*/  STL.S16 [R1+0x310], R64 ;  /* 0x0003104001007387 */ /* 0x0001e80000100600 */
[----:B0-----:R-:W2:Y:S04]  /*f2a0*/  LDL.LU R64, [R1+0xcf4] ;  /* 0x000cf40001407983 */ /* 0x001ea80000300800 */
        /* <DEDUP_REMOVED lines=64> */
[----:B------:R-:W-:Y:S04]  /*f6b0*/  STL.64 [R1+0xbb0], R92 ;  /* 0x000bb05c01007387 */ /* 0x000fe80000100a00 */
[----:B------:R-:W-:Y:S04]  /*f6c0*/  STL [R1+0xb28], R91 ;  /* 0x000b285b01007387 */ /* 0x000fe80000100800 */
[----:B------:R0:W-:Y:S04]  /*f6d0*/  STL.S16 [R1+0x704], R18 ;  /* 0x0007041201007387 */ /* 0x0001e80000100600 */
[----:B0-----:R-:W2:Y:S04]  /*f6e0*/  LDL.LU R18, [R1+0xc70] ;  /* 0x000c700001127983 */ /* 0x001ea80000300800 */
[----:B------:R0:W-:Y:S01]  /*f6f0*/  STL.S16 [R1+0x700], R19 ;  /* 0x0007001301007387 */ /* 0x0001e20000100600 */
[----:B------:R-:W-:-:S03]  /*f700*/  PRMT R91, RZ, 0x7610, R91 ;  /* 0x00007610ff5b7816 */ /* 0x000fc6000000005b */
        /* <DEDUP_REMOVED lines=14> */
[----:B------:R0:W-:Y:S04]  /*f7f0*/  STL.S16 [R1+0x2cc], R40 ;  /* 0x0002cc2801007387 */ /* 0x0001e80000100600 */
[----:B0-----:R-:W2:Y:S04]  /*f800*/  LDL.LU R40, [R1+0xc50] ;  /* 0x000c500001287983 */ /* 0x001ea80000300800 */
[----:B------:R0:W-:Y:S04]  /*f810*/  STL.S16 [R1+0x324], R41 ;  /* 0x0003242901007387 */ /* 0x0001e80000100600 */
[----:B0-----:R-:W2:Y:S04]  /*f820*/  LDL.LU R41, [R1+0xc4c] ;  /* 0x000c4c0001297983 */ /* 0x001ea80000300800 */
[----:B------:R0:W-:Y:S04]  /*f830*/  STL.S16 [R1+0x328], R42 ;  /* 0x0003282a01007387 */ /* 0x0001e80000100600 */
[----:B0-----:R-:W3:Y:S04]  /*f840*/  LDL.LU R42, [R1+0xc48] ;  /* 0x000c4800012a7983 */ /* 0x001ee80000300800 */
[----:B------:R0:W-:Y:S01]  /*f850*/  STL.S16 [R1+0x440], R43 ;  /* 0x0004402b01007387 */ /* 0x0001e20000100600 */
[----:B------:R-:W-:-:S03]  /*f860*/  PRMT R93, RZ, 0x7610, R93 ;  /* 0x00007610ff5d7816 */ /* 0x000fc6000000005d */
[----:B0-----:R-:W4:Y:S04]  /*f870*/  LDL.LU R43, [R1+0xc44] ;  /* 0x000c4400012b7983 */ /* 0x001f280000300800 */
[----:B------:R0:W-:Y:S01]  /*f880*/  STL.S16 [R1+0x444], R48 ;  /* 0x0004443001007387 */ /* 0x0001e20000100600 */
[----:B------:R-:W-:-:S03]  /*f890*/  PRMT R92, RZ, 0x7610, R92 ;  /* 0x00007610ff5c7816 */ /* 0x000fc6000000005c */
[----:B0-----:R-:W4:Y:S04]  /*f8a0*/  LDL.LU R48, [R1+0xc40] ;  /* 0x000c400001307983 */ /* 0x001f280000300800 */
[----:B------:R-:W-:Y:S04]  /*f8b0*/  STL [R1+0xaf0], R3 ;  /* 0x000af00301007387 */ /* 0x000fe80000100800 */
[----:B------:R0:W-:Y:S01]  /*f8c0*/  STL.S16 [R1+0x674], R49 ;  /* 0x0006743101007387 */ /* 0x0001e20000100600 */
[----:B------:R-:W-:Y:S02]  /*f8d0*/  PRMT R91, RZ, 0x7610, R91 ;  /* 0x00007610ff5b7816 */ /* 0x000fe4000000005b */
[----:B------:R-:W-:Y:S01]  /*f8e0*/  PRMT R90, RZ, 0x7610, R90 ;  /* 0x00007610ff5a7816 */ /* 0x000fe2000000005a */
[----:B0-----:R-:W4:Y:S04]  /*f8f0*/  LDL.LU R49, [R1+0xc3c] ;  /* 0x000c3c0001317983 */ /* 0x001f280000300800 */
[----:B------:R0:W-:Y:S01]  /*f900*/  STL.S16 [R1+0x6e4], R50 ;  /* 0x0006e43201007387 */ /* 0x0001e20000100600 */
[----:B------:R-:W-:-:S03]  /*f910*/  PRMT R85, RZ, 0x7610, R85 ;  /* 0x00007610ff557816 */ /* 0x000fc60000000055 */
[----:B0-----:R-:W4:Y:S04]  /*f920*/  LDL.LU R50, [R1+0xc38] ;  /* 0x000c380001327983 */ /* 0x001f280000300800 */
[----:B------:R0:W-:Y:S01]  /*f930*/  STL.S16 [R1+0x6e0], R88 ;  /* 0x0006e05801007387 */ /* 0x0001e20000100600 */
[----:B------:R-:W-:Y:S02]  /*f940*/  PRMT R83, RZ, 0x7610, R83 ;  /* 0x00007610ff537816 */ /* 0x000fe40000000053 */
[----:B------:R-:W-:Y:S01]  /*f950*/  PRMT R81, RZ, 0x7610, R81 ;  /* 0x00007610ff517816 */ /* 0x000fe20000000051 */
[----:B0-----:R-:W4:Y:S04]  /*f960*/  LDL.LU R88, [R1+0xc34] ;  /* 0x000c340001587983 */ /* 0x001f280000300800 */
[----:B------:R0:W-:Y:S01]  /*f970*/  STL.S16 [R1+0x6dc], R86 ;  /* 0x0006dc5601007387 */ /* 0x0001e20000100600 */
[----:B------:R-:W-:-:S02]  /*f980*/  PRMT R79, RZ, 0x7610, R79 ;  /* 0x00007610ff4f7816 */ /* 0x000fc4000000004f */
[----:B------:R-:W-:Y:S01]  /*f990*/  PRMT R77, RZ, 0x7610, R77 ;  /* 0x00007610ff4d7816 */ /* 0x000fe2000000004d */
[----:B0-----:R-:W4:Y:S04]  /*f9a0*/  LDL.LU R86, [R1+0xc30] ;  /* 0x000c300001567983 */ /* 0x001f280000300800 */
[----:B------:R0:W-:Y:S04]  /*f9b0*/  STL.S16 [R1+0x6d8], R4 ;  /* 0x0006d80401007387 */ /* 0x0001e80000100600 */
[----:B------:R-:W-:Y:S04]  /*f9c0*/  STL.S16 [R1+0x6d4], R93 ;  /* 0x0006d45d01007387 */ /* 0x000fe80000100600 */
[----:B------:R-:W-:Y:S01]  /*f9d0*/  STL.S16 [R1+0x6d0], R92 ;  /* 0x0006d05c01007387 */ /* 0x000fe20000100600 */
[----:B------:R-:W-:Y:S01]  /*f9e0*/  PRMT R75, RZ, 0x7610, R75 ;  /* 0x00007610ff4b7816 */ /* 0x000fe2000000004b */
[----:B0-----:R-:W0:Y:S02]  /*f9f0*/  LDC R4, c[0x0][0x3a0] ;  /* 0x0000e800ff047b82 */ /* 0x001e240000000800 */
[----:B------:R-:W-:Y:S04]  /*fa00*/  STL.S16 [R1+0x6cc], R91 ;  /* 0x0006cc5b01007387 */ /* 0x000fe80000100600 */
[----:B------:R-:W-:Y:S01]  /*fa10*/  STL.S16 [R1+0x6c8], R90 ;  /* 0x0006c85a01007387 */ /* 0x000fe20000100600 */
[----:B------:R-:W-:-:S03]  /*fa20*/  PRMT R73, RZ, 0x7610, R73 ;  /* 0x00007610ff497816 */ /* 0x000fc60000000049 */
        /* <DEDUP_REMOVED lines=16> */
[----:B------:R-:W-:Y:S04]  /*fb30*/  STL.S16 [R1+0x6c4], R73 ;  /* 0x0006c44901007387 */ /* 0x000fe80000100600 */
[----:B------:R-:W-:Y:S04]  /*fb40*/  STL.S16 [R1+0x6c0], R71 ;  /* 0x0006c04701007387 */ /* 0x000fe80000100600 */
[----:B------:R-:W-:Y:S04]  /*fb50*/  STL.S16 [R1+0x6bc], R69 ;  /* 0x0006bc4501007387 */ /* 0x000fe80000100600 */
[----:B------:R-:W-:Y:S04]  /*fb60*/  STL.S16 [R1+0x6b8], R67 ;  /* 0x0006b84301007387 */ /* 0x000fe80000100600 */
[----:B------:R-:W-:Y:S04]  /*fb70*/  STL.S16 [R1+0x6b4], R65 ;  /* 0x0006b44101007387 */ /* 0x000fe80000100600 */
[----:B------:R-:W-:Y:S04]  /*fb80*/  STL.S16 [R1+0x6b0], R63 ;  /* 0x0006b03f01007387 */ /* 0x000fe80000100600 */
[----:B------:R-:W-:Y:S04]  /*fb90*/  STL.S16 [R1+0x6ac], R61 ;  /* 0x0006ac3d01007387 */ /* 0x000fe80000100600 */
[----:B------:R-:W-:Y:S04]  /*fba0*/  STL.S16 [R1+0x6a8], R59 ;  /* 0x0006a83b01007387 */ /* 0x000fe80000100600 */
[----:B------:R1:W-:Y:S01]  /*fbb0*/  STL.S16 [R1+0x2e8], R21 ;  /* 0x0002e81501007387 */ /* 0x0003e20000100600 */
[----:B------:R-:W-:-:S02]  /*fbc0*/  PRMT R57, RZ, 0x7610, R57 ;  /* 0x00007610ff397816 */ /* 0x000fc40000000039 */
[----:B------:R-:W-:Y:S02]  /*fbd0*/  PRMT R55, RZ, 0x7610, R55 ;  /* 0x00007610ff377816 */ /* 0x000fe40000000037 */
[----:B------:R-:W-:Y:S01]  /*fbe0*/  PRMT R53, RZ, 0x7610, R53 ;  /* 0x00007610ff357816 */ /* 0x000fe20000000035 */
[----:B-1----:R-:W4:Y:S01]  /*fbf0*/  LDL.LU R21, [R1+0x77c] ;  /* 0x00077c0001157983 */ /* 0x002f220000300800 */
[----:B------:R-:W-:-:S03]  /*fc00*/  PRMT R13, RZ, 0x7610, R13 ;  /* 0x00007610ff0d7816 */ /* 0x000fc6000000000d */
[----:B------:R-:W-:Y:S04]  /*fc10*/  STL.S16 [R1+0x2ec], R57 ;  /* 0x0002ec3901007387 */ /* 0x000fe80000100600 */
[----:B------:R-:W-:Y:S04]  /*fc20*/  STL.S16 [R1+0x420], R55 ;  /* 0x0004203701007387 */ /* 0x000fe80000100600 */
[----:B------:R-:W-:Y:S04]  /*fc30*/  STL.S16 [R1+0x424], R53 ;  /* 0x0004243501007387 */ /* 0x000fe80000100600 */
[----:B------:R1:W-:Y:S01]  /*fc40*/  STL.S16 [R1+0x450], R13 ;  /* 0x0004500d01007387 */ /* 0x0003e20000100600 */
[----:B------:R-:W-:-:S02]  /*fc50*/  PRMT R47, RZ, 0x7610, R47 ;  /* 0x00007610ff2f7816 */ /* 0x000fc4000000002f */
[----:B------:R-:W-:Y:S02]  /*fc60*/  PRMT R45, RZ, 0x7610, R45 ;  /* 0x00007610ff2d7816 */ /* 0x000fe4000000002d */
[----:B------:R-:W-:Y:S01]  /*fc70*/  PRMT R37, RZ, 0x7610, R37 ;  /* 0x00007610ff257816 */ /* 0x000fe20000000025 */
[----:B-1----:R-:W4:Y:S04]  /*fc80*/  LDL.LU R13, [R1+0x780] ;  /* 0x00078000010d7983 */ /* 0x002f280000300800 */
[----:B------:R-:W-:Y:S04]  /*fc90*/  STL.S16 [R1+0x454], R47 ;  /* 0x0004542f01007387 */ /* 0x000fe80000100600 */
[----:B------:R-:W-:Y:S04]  /*fca0*/  STL.S16 [R1+0x6a4], R45 ;  /* 0x0006a42d01007387 */ /* 0x000fe80000100600 */
[----:B------:R1:W-:Y:S01]  /*fcb0*/  STL.S16 [R1+0x6a0], R37 ;  /* 0x0006a02501007387 */ /* 0x0003e20000100600 */
[----:B------:R-:W-:-:S02]  /*fcc0*/  PRMT R35, RZ, 0x7610, R35 ;  /* 0x00007610ff237816 */ /* 0x000fc40000000023 */
[----:B------:R-:W-:Y:S01]  /*fcd0*/  PRMT R27, RZ, 0x7610, R27 ;  /* 0x00007610ff1b7816 */ /* 0x000fe2000000001b */
[----:B-1----:R-:W4:Y:S01]  /*fce0*/  LDL.LU R37, [R1+0x784] ;  /* 0x0007840001257983 */ /* 0x002f220000300800 */
[----:B------:R-:W-:Y:S02]  /*fcf0*/  PRMT R25, RZ, 0x7610, R25 ;  /* 0x00007610ff197816 */ /* 0x000fe40000000019 */
[----:B------:R-:W-:Y:S01]  /*fd00*/  PRMT R15, RZ, 0x7610, R15 ;  /* 0x00007610ff0f7816 */ /* 0x000fe2000000000f */
[----:B------:R1:W-:Y:S04]  /*fd10*/  STL.S16 [R1+0x69c], R35 ;  /* 0x00069c2301007387 */ /* 0x0003e80000100600 */
[----:B------:R0:W-:Y:S04]  /*fd20*/  STL.S16 [R1+0x698], R27 ;  /* 0x0006981b01007387 */ /* 0x0001e80000100600 */
[----:B-1----:R-:W4:Y:S04]  /*fd30*/  LDL.LU R35, [R1+0x788] ;  /* 0x0007880001237983 */ /* 0x002f280000300800 */
[----:B------:R1:W-:Y:S04]  /*fd40*/  STL.S16 [R1+0x694], R25 ;  /* 0x0006941901007387 */ /* 0x0003e80000100600 */
[----:B------:R1:W-:Y:S04]  /*fd50*/  STL.S16 [R1+0x690], R15 ;  /* 0x0006900f01007387 */ /* 0x0003e80000100600 */
[----:B0-----:R-:W4:Y:S01]  /*fd60*/  LDL.LU R27, [R1+0x78c] ;  /* 0x00078c00011b7983 */ /* 0x001f220000300800 */
[----:B------:R-:W-:-:S02]  /*fd70*/  PRMT R11, RZ, 0x7610, R11 ;  /* 0x00007610ff0b7816 */ /* 0x000fc4000000000b */
[----:B------:R-:W-:Y:S02]  /*fd80*/  PRMT R9, RZ, 0x7610, R9 ;  /* 0x00007610ff097816 */ /* 0x000fe40000000009 */
[----:B------:R-:W-:Y:S01]  /*fd90*/  PRMT R0, RZ, 0x7610, R0 ;  /* 0x00007610ff007816 */ /* 0x000fe20000000000 */
[----:B------:R0:W-:Y:S01]  /*fda0*/  STL.S16 [R1+0x68c], R11 ;  /* 0x00068c0b01007387 */ /* 0x0001e20000100600 */
[----:B------:R-:W-:-:S03]  /*fdb0*/  PRMT R2, RZ, 0x7610, R2 ;  /* 0x00007610ff027816 */ /* 0x000fc60000000002 */
[----:B-1----:R-:W4:Y:S01]  /*fdc0*/  LDL.LU R25, [R1+0x790] ;  /* 0x0007900001197983 */ /* 0x002f220000300800 */
[----:B------:R-:W-:-:S03]  /*fdd0*/  PRMT R33, RZ, 0x7610, R33 ;  /* 0x00007610ff217816 */ /* 0x000fc60000000021 */
[----:B------:R-:W-:Y:S01]  /*fde0*/  STL.S16 [R1+0x688], R9 ;  /* 0x0006880901007387 */ /* 0x000fe20000100600 */
[----:B------:R-:W-:-:S03]  /*fdf0*/  PRMT R3, RZ, 0x7610, R3 ;  /* 0x00007610ff037816 */ /* 0x000fc60000000003 */
[----:B------:R-:W4:Y:S04]  /*fe00*/  LDL.LU R15, [R1+0x794] ;  /* 0x00079400010f7983 */ /* 0x000f280000300800 */
[----:B------:R1:W-:Y:S04]  /*fe10*/  STL [R1+0xa64], R0 ;  /* 0x000a640001007387 */ /* 0x0003e80000100800 */
[----:B------:R1:W-:Y:S01]  /*fe20*/  STL [R1+0xa68], R2 ;  /* 0x000a680201007387 */ /* 0x0003e20000100800 */
[----:B--2---:R-:W-:-:S03]  /*fe30*/  IMAD.MOV.U32 R53, RZ, RZ, R52 ;  /* 0x000000ffff357224 */ /* 0x004fc600078e0034 */
[----:B0-----:R-:W2:Y:S01]  /*fe40*/  LDL.LU R11, [R1+0x798] ;  /* 0x00079800010b7983 */ /* 0x001ea20000300800 */
[----:B-1----:R-:W-:-:S03]  /*fe50*/  PRMT R0, RZ, 0x7610, R0 ;  /* 0x00007610ff007816 */ /* 0x002fc60000000000 */
[----:B------:R-:W2:Y:S01]  /*fe60*/  LDL.LU R9, [R1+0x79c] ;  /* 0x00079c0001097983 */ /* 0x000ea20000300800 */
[----:B------:R-:W-:-:S03]  /*fe70*/  PRMT R2, RZ, 0x7610, R2 ;  /* 0x00007610ff027816 */ /* 0x000fc60000000002 */
[----:B------:R-:W-:Y:S01]  /*fe80*/  STL.S16 [R1+0x2f0], R33 ;  /* 0x0002f02101007387 */ /* 0x000fe20000100600 */
[----:B------:R-:W-:-:S03]  /*fe90*/  IMAD R4, R23, -0x40, R4 ;  /* 0xffffffc017047824 */ /* 0x000fc600078e0204 */
[----:B------:R0:W-:Y:S01]  /*fea0*/  STL.64 [R1+0xaf8], R2 ;  /* 0x000af80201007387 */ /* 0x0001e20000100a00 */
[----:B---3--:R-:W-:-:S03]  /*feb0*/  IMAD.MOV.U32 R55, RZ, RZ, R54 ;  /* 0x000000ffff377224 */ /* 0x008fc600078e0036 */
[----:B0-----:R-:W3:Y:S04]  /*fec0*/  LDL.LU R3, [R1+0x7a0] ;  /* 0x0007a00001037983 */ /* 0x001ee80000300800 */
[----:B------:R0:W-:Y:S01]  /*fed0*/  STL.S16 [R1+0x2fc], R0 ;  /* 0x0002fc0001007387 */ /* 0x0001e20000100600 */
[----:B----4-:R-:W-:Y:S02]  /*fee0*/  IMAD.MOV.U32 R63, RZ, RZ, R62 ;  /* 0x000000ffff3f7224 */ /* 0x010fe400078e003e */
[----:B------:R-:W-:Y:S02]  /*fef0*/  IMAD.MOV.U32 R65, RZ, RZ, R64 ;  /* 0x000000ffff417224 */ /* 0x000fe400078e0040 */
[----:B------:R-:W-:Y:S02]  /*ff00*/  IMAD.MOV.U32 R71, RZ, RZ, R70 ;  /* 0x000000ffff477224 */ /* 0x000fe400078e0046 */
[----:B------:R-:W-:-:S02]  /*ff10*/  IMAD.MOV.U32 R52, RZ, RZ, R21 ;  /* 0x000000ffff347224 */ /* 0x000fc400078e0015 */
[----:B------:R-:W4:Y:S04]  /*ff20*/  LDL.LU R21, [R1+0x7a4] ;  /* 0x0007a40001157983 */ /* 0x000f280000300800 */
[----:B------:R-:W4:Y:S04]  /*ff30*/  LDL.LU R23, [R1+0x7a8] ;  /* 0x0007a80001177983 */ /* 0x000f280000300800 */
[----:B------:R-:W-:Y:S04]  /*ff40*/  STL [R1+0xa6c], R53 ;  /* 0x000a6c3501007387 */ /* 0x000fe80000100800 */
[----:B------:R1:W-:Y:S04]  /*ff50*/  STL [R1+0xab0], R52 ;  /* 0x000ab03401007387 */ /* 0x0003e80000100800 */
[----:B------:R-:W4:Y:S01]  /*ff60*/  LDL.LU R33, [R1+0x7ac] ;  /* 0x0007ac0001217983 */ /* 0x000f220000300800 */
[----:B------:R-:W-:-:S03]  /*ff70*/  IMAD.MOV.U32 R54, RZ, RZ, R13 ;  /* 0x000000ffff367224 */ /* 0x000fc600078e000d */
[----:B------:R-:W4:Y:S04]  /*ff80*/  LDL.LU R13, [R1+0x7b0] ;  /* 0x0007b000010d7983 */ /* 0x000f280000300800 */
[----:B------:R-:W-:Y:S04]  /*ff90*/  STL.64 [R1+0xa70], R54 ;  /* 0x000a703601007387 */ /* 0x000fe80000100a00 */
[----:B------:R-:W4:Y:S01]  /*ffa0*/  LDL.LU R2, [R1+0x7b4] ;  /* 0x0007b40001027983 */ /* 0x000f220000300800 */
[----:B------:R-:W-:-:S05]  /*ffb0*/  IMAD.MOV.U32 R62, RZ, RZ, R37 ;  /* 0x000000ffff3e7224 */ /* 0x000fca00078e0025 */
[----:B------:R-:W-:Y:S04]  /*ffc0*/  STL.64 [R1+0xa78], R62 ;  /* 0x000a783e01007387 */ /* 0x000fe80000100a00 */
[----:B0-----:R-:W4:Y:S01]  /*ffd0*/  LDL.LU R0, [R1+0x7b8] ;  /* 0x0007b80001007983 */ /* 0x001f220000300800 */
[----:B------:R-:W-:-:S05]  /*ffe0*/  IMAD.MOV.U32 R64, RZ, RZ, R35 ;  /* 0x000000ffff407224 */ /* 0x000fca00078e0023 */
[----:B------:R-:W-:Y:S01]  /*fff0*/  STL.64 [R1+0xa80], R64 ;  /* 0x000a804001007387 */ /* 0x000fe20000100a00 */
[----:B------:R-:W-:-:S05]  /*10000*/  IMAD.MOV.U32 R70, RZ, RZ, R27 ;  /* 0x000000ffff467224 */ /* 0x000fca00078e001b */
[----:B------:R-:W-:Y:S04]  /*10010*/  STL.64 [R1+0xa88], R70 ;  /* 0x000a884601007387 */ /* 0x000fe80000100a00 */
[----:B-1----:R-:W4:Y:S01]  /*10020*/  LDL.LU R52, [R1+0x7bc] ;  /* 0x0007bc0001347983 */ /* 0x002f220000300800 */
[----:B------:R-:W-:Y:S02]  /*10030*/  IMAD.MOV.U32 R73, RZ, RZ, R72 ;  /* 0x000000ffff497224 */ /* 0x000fe400078e0048 */
[----:B------:R-:W-:Y:S01]  /*10040*/  IMAD.MOV.U32 R72, RZ, RZ, R25 ;  /* 0x000000ffff487224 */ /* 0x000fe200078e0019 */
[----:B------:R-:W4:Y:S01]  /*10050*/  LDL.LU R37, [R1+0x7c0] ;  /* 0x0007c00001257983 */ /* 0x000f220000300800 */
[----:B------:R-:W-:Y:S02]  /*10060*/  IMAD.MOV.U32 R79, RZ, RZ, R78 ;  /* 0x000000ffff4f7224 */ /* 0x000fe400078e004e */
[----:B------:R-:W-:Y:S01]  /*10070*/  IMAD.MOV.U32 R78, RZ, RZ, R15 ;  /* 0x000000ffff4e7224 */ /* 0x000fe200078e000f */
[----:B------:R-:W-:Y:S01]  /*10080*/  STL.64 [R1+0xa90], R72 ;  /* 0x000a904801007387 */ /* 0x000fe20000100a00 */
[----:B------:R-:W-:-:S03]  /*10090*/  IMAD.MOV.U32 R81, RZ, RZ, R80 ;  /* 0x000000ffff517224 */ /* 0x000fc600078e0050 */
[----:B------:R-:W-:Y:S04]  /*100a0*/  STL.64 [R1+0xae0], R78 ;  /* 0x000ae04e01007387 */ /* 0x000fe80000100a00 */
[----:B------:R-:W4:Y:S01]  /*100b0*/  LDL.LU R27, [R1+0x7c4] ;  /* 0x0007c400011b7983 */ /* 0x000f220000300800 */
[----:B--2---:R-:W-:-:S03]  /*100c0*/  IMAD.MOV.U32 R80, RZ, RZ, R11 ;  /* 0x000000ffff507224 */ /* 0x004fc600078e000b */
[----:B------:R-:W2:Y:S01]  /*100d0*/  LDL.LU R25, [R1+0x7c8] ;  /* 0x0007c80001197983 */ /* 0x000ea20000300800 */
[----:B------:R-:W-:-:S03]  /*100e0*/  LOP3.LUT R9, R9, R8, RZ, 0x3c, !PT ;  /* 0x0000000809097212 */ /* 0x000fc600078e3cff */
[----:B------:R-:W-:Y:S01]  /*100f0*/  STL.64 [R1+0xb00], R80 ;  /* 0x000b005001007387 */ /* 0x000fe20000100a00 */
[----:B------:R-:W-:-:S03]  /*10100*/  LOP3.LUT R8, R9, R8, RZ, 0x3c, !PT ;  /* 0x0000000809087212 */ /* 0x000fc600078e3cff */
[----:B------:R-:W2:Y:S01]  /*10110*/  LDL.LU R15, [R1+0x7cc] ;  /* 0x0007cc00010f7983 */ /* 0x000ea20000300800 */
[----:B------:R-:W-:Y:S01]  /*10120*/  IMAD.MOV.U32 R11, RZ, RZ, R10 ;  /* 0x000000ffff0b7224 */ /* 0x000fe200078e000a */
[----:B------:R-:W-:Y:S01]  /*10130*/  LOP3.LUT R9, R9, R8, RZ, 0x3c, !PT ;  /* 0x0000000809097212 */ /* 0x000fe200078e3cff */
[----:B------:R-:W-:-:S04]  /*10140*/  IMAD.MOV.U32 R35, RZ, RZ, R34 ;  /* 0x000000ffff237224 */ /* 0x000fc800078e0022 */
[----:B------:R-:W-:Y:S01]  /*10150*/  STL.64 [R1+0xa98], R8 ;  /* 0x000a980801007387 */ /* 0x000fe20000100a00 */
[----:B------:R-:W-:Y:S02]  /*10160*/  IMAD.MOV.U32 R45, RZ, RZ, R44 ;  /* 0x000000ffff2d7224 */ /* 0x000fe400078e002c */
[----:B---3--:R-:W-:Y:S02]  /*10170*/  IMAD.MOV.U32 R10, RZ, RZ, R3 ;  /* 0x000000ffff0a7224 */ /* 0x008fe400078e0003 */
[----:B------:R-:W3:Y:S04]  /*10180*/  LDL.LU R3, [R1+0x7d0] ;  /* 0x0007d00001037983 */ /* 0x000ee80000300800 */
[----:B------:R0:W-:Y:S01]  /*10190*/  STL.64 [R1+0xaa0], R10 ;  /* 0x000aa00a01007387 */ /* 0x0001e20000100a00 */
[----:B------:R-:W-:-:S02]  /*101a0*/  IMAD.MOV.U32 R47, RZ, RZ, R46 ;  /* 0x000000ffff2f7224 */ /* 0x000fc400078e002e */
[----:B------:R-:W-:Y:S01]  /*101b0*/  IMAD.MOV.U32 R57, RZ, RZ, R56 ;  /* 0x000000ffff397224 */ /* 0x000fe200078e0038 */
[----:B----4-:R-:W-:Y:S02]  /*101c0*/  LOP3.LUT R21, R21, R20, RZ, 0x3c, !PT ;  /* 0x0000001415157212 */ /* 0x010fe400078e3cff */
[----:B------:R-:W-:Y:S02]  /*101d0*/  LOP3.LUT R23, R23, R22, RZ, 0x3c, !PT ;  /* 0x0000001617177212 */ /* 0x000fe400078e3cff */
[----:B------:R-:W-:Y:S02]  /*101e0*/  LOP3.LUT R20, R21, R20, RZ, 0x3c, !PT ;  /* 0x0000001415147212 */ /* 0x000fe400078e3cff */
[----:B------:R-:W-:Y:S02]  /*101f0*/  LOP3.LUT R22, R23, R22, RZ, 0x3c, !PT ;  /* 0x0000001617167212 */ /* 0x000fe400078e3cff */
[----:B------:R-:W-:Y:S02]  /*10200*/  LOP3.LUT R21, R21, R20, RZ, 0x3c, !PT ;  /* 0x0000001415157212 */ /* 0x000fe400078e3cff */
[----:B------:R-:W-:-:S04]  /*10210*/  LOP3.LUT R33, R33, R32, RZ, 0x3c, !PT ;  /* 0x0000002021217212 */ /* 0x000fc800078e3cff */
[----:B------:R-:W-:Y:S02]  /*10220*/  LOP3.LUT R32, R33, R32, RZ, 0x3c, !PT ;  /* 0x0000002021207212 */ /* 0x000fe400078e3cff */
[----:B------:R-:W-:Y:S02]  /*10230*/  LOP3.LUT R23, R23, R22, RZ, 0x3c, !PT ;  /* 0x0000001617177212 */ /* 0x000fe400078e3cff */
[----:B------:R-:W-:Y:S01]  /*10240*/  LOP3.LUT R33, R33, R32, RZ, 0x3c, !PT ;  /* 0x0000002021217212 */ /* 0x000fe200078e3cff */
[----:B------:R-:W-:Y:S01]  /*10250*/  IMAD.MOV.U32 R34, RZ, RZ, R13 ;  /* 0x000000ffff227224 */ /* 0x000fe200078e000d */
[----:B------:R-:W-:Y:S04]  /*10260*/  STL.64 [R1+0xaa8], R20 ;  /* 0x000aa81401007387 */ /* 0x000fe80000100a00 */
[----:B------:R-:W-:Y:S01]  /*10270*/  STL.64 [R1+0xab8], R22 ;  /* 0x000ab81601007387 */ /* 0x000fe20000100a00 */
[----:B------:R-:W-:-:S03]  /*10280*/  IMAD.MOV.U32 R44, RZ, RZ, R2 ;  /* 0x000000ffff2c7224 */ /* 0x000fc600078e0002 */
[----:B------:R-:W-:Y:S04]  /*10290*/  STL.64 [R1+0xac0], R32 ;  /* 0x000ac02001007387 */ /* 0x000fe80000100a00 */
[----:B------:R1:W-:Y:S04]  /*102a0*/  STL.64 [R1+0xac8], R34 ;  /* 0x000ac82201007387 */ /* 0x0003e80000100a00 */
[----:B------:R-:W4:Y:S04]  /*102b0*/  LDL.LU R13, [R1+0x7d4] ;  /* 0x0007d400010d7983 */ /* 0x000f280000300800 */
[----:B0-----:R-:W4:Y:S04]  /*102c0*/  LDL.LU R11, [R1+0x7d8] ;  /* 0x0007d800010b7983 */ /* 0x001f280000300800 */
[----:B------:R-:W-:Y:S04]  /*102d0*/  STL.64 [R1+0xad0], R44 ;  /* 0x000ad02c01007387 */ /* 0x000fe80000100a00 */
[----:B------:R-:W4:Y:S01]  /*102e0*/  LDL.LU R2, [R1+0x7dc] ;  /* 0x0007dc0001027983 */ /* 0x000f220000300800 */
[----:B------:R-:W-:-:S03]  /*102f0*/  IMAD.MOV.U32 R46, RZ, RZ, R0 ;  /* 0x000000ffff2e7224 */ /* 0x000fc600078e0000 */
[----:B------:R-:W4:Y:S04]  /*10300*/  LDL.LU R0, [R1+0x7e0] ;  /* 0x0007e00001007983 */ /* 0x000f280000300800 */
[----:B------:R-:W-:Y:S01]  /*10310*/  STL.64 [R1+0xad8], R46 ;  /* 0x000ad82e01007387 */ /* 0x000fe20000100a00 */
[----:B------:R-:W-:-:S05]  /*10320*/  IMAD.MOV.U32 R56, RZ, RZ, R52 ;  /* 0x000000ffff387224 */ /* 0x000fca00078e0034 */
[----:B------:R-:W-:Y:S04]  /*10330*/  STL.64 [R1+0xae8], R56 ;  /* 0x000ae83801007387 */ /* 0x000fe80000100a00 */
[----:B------:R-:W4:Y:S01]  /*10340*/  LDL.LU R9, [R1+0x7e4] ;  /* 0x0007e40001097983 */ /* 0x000f220000300800 */
[----:B------:R-:W-:Y:S02]  /*10350*/  IMAD.MOV.U32 R59, RZ, RZ, R58 ;  /* 0x000000ffff3b7224 */ /* 0x000fe400078e003a */
[----:B------:R-:W-:Y:S01]  /*10360*/  IMAD.MOV.U32 R58, RZ, RZ, R37 ;  /* 0x000000ffff3a7224 */ /* 0x000fe200078e0025 */
[----:B------:R-:W4:Y:S01]  /*10370*/  LDL.LU R8, [R1+0x7e8] ;  /* 0x0007e80001087983 */ /* 0x000f220000300800 */
[----:B------:R-:W-:Y:S02]  /*10380*/  IMAD.MOV.U32 R67, RZ, RZ, R66 ;  /* 0x000000ffff437224 */ /* 0x000fe400078e0042 */
[----:B------:R-:W-:-:S02]  /*10390*/  IMAD.MOV.U32 R69, RZ, RZ, R68 ;  /* 0x000000ffff457224 */ /* 0x000fc400078e0044 */
[----:B------:R-:W-:Y:S01]  /*103a0*/  IMAD.MOV.U32 R66, RZ, RZ, R27 ;  /* 0x000000ffff427224 */ /* 0x000fe200078e001b */
[----:B------:R-:W-:Y:S01]  /*103b0*/  STL.64 [R1+0xb08], R58 ;  /* 0x000b083a01007387 */ /* 0x000fe20000100a00 */
[----:B------:R-:W-:Y:S02]  /*103c0*/  IMAD.MOV.U32 R75, RZ, RZ, R74 ;  /* 0x000000ffff4b7224 */ /* 0x000fe400078e004a */
[----:B--2---:R-:W-:Y:S01]  /*103d0*/  IMAD.MOV.U32 R68, RZ, RZ, R25 ;  /* 0x000000ffff447224 */ /* 0x004fe200078e0019 */
[----:B------:R-:W-:Y:S04]  /*103e0*/  STL.64 [R1+0xb10], R66 ;  /* 0x000b104201007387 */ /* 0x000fe80000100a00 */
[----:B------:R-:W-:Y:S01]  /*103f0*/  STL.64 [R1+0xb18], R68 ;  /* 0x000b184401007387 */ /* 0x000fe20000100a00 */
[----:B------:R-:W-:-:S03]  /*10400*/  IMAD.MOV.U32 R74, RZ, RZ, R15 ;  /* 0x000000ffff4a7224 */ /* 0x000fc600078e000f */
[----:B------:R-:W2:Y:S04]  /*10410*/  LDL.LU R10, [R1+0x7ec] ;  /* 0x0007ec00010a7983 */ /* 0x000ea80000300800 */
[----:B------:R-:W-:Y:S04]  /*10420*/  STL.64 [R1+0xb20], R74 ;  /* 0x000b204a01007387 */ /* 0x000fe80000100a00 */
[----:B-1----:R-:W2:Y:S04]  /*10430*/  LDL.LU R35, [R1+0x748] ;  /* 0x0007480001237983 */ /* 0x002ea80000300800 */
[----:B------:R-:W2:Y:S04]  /*10440*/  LDL.LU R34, [R1] ;  /* 0x0000000001227983 */ /* 0x000ea80000300800 */
[----:B------:R-:W2:Y:S01]  /*10450*/  LDL.LU R33, [R1+0x74c] ;  /* 0x00074c0001217983 */ /* 0x000ea20000300800 */
[----:B------:R-:W-:-:S03]  /*10460*/  IMAD.MOV.U32 R77, RZ, RZ, R76 ;  /* 0x000000ffff4d7224 */ /* 0x000fc600078e004c */
[----:B------:R-:W2:Y:S01]  /*10470*/  LDL.LU R32, [R1+0x8] ;  /* 0x0000080001207983 */ /* 0x000ea20000300800 */
[----:B---3--:R-:W-:-:S03]  /*10480*/  IMAD.MOV.U32 R76, RZ, RZ, R3 ;  /* 0x000000ffff4c7224 */ /* 0x008fc600078e0003 */
[----:B------:R-:W3:Y:S01]  /*10490*/  LDL.LU R23, [R1+0x750] ;  /* 0x0007500001177983 */ /* 0x000ee20000300800 */
[----:B------:R-:W-:-:S03]  /*104a0*/  IMAD.MOV.U32 R83, RZ, RZ, R82 ;  /* 0x000000ffff537224 */ /* 0x000fc600078e0052 */
[----:B------:R-:W3:Y:S01]  /*104b0*/  LDL.LU R22, [R1+0x10] ;  /* 0x0000100001167983 */ /* 0x000ee20000300800 */
[----:B------:R-:W-:-:S03]  /*104c0*/  IMAD.MOV.U32 R85, RZ, RZ, R84 ;  /* 0x000000ffff557224 */ /* 0x000fc600078e0054 */
[----:B------:R-:W3:Y:S04]  /*104d0*/  LDL.LU R21, [R1+0x754] ;  /* 0x0007540001157983 */ /* 0x000ee80000300800 */
[----:B------:R-:W3:Y:S04]  /*104e0*/  LDL.LU R20, [R1+0x18] ;  /* 0x0000180001147983 */ /* 0x000ee80000300800 */
[----:B------:R-:W3:Y:S01]  /*104f0*/  LDL.LU R3, [R1+0x758] ;  /* 0x0007580001037983 */ /* 0x000ee20000300800 */
[----:B------:R-:W-:-:S03]  /*10500*/  IMAD.MOV.U32 R15, RZ, RZ, R14 ;  /* 0x000000ffff0f7224 */ /* 0x000fc600078e000e */
[----:B------:R-:W-:Y:S01]  /*10510*/  STL.64 [R1+0xb30], R76 ;  /* 0x000b304c01007387 */ /* 0x000fe20000100a00 */
[----:B------:R-:W-:Y:S02]  /*10520*/  IMAD.MOV.U32 R25, RZ, RZ, R24 ;  /* 0x000000ffff197224 */ /* 0x000fe400078e0018 */
[----:B----4-:R-:W-:Y:S02]  /*10530*/  IMAD.MOV.U32 R82, RZ, RZ, R13 ;  /* 0x000000ffff527224 */ /* 0x010fe400078e000d */
[----:B------:R-:W-:Y:S02]  /*10540*/  IMAD.MOV.U32 R13, RZ, RZ, R12 ;  /* 0x000000ffff0d7224 */ /* 0x000fe400078e000c */
[----:B------:R-:W-:Y:S01]  /*10550*/  IMAD.MOV.U32 R84, RZ, RZ, R11 ;  /* 0x000000ffff547224 */ /* 0x000fe200078e000b */
[----:B------:R-:W-:Y:S01]  /*10560*/  STL.64 [R1+0xb38], R82 ;  /* 0x000b385201007387 */ /* 0x000fe20000100a00 */
[----:B------:R-:W-:-:S03]  /*10570*/  IMAD.MOV.U32 R12, RZ, RZ, R2 ;  /* 0x000000ffff0c7224 */ /* 0x000fc600078e0002 */
[----:B------:R-:W-:Y:S01]  /*10580*/  STL.64 [R1+0xb40], R84 ;  /* 0x000b405401007387 */ /* 0x000fe20000100a00 */
[----:B------:R-:W-:-:S03]  /*10590*/  IMAD.MOV.U32 R14, RZ, RZ, R0 ;  /* 0x000000ffff0e7224 */ /* 0x000fc600078e0000 */
[----:B------:R-:W-:Y:S04]  /*105a0*/  STL.64 [R1+0xb48], R12 ;  /* 0x000b480c01007387 */ /* 0x000fe80000100a00 */
[----:B------:R-:W4:Y:S04]  /*105b0*/  LDL.LU R2, [R1+0x28] ;  /* 0x0000280001027983 */ /* 0x000f280000300800 */
[----:B------:R-:W4:Y:S04]  /*105c0*/  LDL.LU R0, [R1+0x760] ;  /* 0x0007600001007983 */ /* 0x000f280000300800 */
[----:B------:R0:W-:Y:S01]  /*105d0*/  STL.64 [R1+0xb50], R14 ;  /* 0x000b500e01007387 */ /* 0x0001e20000100a00 */
[----:B------:R-:W-:-:S05]  /*105e0*/  IMAD.MOV.U32 R24, RZ, RZ, R9 ;  /* 0x000000ffff187224 */ /* 0x000fca00078e0009 */
[----:B------:R-:W-:Y:S04]  /*105f0*/  STL.64 [R1+0xb58], R24 ;  /* 0x000b581801007387 */ /* 0x000fe80000100a00 */
[----:B0-----:R-:W4:Y:S01]  /*10600*/  LDL.LU R15, [R1+0x30] ;  /* 0x00003000010f7983 */ /* 0x001f220000300800 */
[----:B------:R-:W-:Y:S02]  /*10610*/  IMAD.MOV.U32 R27, RZ, RZ, R26 ;  /* 0x000000ffff1b7224 */ /* 0x000fe400078e001a */
[----:B------:R-:W-:Y:S01]  /*10620*/  IMAD.MOV.U32 R26, RZ, RZ, R8 ;  /* 0x000000ffff1a7224 */ /* 0x000fe200078e0008 */
[----:B------:R-:W4:Y:S01]  /*10630*/  LDL.LU R14, [R1+0x764] ;  /* 0x00076400010e7983 */ /* 0x000f220000300800 */
[----:B------:R-:W-:-:S03]  /*10640*/  IMAD.MOV.U32 R37, RZ, RZ, R36 ;  /* 0x000000ffff257224 */ /* 0x000fc600078e0024 */
[----:B------:R-:W4:Y:S01]  /*10650*/  LDL.LU R9, [R1+0x48] ;  /* 0x0000480001097983 */ /* 0x000f220000300800 */
[----:B------:R-:W-:-:S03]  /*10660*/  IMAD.MOV.U32 R61, RZ, RZ, R60 ;  /* 0x000000ffff3d7224 */ /* 0x000fc600078e003c */
[----:B------:R-:W4:Y:S01]  /*10670*/  LDL.LU R8, [R1+0x414] ;  /* 0x0004140001087983 */ /* 0x000f220000300800 */
[----:B--2---:R-:W-:-:S03]  /*10680*/  IMAD.MOV.U32 R36, RZ, RZ, R10 ;  /* 0x000000ffff247224 */ /* 0x004fc600078e000a */
[----:B------:R-:W-:Y:S04]  /*10690*/  STL.64 [R1+0xb68], R26 ;  /* 0x000b681a01007387 */ /* 0x000fe80000100a00 */
[----:B------:R-:W2:Y:S01]  /*106a0*/  LDL.LU R11, [R1+0x50] ;  /* 0x00005000010b7983 */ /* 0x000ea20000300800 */
[----:B------:R-:W-:-:S03]  /*106b0*/  IMAD.MOV.U32 R60, RZ, RZ, R35 ;  /* 0x000000ffff3c7224 */ /* 0x000fc600078e0023 */
[----:B------:R-:W2:Y:S01]  /*106c0*/  LDL.LU R10, [R1+0x418] ;  /* 0x00041800010a7983 */ /* 0x000ea20000300800 */
[----:B------:R-:W-:-:S03]  /*106d0*/  IMAD.MOV.U32 R55, RZ, RZ, R34 ;  /* 0x000000ffff377224 */ /* 0x000fc600078e0022 */
[----:B------:R0:W-:Y:S01]  /*106e0*/  STL.64 [R1+0xb70], R36 ;  /* 0x000b702401007387 */ /* 0x0001e20000100a00 */
[----:B------:R-:W-:-:S03]  /*106f0*/  IMAD.MOV.U32 R54, RZ, RZ, R33 ;  /* 0x000000ffff367224 */ /* 0x000fc600078e0021 */
[----:B------:R-:W2:Y:S01]  /*10700*/  LDL.LU R13, [R1+0x58] ;  /* 0x00005800010d7983 */ /* 0x000ea20000300800 */
[----:B------:R-:W-:-:S03]  /*10710*/  IMAD.MOV.U32 R63, RZ, RZ, R32 ;  /* 0x000000ffff3f7224 */ /* 0x000fc600078e0020 */
[----:B------:R-:W2:Y:S01]  /*10720*/  LDL.LU R12, [R1+0x3f0] ;  /* 0x0003f000010c7983 */ /* 0x000ea20000300800 */
[----:B---3--:R-:W-:-:S03]  /*10730*/  IMAD.MOV.U32 R62, RZ, RZ, R23 ;  /* 0x000000ffff3e7224 */ /* 0x008fc600078e0017 */
[----:B------:R-:W-:Y:S01]  /*10740*/  STL.64 [R1+0xb78], R60 ;  /* 0x000b783c01007387 */ /* 0x000fe20000100a00 */
[----:B------:R-:W-:-:S03]  /*10750*/  IMAD.MOV.U32 R65, RZ, RZ, R22 ;  /* 0x000000ffff417224 */ /* 0x000fc600078e0016 */
[----:B0-----:R-:W3:Y:S01]  /*10760*/  LDL.LU R36, [R1+0x60] ;  /* 0x0000600001247983 */ /* 0x001ee20000300800 */
[----:B------:R-:W-:-:S03]  /*10770*/  IMAD.MOV.U32 R64, RZ, RZ, R21 ;  /* 0x000000ffff407224 */ /* 0x000fc600078e0015 */
[----:B------:R-:W3:Y:S01]  /*10780*/  LDL.LU R35, [R1+0x3f4] ;  /* 0x0003f40001237983 */ /* 0x000ee20000300800 */
[----:B------:R-:W-:-:S03]  /*10790*/  IMAD.MOV.U32 R71, RZ, RZ, R20 ;  /* 0x000000ffff477224 */ /* 0x000fc600078e0014 */
[----:B------:R-:W-:Y:S01]  /*107a0*/  STL.64 [R1], R54 ;  /* 0x0000003601007387 */ /* 0x000fe20000100a00 */
[----:B------:R-:W-:-:S03]  /*107b0*/  IMAD.MOV.U32 R70, RZ, RZ, R3 ;  /* 0x000000ffff467224 */ /* 0x000fc600078e0003 */
[----:B------:R-:W-:Y:S04]  /*107c0*/  STL.64 [R1+0xb80], R54 ;  /* 0x000b803601007387 */ /* 0x000fe80000100a00 */
[----:B------:R-:W-:Y:S04]  /*107d0*/  STL.64 [R1+0x8], R62 ;  /* 0x0000083e01007387 */ /* 0x000fe80000100a00 */
[----:B------:R-:W-:Y:S04]  /*107e0*/  STL.64 [R1+0xb88], R62 ;  /* 0x000b883e01007387 */ /* 0x000fe80000100a00 */
[----:B------:R-:W-:Y:S04]  /*107f0*/  STL.64 [R1+0x10], R64 ;  /* 0x0000104001007387 */ /* 0x000fe80000100a00 */
[----:B------:R-:W-:Y:S04]  /*10800*/  STL.64 [R1+0xb90], R64 ;  /* 0x000b904001007387 */ /* 0x000fe80000100a00 */
[----:B------:R-:W-:Y:S04]  /*10810*/  STL.64 [R1+0x18], R70 ;  /* 0x0000184601007387 */ /* 0x000fe80000100a00 */
[----:B------:R-:W-:Y:S04]  /*10820*/  STL.64 [R1+0xb98], R70 ;  /* 0x000b984601007387 */ /* 0x000fe80000100a00 */
[----:B------:R-:W3:Y:S04]  /*10830*/  LDL.LU R23, [R1+0x68] ;  /* 0x0000680001177983 */ /* 0x000ee80000300800 */
[----:B------:R-:W3:Y:S04]  /*10840*/  LDL.LU R22, [R1+0x3f8] ;  /* 0x0003f80001167983 */ /* 0x000ee80000300800 */
[----:B------:R-:W3:Y:S01]  /*10850*/  LDL.LU R34, [R1+0x88] ;  /* 0x0000880001227983 */ /* 0x000ee20000300800 */
[----:B----4-:R-:W-:-:S02]  /*10860*/  IMAD.MOV.U32 R3, RZ, RZ, R2 ;  /* 0x000000ffff037224 */ /* 0x010fc400078e0002 */
[----:B------:R-:W-:Y:S02]  /*10870*/  IMAD.MOV.U32 R2, RZ, RZ, R0 ;  /* 0x000000ffff027224 */ /* 0x000fe400078e0000 */
[----:B------:R-:W4:Y:S04]  /*10880*/  LDL.LU R0, [R1+0x3e8] ;  /* 0x0003e80001007983 */ /* 0x000f280000300800 */
[----:B------:R-:W4:Y:S04]  /*10890*/  LDL.LU R33, [R1+0x90] ;  /* 0x0000900001217983 */ /* 0x000f280000300800 */
[----:B------:R-:W4:Y:S04]  /*108a0*/  LDL.LU R32, [R1+0x3ec] ;  /* 0x0003ec0001207983 */ /* 0x000f280000300800 */
[----:B------:R-:W4:Y:S01]  /*108b0*/  LDL.LU R27, [R1+0x98] ;  /* 0x00009800011b7983 */ /* 0x000f220000300800 */
[----:B------:R-:W-:-:S03]  /*108c0*/  IMAD.MOV.U32 R81, RZ, RZ, R15 ;  /* 0x000000ffff517224 */ /* 0x000fc600078e000f */
[----:B------:R-:W4:Y:S01]  /*108d0*/  LDL.LU R15, [R1+0x3bc] ;  /* 0x0003bc00010f7983 */ /* 0x000f220000300800 */
[----:B------:R-:W-:-:S03]  /*108e0*/  IMAD.MOV.U32 R80, RZ, RZ, R14 ;  /* 0x000000ffff507224 */ /* 0x000fc600078e000e */
[----:B------:R-:W-:Y:S04]  /*108f0*/  STL.64 [R1+0x28], R2 ;  /* 0x0000280201007387 */ /* 0x000fe80000100a00 */
[----:B------:R0:W-:Y:S04]  /*10900*/  STL.64 [R1+0xba0], R2 ;  /* 0x000ba00201007387 */ /* 0x0001e80000100a00 */
[----:B------:R-:W-:Y:S04]  /*10910*/  STL.64 [R1+0x30], R80 ;  /* 0x0000305001007387 */ /* 0x000fe80000100a00 */
[----:B------:R-:W-:Y:S04]  /*10920*/  STL.64 [R1+0xba8], R80 ;  /* 0x000ba85001007387 */ /* 0x000fe80000100a00 */
[----:B------:R-:W4:Y:S04]  /*10930*/  LDL.LU R26, [R1+0xb0] ;  /* 0x0000b000011a7983 */ /* 0x000f280000300800 */
[----:B------:R-:W4:Y:S04]  /*10940*/  LDL.LU R25, [R1+0x3c8] ;  /* 0x0003c80001197983 */ /* 0x000f280000300800 */
[----:B------:R-:W4:Y:S01]  /*10950*/  LDL.LU R24, [R1+0x128] ;  /* 0x0001280001187983 */ /* 0x000f220000300800 */
[----:B--2---:R-:W-:-:S03]  /*10960*/  IMAD.MOV.U32 R21, RZ, RZ, R13 ;  /* 0x000000ffff157224 */ /* 0x004fc600078e000d */
[----:B------:R-:W2:Y:S01]  /*10970*/  LDL.LU R14, [R1+0x34c] ;  /* 0x00034c00010e7983 */ /* 0x000ea20000300800 */
[----:B------:R-:W-:-:S03]  /*10980*/  IMAD.MOV.U32 R20, RZ, RZ, R12 ;  /* 0x000000ffff147224 */ /* 0x000fc600078e000c */
[----:B------:R-:W2:Y:S04]  /*10990*/  LDL.LU R13, [R1+0x130] ;  /* 0x00013000010d7983 */ /* 0x000ea80000300800 */
[----:B------:R-:W2:Y:S04]  /*109a0*/  LDL.LU R12, [R1+0x350] ;  /* 0x00035000010c7983 */ /* 0x000ea80000300800 */
[----:B0-----:R-:W2:Y:S01]  /*109b0*/  LDL.LU R3, [R1+0x154] ;  /* 0x0001540001037983 */ /* 0x001ea20000300800 */
[----:B---3--:R-:W-:-:S03]  /*109c0*/  IMAD.MOV.U32 R53, RZ, RZ, R36 ;  /* 0x000000ffff357224 */ /* 0x008fc600078e0024 */
[----:B------:R-:W3:Y:S01]  /*109d0*/  LDL.LU R2, [R1+0x158] ;  /* 0x0001580001027983 */ /* 0x000ee20000300800 */
[----:B------:R-:W-:-:S03]  /*109e0*/  IMAD.MOV.U32 R52, RZ, RZ, R35 ;  /* 0x000000ffff347224 */ /* 0x000fc600078e0023 */
[----:B------:R-:W-:Y:S04]  /*109f0*/  STL.64 [R1+0x48], R8 ;  /* 0x0000480801007387 */ /* 0x000fe80000100a00 */
[----:B------:R-:W-:Y:S04]  /*10a00*/  STL.64 [R1+0xbb8], R8 ;  /* 0x000bb80801007387 */ /* 0x000fe80000100a00 */
[----:B------:R-:W-:Y:S04]  /*10a10*/  STL.64 [R1+0x50], R10 ;  /* 0x0000500a01007387 */ /* 0x000fe80000100a00 */
[----:B------:R-:W-:Y:S04]  /*10a20*/  STL.64 [R1+0xbc0], R10 ;  /* 0x000bc00a01007387 */ /* 0x000fe80000100a00 */
[----:B------:R-:W-:Y:S04]  /*10a30*/  STL.64 [R1+0x58], R20 ;  /* 0x0000581401007387 */ /* 0x000fe80000100a00 */
[----:B------:R0:W-:Y:S04]  /*10a40*/  STL.64 [R1+0xbc8], R20 ;  /* 0x000bc81401007387 */ /* 0x0001e80000100a00 */
[----:B------:R-:W-:Y:S04]  /*10a50*/  STL.64 [R1+0x60], R52 ;  /* 0x0000603401007387 */ /* 0x000fe80000100a00 */
[----:B------:R-:W-:Y:S04]  /*10a60*/  STL.64 [R1+0xbd0], R52 ;  /* 0x000bd03401007387 */ /* 0x000fe80000100a00 */
[----:B0-----:R-:W3:Y:S01]  /*10a70*/  LDL.LU R20, [R1+0x160] ;  /* 0x0001600001147983 */ /* 0x001ee20000300800 */
[----:B------:R-:W-:-:S02]  /*10a80*/  IMAD.MOV.U32 R35, RZ, RZ, R34 ;  /* 0x000000ffff237224 */ /* 0x000fc400078e0022 */
[----:B----4-:R-:W-:Y:S02]  /*10a90*/  IMAD.MOV.U32 R34, RZ, RZ, R0 ;  /* 0x000000ffff227224 */ /* 0x010fe400078e0000 */
[----:B------:R-:W4:Y:S04]  /*10aa0*/  LDL.LU R0, [R1+0x2a8] ;  /* 0x0002a80001007983 */ /* 0x000f280000300800 */
[----:B------:R-:W4:Y:S04]  /*10ab0*/  LDL.LU R9, [R1+0x168] ;  /* 0x0001680001097983 */ /* 0x000f280000300800 */
[----:B------:R-:W4:Y:S01]  /*10ac0*/  LDL.LU R8, [R1+0x2ac] ;  /* 0x0002ac0001087983 */ /* 0x000f220000300800 */
[----:B------:R-:W-:-:S03]  /*10ad0*/  IMAD.MOV.U32 R46, RZ, RZ, R15 ;  /* 0x000000ffff2e7224 */ /* 0x000fc600078e000f */
[----:B------:R-:W4:Y:S04]  /*10ae0*/  LDL.LU R15, [R1+0x104] ;  /* 0x00010400010f7983 */ /* 0x000f280000300800 */
[----:B------:R-:W4:Y:S01]  /*10af0*/  LDL.LU R10, [R1+0x174] ;  /* 0x00017400010a7983 */ /* 0x000f220000300800 */
[----:B------:R-:W-:Y:S02]  /*10b00*/  IMAD.MOV.U32 R44, RZ, RZ, R32 ;  /* 0x000000ffff2c7224 */ /* 0x000fe400078e0020 */
[----:B------:R-:W-:Y:S01]  /*10b10*/  IMAD.MOV.U32 R45, RZ, RZ, R33 ;  /* 0x000000ffff2d7224 */ /* 0x000fe200078e0021 */
[----:B------:R-:W-:Y:S01]  /*10b20*/  STL.64 [R1+0x68], R22 ;  /* 0x0000681601007387 */ /* 0x000fe20000100a00 */
[----:B------:R-:W-:-:S03]  /*10b30*/  IMAD.MOV.U32 R47, RZ, RZ, R27 ;  /* 0x000000ffff2f7224 */ /* 0x000fc600078e001b */
[----:B------:R-:W-:Y:S04]  /*10b40*/  STL.64 [R1+0xbd8], R22 ;  /* 0x000bd81601007387 */ /* 0x000fe80000100a00 */
[----:B------:R-:W-:Y:S04]  /*10b50*/  STL.64 [R1+0x88], R34 ;  /* 0x0000882201007387 */ /* 0x000fe80000100a00 */
[----:B------:R0:W-:Y:S04]  /*10b60*/  STL.64 [R1+0xbe0], R34 ;  /* 0x000be02201007387 */ /* 0x0001e80000100a00 */
[----:B------:R-:W-:Y:S04]  /*10b70*/  STL.64 [R1+0x90], R44 ;  /* 0x0000902c01007387 */ /* 0x000fe80000100a00 */
[----:B------:R-:W-:Y:S01]  /*10b80*/  STL.64 [R1+0xbe8], R44 ;  /* 0x000be82c01007387 */ /* 0x000fe20000100a00 */
[----:B------:R-:W-:-:S03]  /*10b90*/  IMAD.MOV.U32 R58, RZ, RZ, R25 ;  /* 0x000000ffff3a7224 */ /* 0x000fc600078e0019 */
[----:B------:R-:W-:Y:S01]  /*10ba0*/  STL.64 [R1+0x98], R46 ;  /* 0x0000982e01007387 */ /* 0x000fe20000100a00 */
[----:B--2---:R-:W-:-:S03]  /*10bb0*/  IMAD.MOV.U32 R77, RZ, RZ, R13 ;  /* 0x000000ffff4d7224 */ /* 0x004fc600078e000d */
[----:B------:R-:W-:Y:S01]  /*10bc0*/  STL.64 [R1+0xbf0], R46 ;  /* 0x000bf02e01007387 */ /* 0x000fe20000100a00 */
[----:B------:R-:W-:Y:S02]  /*10bd0*/  IMAD.MOV.U32 R59, RZ, RZ, R26 ;  /* 0x000000ffff3b7224 */ /* 0x000fe400078e001a */
[----:B------:R-:W-:Y:S01]  /*10be0*/  IMAD.MOV.U32 R76, RZ, RZ, R12 ;  /* 0x000000ffff4c7224 */ /* 0x000fe200078e000c */
[----:B------:R-:W2:Y:S01]  /*10bf0*/  LDL.LU R13, [R1+0x108] ;  /* 0x00010800010d7983 */ /* 0x000ea20000300800 */
[----:B------:R-:W-:Y:S02]  /*10c00*/  IMAD.MOV.U32 R74, RZ, RZ, R14 ;  /* 0x000000ffff4a7224 */ /* 0x000fe400078e000e */
[----:B------:R-:W-:Y:S01]  /*10c10*/  IMAD.MOV.U32 R33, RZ, RZ, R3 ;  /* 0x000000ffff217224 */ /* 0x000fe200078e0003 */
[----:B------:R-:W2:Y:S01]  /*10c20*/  LDL.LU R12, [R1+0x190] ;  /* 0x00019000010c7983 */ /* 0x000ea20000300800 */
[----:B------:R-:W-:-:S03]  /*10c30*/  IMAD.MOV.U32 R75, RZ, RZ, R24 ;  /* 0x000000ffff4b7224 */ /* 0x000fc600078e0018 */
[----:B------:R-:W2:Y:S01]  /*10c40*/  LDL.LU R11, [R1+0x10c] ;  /* 0x00010c00010b7983 */ /* 0x000ea20000300800 */
[----:B---3--:R-:W-:-:S03]  /*10c50*/  IMAD.MOV.U32 R32, RZ, RZ, R2 ;  /* 0x000000ffff207224 */ /* 0x008fc600078e0002 */
[----:B------:R-:W3:Y:S04]  /*10c60*/  LDL.LU R3, [R1+0x124] ;  /* 0x0001240001037983 */ /* 0x000ee80000300800 */
[----:B------:R-:W3:Y:S04]  /*10c70*/  LDL.LU R14, [R1+0x110] ;  /* 0x00011000010e7983 */ /* 0x000ee80000300800 */
[----:B------:R-:W3:Y:S04]  /*10c80*/  LDL.LU R2, [R1+0x138] ;  /* 0x0001380001027983 */ /* 0x000ee80000300800 */
[----:B------:R-:W-:Y:S04]  /*10c90*/  STL.64 [R1+0xb0], R58 ;  /* 0x0000b03a01007387 */ /* 0x000fe80000100a00 */
[----:B------:R-:W-:Y:S04]  /*10ca0*/  STL.64 [R1+0xbf8], R58 ;  /* 0x000bf83a01007387 */ /* 0x000fe80000100a00 */
[----:B------:R-:W-:Y:S04]  /*10cb0*/  STL.64 [R1+0x128], R74 ;  /* 0x0001284a01007387 */ /* 0x000fe80000100a00 */
[----:B------:R-:W-:Y:S04]  /*10cc0*/  STL.64 [R1+0xc00], R74 ;  /* 0x000c004a01007387 */ /* 0x000fe80000100a00 */
[----:B------:R-:W-:Y:S04]  /*10cd0*/  STL.64 [R1+0x130], R76 ;  /* 0x0001304c01007387 */ /* 0x000fe80000100a00 */
[----:B------:R-:W-:Y:S04]  /*10ce0*/  STL.64 [R1+0xc08], R76 ;  /* 0x000c084c01007387 */ /* 0x000fe80000100a00 */
[----:B------:R-:W3:Y:S01]  /*10cf0*/  LDL.LU R24, [R1+0x114] ;  /* 0x0001140001187983 */ /* 0x000ee20000300800 */
[----:B------:R-:W-:-:S02]  /*10d00*/  IMAD.MOV.U32 R57, RZ, RZ, R20 ;  /* 0x000000ffff397224 */ /* 0x000fc400078e0014 */
[----:B----4-:R-:W-:Y:S02]  /*10d10*/  IMAD.MOV.U32 R56, RZ, RZ, R0 ;  /* 0x000000ffff387224 */ /* 0x010fe400078e0000 */
[----:B------:R-:W4:Y:S01]  /*10d20*/  LDL.LU R0, [R1+0x13c] ;  /* 0x00013c0001007983 */ /* 0x000f220000300800 */
[----:B------:R-:W-:-:S03]  /*10d30*/  IMAD.MOV.U32 R67, RZ, RZ, R9 ;  /* 0x000000ffff437224 */ /* 0x000fc600078e0009 */
[----:B------:R-:W4:Y:S01]  /*10d40*/  LDL.LU R36, [R1+0x118] ;  /* 0x0001180001247983 */ /* 0x000f220000300800 */
[----:B------:R-:W-:-:S03]  /*10d50*/  IMAD.MOV.U32 R66, RZ, RZ, R8 ;  /* 0x000000ffff427224 */ /* 0x000fc600078e0008 */
[----:B------:R-:W4:Y:S04]  /*10d60*/  LDL.LU R9, [R1+0x140] ;  /* 0x0001400001097983 */ /* 0x000f280000300800 */
[----:B0-----:R-:W4:Y:S04]  /*10d70*/  LDL.LU R35, [R1+0x14c] ;  /* 0x00014c0001237983 */ /* 0x001f280000300800 */
[----:B------:R-:W4:Y:S04]  /*10d80*/  LDL.LU R34, [R1+0x20] ;  /* 0x0000200001227983 */ /* 0x000f280000300800 */
[----:B------:R-:W4:Y:S04]  /*10d90*/  LDL.LU R8, [R1+0x150] ;  /* 0x0001500001087983 */ /* 0x000f280000300800 */
[----:B------:R-:W-:Y:S04]  /*10da0*/  STL.64 [R1+0x158], R32 ;  /* 0x0001582001007387 */ /* 0x000fe80000100a00 */
[----:B------:R0:W-:Y:S04]  /*10db0*/  STL.64 [R1+0xc10], R32 ;  /* 0x000c102001007387 */ /* 0x0001e80000100a00 */
[----:B------:R-:W4:Y:S01]  /*10dc0*/  LDL.LU R20, [R1+0x24] ;  /* 0x0000240001147983 */ /* 0x000f220000300800 */
[----:B------:R-:W-:-:S03]  /*10dd0*/  IMAD.MOV.U32 R82, RZ, RZ, R10 ;  /* 0x000000ffff527224 */ /* 0x000fc600078e000a */
[----:B------:R-:W4:Y:S04]  /*10de0*/  LDL.LU R10, [R1+0xe4] ;  /* 0x0000e400010a7983 */ /* 0x000f280000300800 */
[----:B0-----:R-:W4:Y:S04]  /*10df0*/  LDL.LU R32, [R1+0x38] ;  /* 0x0000380001207983 */ /* 0x001f280000300800 */
[----:B------:R-:W4:Y:S04]  /*10e00*/  LDL.LU R27, [R1+0xe8] ;  /* 0x0000e800011b7983 */ /* 0x000f280000300800 */
[----:B------:R-:W4:Y:S04]  /*10e10*/  LDL.LU R23, [R1+0x3c] ;  /* 0x00003c0001177983 */ /* 0x000f280000300800 */
[----:B------:R-:W4:Y:S01]  /*10e20*/  LDL.LU R22, [R1+0xec] ;  /* 0x0000ec0001167983 */ /* 0x000f220000300800 */
[----:B------:R-:W-:-:S03]  /*10e30*/  IMAD.MOV.U32 R83, RZ, RZ, R15 ;  /* 0x000000ffff537224 */ /* 0x000fc600078e000f */
[----:B------:R-:W-:Y:S04]  /*10e40*/  STL.64 [R1+0x160], R56 ;  /* 0x0001603801007387 */ /* 0x000fe80000100a00 */
[----:B------:R0:W-:Y:S04]  /*10e50*/  STL.64 [R1+0xc18], R56 ;  /* 0x000c183801007387 */ /* 0x0001e80000100a00 */
[----:B------:R-:W-:Y:S04]  /*10e60*/  STL.64 [R1+0x168], R66 ;  /* 0x0001684201007387 */ /* 0x000fe80000100a00 */
[----:B------:R1:W-:Y:S01]  /*10e70*/  STL.64 [R1+0xc20], R66 ;  /* 0x000c204201007387 */ /* 0x0003e20000100a00 */
[----:B--2---:R-:W-:-:S03]  /*10e80*/  IMAD.MOV.U32 R85, RZ, RZ, R13 ;  /* 0x000000ffff557224 */ /* 0x004fc600078e000d */
[----:B------:R-:W2:Y:S01]  /*10e90*/  LDL.LU R26, [R1+0x40] ;  /* 0x00004000011a7983 */ /* 0x000ea20000300800 */
[----:B------:R-:W-:-:S03]  /*10ea0*/  IMAD.MOV.U32 R84, RZ, RZ, R12 ;  /* 0x000000ffff547224 */ /* 0x000fc600078e000c */
[----:B------:R-:W2:Y:S01]  /*10eb0*/  LDL.LU R21, [R1+0xf0] ;  /* 0x0000f00001157983 */ /* 0x000ea20000300800 */
[----:B------:R-:W-:-:S03]  /*10ec0*/  IMAD.MOV.U32 R13, RZ, RZ, R11 ;  /* 0x000000ffff0d7224 */ /* 0x000fc600078e000b */
[----:B------:R-:W-:Y:S01]  /*10ed0*/  STL.64 [R1+0x188], R82 ;  /* 0x0001885201007387 */ /* 0x000fe20000100a00 */
[----:B---3--:R-:W-:-:S03]  /*10ee0*/  IMAD.MOV.U32 R12, RZ, RZ, R3 ;  /* 0x000000ffff0c7224 */ /* 0x008fc600078e0003 */
[----:B------:R3:W-:Y:S01]  /*10ef0*/  STL.64 [R1+0xc28], R82 ;  /* 0x000c285201007387 */ /* 0x0007e20000100a00 */
[----:B------:R-:W-:-:S03]  /*10f00*/  IMAD.MOV.U32 R15, RZ, RZ, R14 ;  /* 0x000000ffff0f7224 */ /* 0x000fc600078e000e */
[----:B------:R-:W3:Y:S01]  /*10f10*/  LDL.LU R11, [R1+0x44] ;  /* 0x00004400010b7983 */ /* 0x000ee20000300800 */
[----:B------:R-:W-:-:S03]  /*10f20*/  IMAD.MOV.U32 R14, RZ, RZ, R2 ;  /* 0x000000ffff0e7224 */ /* 0x000fc600078e0002 */
[----:B------:R-:W3:Y:S04]  /*10f30*/  LDL.LU R3, [R1+0xf4] ;  /* 0x0000f40001037983 */ /* 0x000ee80000300800 */
[----:B------:R-:W3:Y:S04]  /*10f40*/  LDL.LU R2, [R1+0xfc] ;  /* 0x0000fc0001027983 */ /* 0x000ee80000300800 */
[----:B------:R-:W-:Y:S01]  /*10f50*/  STL.64 [R1+0x190], R84 ;  /* 0x0001905401007387 */ /* 0x000fe20000100a00 */
[----:B------:R-:W-:Y:S02]  /*10f60*/  IMAD.MOV.U32 R25, RZ, RZ, R24 ;  /* 0x000000ffff197224 */ /* 0x000fe400078e0018 */
[----:B------:R-:W-:-:S02]  /*10f70*/  IMAD.MOV.U32 R79, RZ, RZ, R51 ;  /* 0x000000ffff4f7224 */ /* 0x000fc400078e0033 */
[----:B----4-:R-:W-:Y:S02]  /*10f80*/  IMAD.MOV.U32 R24, RZ, RZ, R0 ;  /* 0x000000ffff187224 */ /* 0x010fe400078e0000 */
[----:B------:R-:W4:Y:S01]  /*10f90*/  LDL.LU R0, [R1+0x100] ;  /* 0x0001000001007983 */ /* 0x000f220000300800 */
[----:B------:R-:W-:-:S03]  /*10fa0*/  IMAD.MOV.U32 R37, RZ, RZ, R36 ;  /* 0x000000ffff257224 */ /* 0x000fc600078e0024 */
[----:B------:R-:W-:Y:S01]  /*10fb0*/  STL.64 [R1+0x198], R12 ;  /* 0x0001980c01007387 */ /* 0x000fe20000100a00 */
[----:B------:R-:W-:-:S03]  /*10fc0*/  IMAD.MOV.U32 R36, RZ, RZ, R9 ;  /* 0x000000ffff247224 */ /* 0x000fc600078e0009 */
[----:B------:R-:W-:Y:S01]  /*10fd0*/  STL.64 [R1+0x1a0], R14 ;  /* 0x0001a00e01007387 */ /* 0x000fe20000100a00 */
[----:B------:R-:W-:-:S03]  /*10fe0*/  IMAD.MOV.U32 R78, RZ, RZ, R35 ;  /* 0x000000ffff4e7224 */ /* 0x000fc600078e0023 */
[----:B------:R-:W4:Y:S01]  /*10ff0*/  LDL.LU R9, [R1+0x74] ;  /* 0x0000740001097983 */ /* 0x000f220000300800 */
[----:B------:R-:W-:-:S03]  /*11000*/  IMAD.MOV.U32 R61, RZ, RZ, R34 ;  /* 0x000000ffff3d7224 */ /* 0x000fc600078e0022 */
[----:B------:R-:W-:Y:S01]  /*11010*/  STL.64 [R1+0x1a8], R24 ;  /* 0x0001a81801007387 */ /* 0x000fe20000100a00 */
[----:B------:R-:W-:-:S03]  /*11020*/  IMAD.MOV.U32 R60, RZ, RZ, R8 ;  /* 0x000000ffff3c7224 */ /* 0x000fc600078e0008 */
[----:B------:R-:W4:Y:S04]  /*11030*/  LDL.LU R8, [R1+0x78] ;  /* 0x0000780001087983 */ /* 0x000f280000300800 */
[----:B------:R-:W-:Y:S01]  /*11040*/  STL.64 [R1+0x1b0], R36 ;  /* 0x0001b02401007387 */ /* 0x000fe20000100a00 */
[----:B------:R-:W-:Y:S02]  /*11050*/  IMAD.MOV.U32 R55, RZ, RZ, R20 ;  /* 0x000000ffff377224 */ /* 0x000fe400078e0014 */
[----:B------:R-:W-:Y:S02]  /*11060*/  IMAD.MOV.U32 R54, RZ, RZ, R10 ;  /* 0x000000ffff367224 */ /* 0x000fe400078e000a */
[----:B------:R-:W4:Y:S04]  /*11070*/  LDL.LU R10, [R1+0x7c] ;  /* 0x00007c00010a7983 */ /* 0x000f280000300800 */
[----:B------:R-:W4:Y:S04]  /*11080*/  LDL.LU R20, [R1+0x80] ;  /* 0x0000800001147983 */ /* 0x000f280000300800 */
[----:B------:R-:W-:Y:S01]  /*11090*/  STL.64 [R1+0x1c8], R78 ;  /* 0x0001c84e01007387 */ /* 0x000fe20000100a00 */
[----:B------:R-:W-:-:S03]  /*110a0*/  IMAD.MOV.U32 R65, RZ, RZ, R23 ;  /* 0x000000ffff417224 */ /* 0x000fc600078e0017 */
[----:B------:R-:W-:Y:S04]  /*110b0*/  STL.64 [R1+0x1d0], R60 ;  /* 0x0001d03c01007387 */ /* 0x000fe80000100a00 */
[----:B------:R-:W-:Y:S04]  /*110c0*/  STL.64 [R1+0x1d8], R54 ;  /* 0x0001d83601007387 */ /* 0x000fe80000100a00 */
[----:B------:R-:W4:Y:S01]  /*110d0*/  LDL.LU R23, [R1+0x84] ;  /* 0x0000840001177983 */ /* 0x000f220000300800 */
[----:B------:R-:W-:-:S03]  /*110e0*/  IMAD.MOV.U32 R64, RZ, RZ, R22 ;  /* 0x000000ffff407224 */ /* 0x000fc600078e0016 */
[----:B------:R-:W4:Y:S01]  /*110f0*/  LDL.LU R22, [R1+0xa0] ;  /* 0x0000a00001167983 */ /* 0x000f220000300800 */
[----:B------:R-:W-:Y:S02]  /*11100*/  IMAD.MOV.U32 R62, RZ, RZ, R27 ;  /* 0x000000ffff3e7224 */ /* 0x000fe400078e001b */
[----:B------:R-:W-:Y:S01]  /*11110*/  IMAD.MOV.U32 R63, RZ, RZ, R32 ;  /* 0x000000ffff3f7224 */ /* 0x000fe200078e0020 */
[----:B------:R-:W4:Y:S04]  /*11120*/  LDL.LU R34, [R1+0xa4] ;  /* 0x0000a40001227983 */ /* 0x000f280000300800 */
[----:B------:R-:W-:Y:S01]  /*11130*/  STL.64 [R1+0x1e0], R62 ;  /* 0x0001e03e01007387 */ /* 0x000fe20000100a00 */
[----:B--2---:R-:W-:-:S03]  /*11140*/  IMAD.MOV.U32 R27, RZ, RZ, R26 ;  /* 0x000000ffff1b7224 */ /* 0x004fc600078e001a */
[----:B------:R-:W2:Y:S01]  /*11150*/  LDL.LU R44, [R1+0xa8] ;  /* 0x0000a800012c7983 */ /* 0x000ea20000300800 */
[----:B------:R-:W-:-:S03]  /*11160*/  IMAD.MOV.U32 R26, RZ, RZ, R21 ;  /* 0x000000ffff1a7224 */ /* 0x000fc600078e0015 */
[----:B------:R-:W2:Y:S04]  /*11170*/  LDL.LU R46, [R1+0xac] ;  /* 0x0000ac00012e7983 */ /* 0x000ea80000300800 */
[----:B------:R-:W2:Y:S04]  /*11180*/  LDL.LU R51, [R1+0xb8] ;  /* 0x0000b80001337983 */ /* 0x000ea80000300800 */
[----:B------:R-:W-:Y:S01]  /*11190*/  STL.64 [R1+0x1e8], R64 ;  /* 0x0001e84001007387 */ /* 0x000fe20000100a00 */
[----:B---3--:R-:W-:-:S03]  /*111a0*/  IMAD.MOV.U32 R71, RZ, RZ, R11 ;  /* 0x000000ffff477224 */ /* 0x008fc600078e000b */
[----:B------:R-:W-:Y:S01]  /*111b0*/  STL.64 [R1+0x1f0], R26 ;  /* 0x0001f01a01007387 */ /* 0x000fe20000100a00 */
[----:B------:R-:W-:-:S03]  /*111c0*/  IMAD.MOV.U32 R70, RZ, RZ, R3 ;  /* 0x000000ffff467224 */ /* 0x000fc600078e0003 */
[----:B------:R-:W3:Y:S04]  /*111d0*/  LDL.LU R33, [R1+0xbc] ;  /* 0x0000bc0001217983 */ /* 0x000ee80000300800 */
[----:B------:R-:W-:Y:S01]  /*111e0*/  STL.64 [R1+0x1f8], R70 ;  /* 0x0001f84601007387 */ /* 0x000fe20000100a00 */
[----:B------:R-:W-:Y:S02]  /*111f0*/  IMAD.MOV.U32 R3, RZ, RZ, R5 ;  /* 0x000000ffff037224 */ /* 0x000fe400078e0005 */
[----:B------:R-:W-:Y:S02]  /*11200*/  IMAD.MOV.U32 R81, RZ, RZ, R6 ;  /* 0x000000ffff517224 */ /* 0x000fe400078e0006 */
[----:B------:R-:W-:Y:S02]  /*11210*/  IMAD.MOV.U32 R93, RZ, RZ, R7 ;  /* 0x000000ffff5d7224 */ /* 0x000fe400078e0007 */
[----:B------:R-:W-:-:S02]  /*11220*/  IMAD.MOV.U32 R11, RZ, RZ, R17 ;  /* 0x000000ffff0b7224 */ /* 0x000fc400078e0011 */
[----:B------:R-:W-:Y:S02]  /*11230*/  IMAD.MOV.U32 R21, RZ, RZ, R18 ;  /* 0x000000ffff157224 */ /* 0x000fe400078e0012 */
[----:B------:R-:W-:Y:S02]  /*11240*/  IMAD.MOV.U32 R53, RZ, RZ, R19 ;  /* 0x000000ffff357224 */ /* 0x000fe400078e0013 */
[----:B----4-:R-:W-:Y:S02]  /*11250*/  IMAD.MOV.U32 R80, RZ, RZ, R0 ;  /* 0x000000ffff507224 */ /* 0x010fe400078e0000 */
[----:B------:R-:W4:Y:S04]  /*11260*/  LDL.LU R0, [R1+0xc0] ;  /* 0x0000c00001007983 */ /* 0x000f280000300800 */
[----:B------:R-:W-:Y:S04]  /*11270*/  STL.64 [R1+0x208], R2 ;  /* 0x0002080201007387 */ /* 0x000fe80000100a00 */
[----:B------:R-:W4:Y:S01]  /*11280*/  LDL.LU R32, [R1+0xc4] ;  /* 0x0000c40001207983 */ /* 0x000f220000300800 */
[----:B------:R-:W-:-:S02]  /*11290*/  IMAD.MOV.U32 R92, RZ, RZ, R9 ;  /* 0x000000ffff5c7224 */ /* 0x000fc400078e0009 */
[----:B------:R-:W-:Y:S01]  /*112a0*/  IMAD.MOV.U32 R9, RZ, RZ, R16 ;  /* 0x000000ffff097224 */ /* 0x000fe200078e0010 */
[----:B------:R-:W-:Y:S04]  /*112b0*/  STL.64 [R1+0x250], R80 ;  /* 0x0002505001007387 */ /* 0x000fe80000100a00 */
[----:B------:R-:W-:Y:S04]  /*112c0*/  STL.64 [R1+0x258], R92 ;  /* 0x0002585c01007387 */ /* 0x000fe80000100a00 */
[----:B------:R-:W-:Y:S04]  /*112d0*/  STL.64 [R1+0x260], R8 ;  /* 0x0002600801007387 */ /* 0x000fe80000100a00 */
[----:B0-----:R-:W4:Y:S04]  /*112e0*/  LDL.LU R57, [R1+0xc8] ;  /* 0x0000c80001397983 */ /* 0x001f280000300800 */
[----:B------:R-:W4:Y:S04]  /*112f0*/  LDL.LU R56, [R1+0xcc] ;  /* 0x0000cc0001387983 */ /* 0x000f280000300800 */
[----:B------:R-:W-:Y:S04]  /*11300*/  STL.64 [R1+0x268], R10 ;  /* 0x0002680a01007387 */ /* 0x000fe80000100a00 */
[----:B-1----:R-:W4:Y:S04]  /*11310*/  LDL.LU R66, [R1+0xd0] ;  /* 0x0000d00001427983 */ /* 0x002f280000300800 */
[----:B------:R-:W-:Y:S01]  /*11320*/  STL.64 [R1+0x270], R20 ;  /* 0x0002701401007387 */ /* 0x000fe20000100a00 */
[----:B------:R-:W-:-:S02]  /*11330*/  IMAD.MOV.U32 R52, RZ, RZ, R23 ;  /* 0x000000ffff347224 */ /* 0x000fc400078e0017 */
[----:B------:R-:W-:-:S03]  /*11340*/  IMAD.MOV.U32 R23, RZ, RZ, R28 ;  /* 0x000000ffff177224 */ /* 0x000fc600078e001c */
[----:B------:R-:W-:Y:S04]  /*11350*/  STL.64 [R1+0x210], R52 ;  /* 0x0002103401007387 */ /* 0x000fe80000100a00 */
[----:B------:R-:W-:Y:S04]  /*11360*/  STL.64 [R1+0x218], R22 ;  /* 0x0002181601007387 */ /* 0x000fe80000100a00 */
[----:B------:R-:W4:Y:S01]  /*11370*/  LDL.LU R68, [R1+0xd4] ;  /* 0x0000d40001447983 */ /* 0x000f220000300800 */
[----:B------:R-:W-:Y:S02]  /*11380*/  IMAD.MOV.U32 R35, RZ, RZ, R29 ;  /* 0x000000ffff237224 */ /* 0x000fe400078e001d */
[----:B------:R-:W-:-:S02]  /*11390*/  IMAD.MOV.U32 R45, RZ, RZ, R30 ;  /* 0x000000ffff2d7224 */ /* 0x000fc400078e001e */
[----:B------:R-:W-:Y:S01]  /*113a0*/  IMAD.MOV.U32 R47, RZ, RZ, R31 ;  /* 0x000000ffff2f7224 */ /* 0x000fe200078e001f */
[----:B------:R-:W-:Y:S01]  /*113b0*/  STL.64 [R1+0x220], R34 ;  /* 0x0002202201007387 */ /* 0x000fe20000100a00 */
[----:B------:R-:W-:Y:S02]  /*113c0*/  IMAD.MOV.U32 R59, RZ, RZ, R38 ;  /* 0x000000ffff3b7224 */ /* 0x000fe400078e0026 */
[----:B------:R-:W-:Y:S02]  /*113d0*/  IMAD.MOV.U32 R75, RZ, RZ, R39 ;  /* 0x000000ffff4b7224 */ /* 0x000fe400078e0027 */
[----:B--2---:R-:W-:Y:S02]  /*113e0*/  IMAD.MOV.U32 R58, RZ, RZ, R51 ;  /* 0x000000ffff3a7224 */ /* 0x004fe400078e0033 */
[----:B------:R-:W2:Y:S04]  /*113f0*/  LDL.LU R51, [R1+0xd8] ;  /* 0x0000d80001337983 */ /* 0x000ea80000300800 */
[----:B------:R-:W2:Y:S04]  /*11400*/  LDL R72, [R1+0x2b0] ;  /* 0x0002b00001487983 */ /* 0x000ea80000100800 */
[----:B------:R-:W-:Y:S01]  /*11410*/  STL.64 [R1+0x228], R44 ;  /* 0x0002282c01007387 */ /* 0x000fe20000100a00 */
[----:B---3--:R-:W-:-:S03]  /*11420*/  IMAD.MOV.U32 R74, RZ, RZ, R33 ;  /* 0x000000ffff4a7224 */ /* 0x008fc600078e0021 */
[----:B------:R-:W-:Y:S01]  /*11430*/  STL.64 [R1+0x230], R46 ;  /* 0x0002302e01007387 */ /* 0x000fe20000100a00 */
[----:B------:R-:W-:-:S03]  /*11440*/  IMAD.MOV.U32 R77, RZ, RZ, R40 ;  /* 0x000000ffff4d7224 */ /* 0x000fc600078e0028 */
[----:B------:R-:W-:Y:S01]  /*11450*/  STL.64 [R1+0x238], R58 ;  /* 0x0002383a01007387 */ /* 0x000fe20000100a00 */
[----:B------:R-:W-:Y:S02]  /*11460*/  IMAD.MOV.U32 R33, RZ, RZ, R41 ;  /* 0x000000ffff217224 */ /* 0x000fe400078e0029 */
[----:B------:R-:W-:Y:S02]  /*11470*/  IMAD.MOV.U32 R39, RZ, RZ, R42 ;  /* 0x000000ffff277224 */ /* 0x000fe400078e002a */
[----:B------:R-:W-:Y:S02]  /*11480*/  IMAD.MOV.U32 R67, RZ, RZ, R48 ;  /* 0x000000ffff437224 */ /* 0x000fe400078e0030 */
[----:B------:R-:W-:Y:S02]  /*11490*/  IMAD.MOV.U32 R83, RZ, RZ, R49 ;  /* 0x000000ffff537224 */ /* 0x000fe400078e0031 */
[----:B----4-:R-:W-:Y:S02]  /*114a0*/  IMAD.MOV.U32 R76, RZ, RZ, R0 ;  /* 0x000000ffff4c7224 */ /* 0x010fe400078e0000 */
[----:B------:R-:W3:Y:S04]  /*114b0*/  LDL R0, [R1+0x2b4] ;  /* 0x0002b40001007983 */ /* 0x000ee80000100800 */
[----:B------:R-:W-:Y:S04]  /*114c0*/  STL.64 [R1+0x240], R74 ;  /* 0x0002404a01007387 */ /* 0x000fe80000100a00 */
[----:B------:R-:W4:Y:S04]  /*114d0*/  LDL.LU R40, [R1+0xdc] ;  /* 0x0000dc0001287983 */ /* 0x000f280000300800 */
[----:B------:R-:W3:Y:S04]  /*114e0*/  LDL.LU R31, [R1+0xe0] ;  /* 0x0000e000011f7983 */ /* 0x000ee80000300800 */
[----:B------:R-:W-:Y:S01]  /*114f0*/  STL.64 [R1+0x248], R76 ;  /* 0x0002484c01007387 */ /* 0x000fe20000100a00 */
[----:B------:R-:W-:-:S02]  /*11500*/  IMAD.MOV.U32 R38, RZ, RZ, R57 ;  /* 0x000000ffff267224 */ /* 0x000fc400078e0039 */
[----:B------:R-:W-:Y:S01]  /*11510*/  IMAD.MOV.U32 R57, RZ, RZ, R43 ;  /* 0x000000ffff397224 */ /* 0x000fe200078e002b */
[----:B------:R-:W-:Y:S04]  /*11520*/  STL.64 [R1+0x278], R32 ;  /* 0x0002782001007387 */ /* 0x000fe80000100a00 */
[----:B------:R-:W-:Y:S04]  /*11530*/  STL.64 [R1+0x280], R38 ;  /* 0x0002802601007387 */ /* 0x000fe80000100a00 */
[----:B------:R-:W-:Y:S04]  /*11540*/  STL.64 [R1+0x288], R56 ;  /* 0x0002883801007387 */ /* 0x000fe80000100a00 */
[----:B------:R-:W-:Y:S04]  /*11550*/  STL.64 [R1+0x290], R66 ;  /* 0x0002904201007387 */ /* 0x000fe80000100a00 */
[----:B------:R-:W3:Y:S01]  /*11560*/  LDL R73, [R1+0x308] ;  /* 0x0003080001497983 */ /* 0x000ee20000100800 */
[----:B------:R-:W-:-:S05]  /*11570*/  IMAD.MOV.U32 R82, RZ, RZ, R68 ;  /* 0x000000ffff527224 */ /* 0x000fca00078e0044 */
[----:B------:R-:W-:Y:S04]  /*11580*/  STL.64 [R1+0x298], R82 ;  /* 0x0002985201007387 */ /* 0x000fe80000100a00 */
[----:B------:R-:W3:Y:S01]  /*11590*/  LDL R90, [R1+0x310] ;  /* 0x00031000015a7983 */ /* 0x000ee20000100800 */
[----:B------:R-:W-:Y:S01]  /*115a0*/  ISETP.GT.AND P4, PT, R4, RZ, PT ;  /* 0x000000ff0400720c */ /* 0x000fe20003f84270 */
[----:B------:R-:W-:Y:S02]  /*115b0*/  IMAD.MOV.U32 R89, RZ, RZ, R88 ;  /* 0x000000ffff597224 */ /* 0x000fe400078e0058 */
[----:B------:R-:W-:Y:S01]  /*115c0*/  IMAD.MOV.U32 R87, RZ, RZ, R86 ;  /* 0x000000ffff577224 */ /* 0x000fe200078e0056 */
[----:B--2---:R-:W-:-:S04]  /*115d0*/  LOP3.LUT R51, R51, R50, RZ, 0x3c, !PT ;  /* 0x0000003233337212 */ /* 0x004fc800078e3cff */
[----:B------:R-:W-:-:S04]  /*115e0*/  LOP3.LUT R50, R51, R50, RZ, 0x3c, !PT ;  /* 0x0000003233327212 */ /* 0x000fc800078e3cff */
[----:B------:R-:W-:-:S05]  /*115f0*/  LOP3.LUT R51, R51, R50, RZ, 0x3c, !PT ;  /* 0x0000003233337212 */ /* 0x000fca00078e3cff */
[----:B------:R-:W-:Y:S04]  /*11600*/  STL.64 [R1+0x2a0], R50 ;  /* 0x0002a03201007387 */ /* 0x000fe80000100a00 */
[----:B------:R-:W2:Y:S04]  /*11610*/  LDL R91, [R1+0x42c] ;  /* 0x00042c00015b7983 */ /* 0x000ea80000100800 */
[----:B------:R-:W2:Y:S01]  /*11620*/  LDL R68, [R1+0x428] ;  /* 0x0004280001447983 */ /* 0x000ea20000100800 */
[----:B------:R-:W-:Y:S01]  /*11630*/  ISETP.GT.AND P6, PT, R4, 0x1, PT ;  /* 0x000000010400780c */ /* 0x000fe20003fc4270 */
[----:B----4-:R-:W-:-:S02]  /*11640*/  IMAD.MOV.U32 R88, RZ, RZ, R40 ;  /* 0x000000ffff587224 */ /* 0x010fc400078e0028 */
[----:B---3--:R-:W-:-:S03]  /*11650*/  IMAD.MOV.U32 R86, RZ, RZ, R31 ;  /* 0x000000ffff567224 */ /* 0x008fc600078e001f */
[----:B------:R-:W3:Y:S04]  /*11660*/  @P4 LDG.E.U16 R0, desc[UR24][R88.64] ;  /* 0x0000001858004981 */ /* 0x000ee8000c1e1500 */
[----:B------:R-:W4:Y:S04]  /*11670*/  @P4 LDG.E.U16 R72, desc[UR24][R86.64] ;  /* 0x0000001856484981 */ /* 0x000f28000c1e1500 */
[----:B------:R-:W4:Y:S04]  /*11680*/  @P6 LDG.E.U16 R73, desc[UR24][R50.64] ;  /* 0x0000001832496981 */ /* 0x000f28000c1e1500 */
[----:B------:R-:W4:Y:S04]  /*11690*/  @P6 LDG.E.U16 R90, desc[UR24][R82.64] ;  /* 0x00000018525a6981 */ /* 0x000f28000c1e1500 */
[----:B------:R-:W-:Y:S01]  /*116a0*/  STL [R1+0x884], R86 ;  /* 0x0008845601007387 */ /* 0x000fe20000100800 */
[----:B------:R-:W-:-:S03]  /*116b0*/  IMAD.MOV.U32 R48, RZ, RZ, R38 ;  /* 0x000000ffff307224 */ /* 0x000fc600078e0026 */
[----:B------:R-:W-:Y:S01]  /*116c0*/  STL [R1+0xa10], R86 ;  /* 0x000a105601007387 */ /* 0x000fe20000100800 */
[----:B------:R-:W-:-:S03]  /*116d0*/  IMAD.MOV.U32 R49, RZ, RZ, R39 ;  /* 0x000000ffff317224 */ /* 0x000fc600078e0027 */
[----:B------:R-:W-:Y:S01]  /*116e0*/  STL [R1+0x880], R87 ;  /* 0x0008805701007387 */ /* 0x000fe20000100800 */
[----:B------:R-:W-:-:S03]  /*116f0*/  ISETP.GT.AND P5, PT, R4, 0x2, PT ;  /* 0x000000020400780c */ /* 0x000fc60003fa4270 */
[----:B------:R0:W-:Y:S04]  /*11700*/  STL [R1+0xa14], R87 ;  /* 0x000a145701007387 */ /* 0x0001e80000100800 */
[----:B0-----:R-:W4:Y:S04]  /*11710*/  LDL.LU R87, [R1+0x65c] ;  /* 0x00065c0001577983 */ /* 0x001f280000300800 */
[----:B------:R-:W4:Y:S04]  /*11720*/  LDL R42, [R1+0x744] ;  /* 0x00074400012a7983 */ /* 0x000f280000100800 */
[----:B------:R-:W4:Y:S04]  /*11730*/  LDL R41, [R1+0x740] ;  /* 0x0007400001297983 */ /* 0x000f280000100800 */
[----:B------:R-:W4:Y:S04]  /*11740*/  LDL R39, [R1+0x73c] ;  /* 0x00073c0001277983 */ /* 0x000f280000100800 */
[----:B------:R-:W4:Y:S04]  /*11750*/  LDL R38, [R1+0x738] ;  /* 0x0007380001267983 */ /* 0x000f280000100800 */
[----:B------:R-:W4:Y:S04]  /*11760*/  LDL R31, [R1+0x734] ;  /* 0x00073400011f7983 */ /* 0x000f280000100800 */
[----:B--2---:R-:W2:Y:S04]  /*11770*/  @P5 LDG.E.U16 R91, desc[UR24][R56.64] ;  /* 0x00000018385b5981 */ /* 0x004ea8000c1e1500 */
[----:B------:R-:W2:Y:S04]  /*11780*/  @P5 LDG.E.U16 R68, desc[UR24][R66.64] ;  /* 0x0000001842445981 */ /* 0x000ea8000c1e1500 */
[----:B---3--:R0:W-:Y:S04]  /*11790*/  @P4 STL [R1+0x2b4], R0 ;  /* 0x0002b40001004387 */ /* 0x0081e80000100800 */
[----:B------:R-:W3:Y:S04]  /*117a0*/  LDL R69, [R1+0x72c] ;  /* 0x00072c0001457983 */ /* 0x000ee80000100800 */
[----:B0-----:R-:W3:Y:S04]  /*117b0*/  LDL R0, [R1+0x730] ;  /* 0x0007300001007983 */ /* 0x001ee80000100800 */
[----:B----4-:R0:W-:Y:S04]  /*117c0*/  @P4 STL [R1+0x2b0], R72 ;  /* 0x0002b04801004387 */ /* 0x0101e80000100800 */
[----:B0-----:R-:W4:Y:S04]  /*117d0*/  LDL R72, [R1+0x728] ;  /* 0x0007280001487983 */ /* 0x001f280000100800 */
[----:B------:R-:W-:Y:S04]  /*117e0*/  STL [R1+0x88c], R88 ;  /* 0x00088c5801007387 */ /* 0x000fe80000100800 */
[----:B------:R0:W-:Y:S04]  /*117f0*/  STL [R1+0xa18], R88 ;  /* 0x000a185801007387 */ /* 0x0001e80000100800 */
[----:B0-----:R-:W4:Y:S04]  /*11800*/  LDL.LU R88, [R1+0x658] ;  /* 0x0006580001587983 */ /* 0x001f280000300800 */
[----:B------:R-:W-:Y:S04]  /*11810*/  STL [R1+0x888], R89 ;  /* 0x0008885901007387 */ /* 0x000fe80000100800 */
[----:B------:R-:W-:Y:S04]  /*11820*/  STL [R1+0xa1c], R89 ;  /* 0x000a1c5901007387 */ /* 0x000fe80000100800 */
[----:B------:R-:W4:Y:S04]  /*11830*/  LDL.LU R86, [R1+0x660] ;  /* 0x0006600001567983 */ /* 0x000f280000300800 */
[----:B------:R-:W4:Y:S04]  /*11840*/  LDL.LU.64 R82, [R1+0xc28] ;  /* 0x000c280001527983 */ /* 0x000f280000300a00 */
[----:B------:R0:W-:Y:S04]  /*11850*/  @P6 STL [R1+0x308], R73 ;  /* 0x0003084901006387 */ /* 0x0001e80000100800 */
[----:B0-----:R-:W4:Y:S04]  /*11860*/  LDL R73, [R1+0x2b8] ;  /* 0x0002b80001497983 */ /* 0x001f280000100800 */
[----:B------:R0:W-:Y:S04]  /*11870*/  @P6 STL [R1+0x310], R90 ;  /* 0x0003105a01006387 */ /* 0x0001e80000100800 */
[----:B0-----:R-:W4:Y:S01]  /*11880*/  LDL R90, [R1+0x2bc] ;  /* 0x0002bc00015a7983 */ /* 0x001f220000100800 */
[----:B------:R-:W-:-:S02]  /*11890*/  ISETP.GT.AND P3, PT, R4, 0x3, PT ;  /* 0x000000030400780c */ /* 0x000fc40003f64270 */
[C---:B------:R-:W-:Y:S01]  /*118a0*/  ISETP.GT.AND P0, PT, R4.reuse, 0x4, PT ;  /* 0x000000040400780c */ /* 0x040fe20003f04270 */
[----:B------:R-:W4:Y:S01]  /*118b0*/  LDL.LU.64 R66, [R1+0xc20] ;  /* 0x000c200001427983 */ /* 0x000f220000300a00 */
[C---:B------:R-:W-:Y:S02]  /*118c0*/  ISETP.GT.AND P4, PT, R4.reuse, 0x5, PT ;  /* 0x000000050400780c */ /* 0x040fe40003f84270 */
[C---:B------:R-:W-:Y:S01]  /*118d0*/  ISETP.GT.AND P6, PT, R4.reuse, 0x6, PT ;  /* 0x000000060400780c */ /* 0x040fe20003fc4270 */
[----:B------:R-:W4:Y:S06]  /*118e0*/  LDL.LU.64 R56, [R1+0xc18] ;  /* 0x000c180001387983 */ /* 0x000f2c0000300a00 */
[----:B------:R-:W4:Y:S04]  /*118f0*/  @P3 LDG.E.U16 R87, desc[UR24][R32.64] ;  /* 0x0000001820573981 */ /* 0x000f28000c1e1500 */
[----:B------:R-:W4:Y:S04]  /*11900*/  @P0 LDG.E.U16 R41, desc[UR24][R74.64] ;  /* 0x000000184a290981 */ /* 0x000f28000c1e1500 */
[----:B------:R-:W4:Y:S04]  /*11910*/  @P0 LDG.E.U16 R42, desc[UR24][R76.64] ;  /* 0x000000184c2a0981 */ /* 0x000f28000c1e1500 */
[----:B--2---:R0:W-:Y:S04]  /*11920*/  @P5 STL [R1+0x42c], R91 ;  /* 0x00042c5b01005387 */ /* 0x0041e80000100800 */
[----:B------:R1:W-:Y:S01]  /*11930*/  @P5 STL [R1+0x428], R68 ;  /* 0x0004284401005387 */ /* 0x0003e20000100800 */
[----:B------:R-:W-:-:S03]  /*11940*/  ISETP.GT.AND P5, PT, R4, 0x7, PT ;  /* 0x000000070400780c */ /* 0x000fc60003fa4270 */
[----:B------:R-:W2:Y:S04]  /*11950*/  @P4 LDG.E.U16 R38, desc[UR24][R46.64] ;  /* 0x000000182e264981 */ /* 0x000ea8000c1e1500 */
[----:B------:R-:W2:Y:S04]  /*11960*/  @P4 LDG.E.U16 R39, desc[UR24][R58.64] ;  /* 0x000000183a274981 */ /* 0x000ea8000c1e1500 */
[----:B------:R-:W2:Y:S04]  /*11970*/  @P6 LDG.E.U16 R31, desc[UR24][R44.64] ;  /* 0x000000182c1f6981 */ /* 0x000ea8000c1e1500 */
[----:B0-----:R-:W2:Y:S04]  /*11980*/  LDL R91, [R1+0x318] ;  /* 0x00031800015b7983 */ /* 0x001ea80000100800 */
[----:B------:R-:W2:Y:S04]  /*11990*/  LDL R40, [R1+0x314] ;  /* 0x0003140001287983 */ /* 0x000ea80000100800 */
[----:B---3--:R-:W3:Y:S04]  /*119a0*/  @P5 LDG.E.U16 R69, desc[UR24][R22.64] ;  /* 0x0000001816455981 */ /* 0x008ee8000c1e1500 */
[----:B------:R-:W2:Y:S04]  /*119b0*/  @P6 LDG.E.U16 R0, desc[UR24][R34.64] ;  /* 0x0000001822006981 */ /* 0x000ea8000c1e1500 */
[----:B----4-:R-:W4:Y:S04]  /*119c0*/  @P5 LDG.E.U16 R72, desc[UR24][R52.64] ;  /* 0x0000001834485981 */ /* 0x010f28000c1e1500 */
[----:B------:R-:W2:Y:S01]  /*119d0*/  @P3 LDG.E.U16 R88, desc[UR24][R48.64] ;  /* 0x0000001830583981 */ /* 0x000ea2000c1e1500 */
[----:B------:R-:W-:-:S13]  /*119e0*/  ISETP.GT.AND P3, PT, R4, 0x8, PT ;  /* 0x000000080400780c */ /* 0x000fda0003f64270 */
[----:B------:R-:W3:Y:S04]  /*119f0*/  @P3 LDG.E.U16 R73, desc[UR24][R20.64] ;  /* 0x0000001814493981 */ /* 0x000ee8000c1e1500 */
[----:B------:R-:W3:Y:S04]  /*11a00*/  @P3 LDG.E.U16 R90, desc[UR24][R10.64] ;  /* 0x000000180a5a3981 */ /* 0x000ee8000c1e1500 */
[----:B--2---:R-:W-:Y:S04]  /*11a10*/  STL [R1+0xa20], R88 ;  /* 0x000a205801007387 */ /* 0x004fe80000100800 */
[----:B------:R-:W2:Y:S04]  /*11a20*/  LDL.LU.64 R32, [R1+0xc10] ;  /* 0x000c100001207983 */ /* 0x000ea80000300a00 */
[----:B------:R-:W2:Y:S04]  /*11a30*/  LDL R51, [R1+0x430] ;  /* 0x0004300001337983 */ /* 0x000ea80000100800 */
[----:B-1----:R-:W2:Y:S04]  /*11a40*/  LDL R68, [R1+0x434] ;  /* 0x0004340001447983 */ /* 0x002ea80000100800 */
[----:B------:R-:W-:Y:S04]  /*11a50*/  STL [R1+0xa24], R87 ;  /* 0x000a245701007387 */ /* 0x000fe80000100800 */
[----:B------:R-:W2:Y:S04]  /*11a60*/  LDL.LU.64 R76, [R1+0xc08] ;  /* 0x000c0800014c7983 */ /* 0x000ea80000300a00 */
[----:B------:R-:W2:Y:S04]  /*11a70*/  LDL.LU.64 R74, [R1+0xc00] ;  /* 0x000c0000014a7983 */ /* 0x000ea80000300a00 */
[----:B------:R-:W-:Y:S04]  /*11a80*/  @P0 STL [R1+0x740], R41 ;  /* 0x0007402901000387 */ /* 0x000fe80000100800 */
[----:B------:R-:W-:Y:S01]  /*11a90*/  @P0 STL [R1+0x744], R42 ;  /* 0x0007442a01000387 */ /* 0x000fe20000100800 */
[----:B------:R-:W-:-:S03]  /*11aa0*/  ISETP.GT.AND P0, PT, R4, 0x9, PT ;  /* 0x000000090400780c */ /* 0x000fc60003f04270 */
[----:B------:R-:W2:Y:S04]  /*11ab0*/  LDL.LU.64 R58, [R1+0xbf8] ;  /* 0x000bf800013a7983 */ /* 0x000ea80000300a00 */
[----:B------:R-:W2:Y:S04]  /*11ac0*/  LDL.LU.64 R46, [R1+0xbf0] ;  /* 0x000bf000012e7983 */ /* 0x000ea80000300a00 */
[----:B------:R-:W-:Y:S04]  /*11ad0*/  @P4 STL [R1+0x738], R38 ;  /* 0x0007382601004387 */ /* 0x000fe80000100800 */
[----:B------:R-:W-:Y:S04]  /*11ae0*/  @P4 STL [R1+0x73c], R39 ;  /* 0x00073c2701004387 */ /* 0x000fe80000100800 */
[----:B------:R-:W2:Y:S04]  /*11af0*/  LDL.LU.64 R44, [R1+0xbe8] ;  /* 0x000be800012c7983 */ /* 0x000ea80000300a00 */
[----:B------:R-:W2:Y:S04]  /*11b00*/  LDL.LU.64 R34, [R1+0xbe0] ;  /* 0x000be00001227983 */ /* 0x000ea80000300a00 */
[----:B------:R0:W-:Y:S04]  /*11b10*/  @P6 STL [R1+0x730], R0 ;  /* 0x0007300001006387 */ /* 0x0001e80000100800 */
[----:B------:R-:W2:Y:S04]  /*11b20*/  @P0 LDG.E.U16 R91, desc[UR24][R92.64] ;  /* 0x000000185c5b0981 */ /* 0x000ea8000c1e1500 */
[----:B------:R-:W2:Y:S04]  /*11b30*/  @P0 LDG.E.U16 R40, desc[UR24][R8.64] ;  /* 0x0000001808280981 */ /* 0x000ea8000c1e1500 */
[----:B0-----:R-:W2:Y:S04]  /*11b40*/  LDL R0, [R1+0x724] ;  /* 0x0007240001007983 */ /* 0x001ea80000100800 */
[----:B------:R0:W-:Y:S04]  /*11b50*/  @P6 STL [R1+0x734], R31 ;  /* 0x0007341f01006387 */ /* 0x0001e80000100800 */
[----:B------:R-:W2:Y:S04]  /*11b60*/  LDL.LU.64 R22, [R1+0xbd8] ;  /* 0x000bd80001167983 */ /* 0x000ea80000300a00 */
[----:B------:R-:W2:Y:S04]  /*11b70*/  LDL.LU.64 R52, [R1+0xbd0] ;  /* 0x000bd00001347983 */ /* 0x000ea80000300a00 */
[----:B------:R-:W2:Y:S04]  /*11b80*/  LDL.LU R39, [R1+0x70] ;  /* 0x0000700001277983 */ /* 0x000ea80000300800 */
[----:B0-----:R-:W2:Y:S04]  /*11b90*/  LDL.LU R31, [R1+0xf8] ;  /* 0x0000f800011f7983 */ /* 0x001ea80000300800 */
[----:B----4-:R0:W-:Y:S04]  /*11ba0*/  @P5 STL [R1+0x728], R72 ;  /* 0x0007284801005387 */ /* 0x0101e80000100800 */
[----:B0-----:R-:W4:Y:S04]  /*11bb0*/  LDL R72, [R1+0x720] ;  /* 0x0007200001487983 */ /* 0x001f280000100800 */
[----:B---3--:R0:W-:Y:S04]  /*11bc0*/  @P5 STL [R1+0x72c], R69 ;  /* 0x00072c4501005387 */ /* 0x0081e80000100800 */
[----:B------:R-:W3:Y:S04]  /*11bd0*/  LDL.LU.64 R20, [R1+0xbc8] ;  /* 0x000bc80001147983 */ /* 0x000ee80000300a00 */
[----:B------:R-:W3:Y:S04]  /*11be0*/  LDL.LU.64 R10, [R1+0xbc0] ;  /* 0x000bc000010a7983 */ /* 0x000ee80000300a00 */
[----:B------:R-:W3:Y:S04]  /*11bf0*/  LDL R38, [R1+0x71c] ;  /* 0x00071c0001267983 */ /* 0x000ee80000100800 */
[----:B0-----:R-:W3:Y:S04]  /*11c00*/  LDL R69, [R1+0x718] ;  /* 0x0007180001457983 */ /* 0x001ee80000100800 */
[----:B------:R0:W-:Y:S04]  /*11c10*/  @P3 STL [R1+0x2b8], R73 ;  /* 0x0002b84901003387 */ /* 0x0001e80000100800 */
[----:B0-----:R-:W3:Y:S04]  /*11c20*/  LDL R73, [R1+0x714] ;  /* 0x0007140001497983 */ /* 0x001ee80000100800 */
[----:B------:R0:W-:Y:S04]  /*11c30*/  @P3 STL [R1+0x2bc], R90 ;  /* 0x0002bc5a01003387 */ /* 0x0001e80000100800 */
[----:B0-----:R-:W3:Y:S04]  /*11c40*/  LDL R90, [R1+0x710] ;  /* 0x00071000015a7983 */ /* 0x001ee80000100800 */
[----:B------:R-:W3:Y:S04]  /*11c50*/  LDL.LU.64 R8, [R1+0xbb8] ;  /* 0x000bb80001087983 */ /* 0x000ee80000300a00 */
[----:B------:R-:W3:Y:S01]  /*11c60*/  LDL.LU.64 R92, [R1+0xbb0] ;  /* 0x000bb000015c7983 */ /* 0x000ee20000300a00 */
[----:B------:R-:W-:-:S02]  /*11c70*/  ISETP.GT.AND P4, PT, R4, 0xa, PT ;  /* 0x0000000a0400780c */ /* 0x000fc40003f84270 */
[C---:B------:R-:W-:Y:S02]  /*11c80*/  ISETP.GT.AND P6, PT, R4.reuse, 0xb, PT ;  /* 0x0000000b0400780c */ /* 0x040fe40003fc4270 */
[----:B------:R-:W-:-:S09]  /*11c90*/  ISETP.GT.AND P5, PT, R4, 0xc, PT ;  /* 0x0000000c0400780c */ /* 0x000fd20003fa4270 */
[----:B--2---:R-:W2:Y:S04]  /*11ca0*/  @P4 LDG.E.U16 R51, desc[UR24][R80.64] ;  /* 0x0000001850334981 */ /* 0x004ea8000c1e1500 */
[----:B------:R-:W2:Y:S04]  /*11cb0*/  @P4 LDG.E.U16 R68, desc[UR24][R2.64] ;  /* 0x0000001802444981 */ /* 0x000ea8000c1e1500 */
[----:B------:R0:W-:Y:S04]  /*11cc0*/  @P0 STL [R1+0x318], R91 ;  /* 0x0003185b01000387 */ /* 0x0001e80000100800 */
[----:B------:R-:W2:Y:S04]  /*11cd0*/  @P5 LDG.E.U16 R0, desc[UR24][R26.64] ;  /* 0x000000181a005981 */ /* 0x000ea8000c1e1500 */
[----:B0-----:R-:W2:Y:S04]  /*11ce0*/  LDL R91, [R1+0x2c0] ;  /* 0x0002c000015b7983 */ /* 0x001ea80000100800 */
[----:B------:R0:W-:Y:S01]  /*11cf0*/  @P0 STL [R1+0x314], R40 ;  /* 0x0003142801000387 */ /* 0x0001e20000100800 */
[----:B------:R-:W-:-:S02]  /*11d00*/  IMAD.MOV.U32 R41, RZ, RZ, R39 ;  /* 0x000000ffff297224 */ /* 0x000fc400078e0027 */
[----:B0-----:R-:W-:Y:S01]  /*11d10*/  IMAD.MOV.U32 R40, RZ, RZ, R31 ;  /* 0x000000ffff287224 */ /* 0x001fe200078e001f */
[----:B---3--:R-:W3:Y:S04]  /*11d20*/  @P6 LDG.E.U16 R92, desc[UR24][R70.64] ;  /* 0x00000018465c6981 */ /* 0x008ee8000c1e1500 */
[----:B------:R-:W3:Y:S01]  /*11d30*/  @P6 LDG.E.U16 R86, desc[UR24][R40.64] ;  /* 0x0000001828566981 */ /* 0x000ee2000c1e1500 */
[C---:B------:R-:W-:Y:S02]  /*11d40*/  ISETP.GT.AND P3, PT, R4.reuse, 0xd, PT ;  /* 0x0000000d0400780c */ /* 0x040fe40003f64270 */
[C---:B------:R-:W-:Y:S01]  /*11d50*/  ISETP.GT.AND P0, PT, R4.reuse, 0xe, PT ;  /* 0x0000000e0400780c */ /* 0x040fe20003f04270 */
[----:B------:R-:W3:Y:S04]  /*11d60*/  LDL.LU.64 R80, [R1+0xba8] ;  /* 0x000ba80001507983 */ /* 0x000ee80000300a00 */
[----:B------:R-:W3:Y:S04]  /*11d70*/  LDL.LU.64 R2, [R1+0xba0] ;  /* 0x000ba00001027983 */ /* 0x000ee80000300a00 */
[----:B----4-:R-:W4:Y:S04]  /*11d80*/  @P5 LDG.E.U16 R72, desc[UR24][R64.64] ;  /* 0x0000001840485981 */ /* 0x010f28000c1e1500 */
[----:B------:R-:W4:Y:S04]  /*11d90*/  @P3 LDG.E.U16 R69, desc[UR24][R54.64] ;  /* 0x0000001836453981 */ /* 0x000f28000c1e1500 */
[----:B------:R-:W4:Y:S04]  /*11da0*/  @P3 LDG.E.U16 R38, desc[UR24][R62.64] ;  /* 0x000000183e263981 */ /* 0x000f28000c1e1500 */
[----:B------:R-:W4:Y:S04]  /*11db0*/  @P0 LDG.E.U16 R73, desc[UR24][R60.64] ;  /* 0x000000183c490981 */ /* 0x000f28000c1e1500 */
[----:B------:R-:W4:Y:S04]  /*11dc0*/  @P0 LDG.E.U16 R90, desc[UR24][R78.64] ;  /* 0x000000184e5a0981 */ /* 0x000f28000c1e1500 */
[----:B--2---:R-:W-:Y:S04]  /*11dd0*/  @P4 STL [R1+0x434], R68 ;  /* 0x0004344401004387 */ /* 0x004fe80000100800 */
[----:B------:R0:W-:Y:S01]  /*11de0*/  @P4 STL [R1+0x430], R51 ;  /* 0x0004303301004387 */ /* 0x0001e20000100800 */
[----:B------:R-:W-:-:S03]  /*11df0*/  ISETP.GT.AND P4, PT, R4, 0x10, PT ;  /* 0x000000100400780c */ /* 0x000fc60003f84270 */
[----:B------:R-:W-:Y:S10]  /*11e00*/  STL.64 [R1+0x200], R40 ;  /* 0x0002002801007387 */ /* 0x000ff40000100a00 */
[----:B------:R-:W2:Y:S04]  /*11e10*/  @P4 LDG.E.U16 R91, desc[UR24][R36.64] ;  /* 0x00000018245b4981 */ /* 0x000ea8000c1e1500 */
[----:B---3--:R-:W-:Y:S04]  /*11e20*/  STL [R1+0xa28], R86 ;  /* 0x000a285601007387 */ /* 0x008fe80000100800 */
[----:B------:R-:W3:Y:S04]  /*11e30*/  LDL.LU.64 R70, [R1+0xb98] ;  /* 0x000b980001467983 */ /* 0x000ee80000300a00 */
[----:B------:R-:W3:Y:S04]  /*11e40*/  LDL R49, [R1+0x70c] ;  /* 0x00070c0001317983 */ /* 0x000ee80000100800 */
[----:B------:R-:W3:Y:S04]  /*11e50*/  LDL R48, [R1+0x708] ;  /* 0x0007080001307983 */ /* 0x000ee80000100800 */
[----:B------:R-:W3:Y:S04]  /*11e60*/  LDL R43, [R1+0x2c4] ;  /* 0x0002c400012b7983 */ /* 0x000ee80000100800 */
[----:B0-----:R-:W3:Y:S04]  /*11e70*/  LDL R51, [R1+0x31c] ;  /* 0x00031c0001337983 */ /* 0x001ee80000100800 */
[----:B------:R-:W3:Y:S04]  /*11e80*/  LDL R68, [R1+0x320] ;  /* 0x0003200001447983 */ /* 0x000ee80000100800 */
[----:B------:R-:W-:Y:S04]  /*11e90*/  STL [R1+0xa2c], R92 ;  /* 0x000a2c5c01007387 */ /* 0x000fe80000100800 */
[----:B------:R-:W3:Y:S04]  /*11ea0*/  LDL.LU R31, [R1+0x11c] ;  /* 0x00011c00011f7983 */ /* 0x000ee80000300800 */
[----:B------:R0:W-:Y:S04]  /*11eb0*/  @P5 STL [R1+0x724], R0 ;  /* 0x0007240001005387 */ /* 0x0001e80000100800 */
[----:B0-----:R-:W3:Y:S04]  /*11ec0*/  LDL.LU R0, [R1+0x144] ;  /* 0x0001440001007983 */ /* 0x001ee80000300800 */
[----:B------:R-:W3:Y:S04]  /*11ed0*/  LDL.LU R27, [R1+0x120] ;  /* 0x00012000011b7983 */ /* 0x000ee80000300800 */
[----:B------:R-:W3:Y:S04]  /*11ee0*/  LDL.LU R26, [R1+0x148] ;  /* 0x00014800011a7983 */ /* 0x000ee80000300800 */
[----:B------:R-:W3:Y:S04]  /*11ef0*/  LDL.LU.64 R64, [R1+0xb90] ;  /* 0x000b900001407983 */ /* 0x000ee80000300a00 */
[----:B----4-:R0:W-:Y:S04]  /*11f00*/  @P5 STL [R1+0x720], R72 ;  /* 0x0007204801005387 */ /* 0x0101e80000100800 */
[----:B0-----:R-:W4:Y:S04]  /*11f10*/  LDL R72, [R1+0x43c] ;  /* 0x00043c0001487983 */ /* 0x001f280000100800 */
[----:B------:R-:W4:Y:S04]  /*11f20*/  LDL.LU.64 R62, [R1+0xb88] ;  /* 0x000b8800013e7983 */ /* 0x000f280000300a00 */
[----:B------:R-:W4:Y:S04]  /*11f30*/  LDL.LU.64 R54, [R1+0xb80] ;  /* 0x000b800001367983 */ /* 0x000f280000300a00 */
[----:B------:R0:W-:Y:S04]  /*11f40*/  @P3 STL [R1+0x718], R69 ;  /* 0x0007184501003387 */ /* 0x0001e80000100800 */
[----:B------:R-:W-:Y:S04]  /*11f50*/  @P3 STL [R1+0x71c], R38 ;  /* 0x00071c2601003387 */ /* 0x000fe80000100800 */
[----:B------:R-:W4:Y:S04]  /*11f60*/  LDL.LU.64 R60, [R1+0xb78] ;  /* 0x000b7800013c7983 */ /* 0x000f280000300a00 */
[----:B0-----:R-:W4:Y:S04]  /*11f70*/  LDL R69, [R1+0x2cc] ;  /* 0x0002cc0001457983 */ /* 0x001f280000100800 */
[----:B------:R-:W4:Y:S04]  /*11f80*/  LDL R78, [R1+0x704] ;  /* 0x00070400014e7983 */ /* 0x000f280000100800 */
[----:B------:R0:W-:Y:S01]  /*11f90*/  @P0 STL [R1+0x714], R73 ;  /* 0x0007144901000387 */ /* 0x0001e20000100800 */
[----:B------:R-:W-:-:S03]  /*11fa0*/  ISETP.GT.AND P6, PT, R4, 0xf, PT ;  /* 0x0000000f0400780c */ /* 0x000fc60003fc4270 */
[----:B0-----:R-:W4:Y:S04]  /*11fb0*/  LDL R73, [R1+0x700] ;  /* 0x0007000001497983 */ /* 0x001f280000100800 */
[----:B------:R-:W4:Y:S04]  /*11fc0*/  LDL.LU.64 R36, [R1+0xb70] ;  /* 0x000b700001247983 */ /* 0x000f280000300a00 */
[----:B------:R-:W4:Y:S04]  /*11fd0*/  LDL R79, [R1+0x6fc] ;  /* 0x0006fc00014f7983 */ /* 0x000f280000100800 */
[----:B------:R-:W-:Y:S04]  /*11fe0*/  @P0 STL [R1+0x710], R90 ;  /* 0x0007105a01000387 */ /* 0x000fe80000100800 */
[----:B--2---:R0:W-:Y:S04]  /*11ff0*/  @P4 STL [R1+0x2c0], R91 ;  /* 0x0002c05b01004387 */ /* 0x0041e80000100800 */
[----:B---3--:R-:W2:Y:S01]  /*12000*/  @P4 LDG.E.U16 R43, desc[UR24][R24.64] ;  /* 0x00000018182b4981 */ /* 0x008ea2000c1e1500 */
[----:B0-----:R-:W-:-:S02]  /*12010*/  IMAD.MOV.U32 R91, RZ, RZ, R31 ;  /* 0x000000ffff5b7224 */ /* 0x001fc400078e001f */
[----:B------:R-:W-:Y:S02]  /*12020*/  IMAD.MOV.U32 R90, RZ, RZ, R0 ;  /* 0x000000ffff5a7224 */ /* 0x000fe400078e0000 */
[----:B------:R-:W3:Y:S04]  /*12030*/  LDL R0, [R1+0x6f8] ;  /* 0x0006f80001007983 */ /* 0x000ee80000100800 */
[----:B------:R-:W2:Y:S04]  /*12040*/  LDL.LU R39, [R1+0x170] ;  /* 0x0001700001277983 */ /* 0x000ea80000300800 */
[----:B------:R-:W-:Y:S04]  /*12050*/  STL.64 [R1+0x1b8], R90 ;  /* 0x0001b85a01007387 */ /* 0x000fe80000100a00 */
[----:B------:R-:W2:Y:S04]  /*12060*/  LDL.LU R38, [R1+0x2d0] ;  /* 0x0002d00001267983 */ /* 0x000ea80000300800 */
[----:B------:R0:W-:Y:S04]  /*12070*/  STL.64 [R1+0x1c0], R26 ;  /* 0x0001c01a01007387 */ /* 0x0001e80000100a00 */
[----:B------:R-:W2:Y:S04]  /*12080*/  LDL.LU R41, [R1+0x178] ;  /* 0x0001780001297983 */ /* 0x000ea80000300800 */
[----:B------:R-:W2:Y:S04]  /*12090*/  LDL.LU R40, [R1+0x2d4] ;  /* 0x0002d40001287983 */ /* 0x000ea80000300800 */
[----:B------:R-:W2:Y:S04]  /*120a0*/  LDL.LU R42, [R1+0x180] ;  /* 0x00018000012a7983 */ /* 0x000ea80000300800 */
[----:B------:R-:W2:Y:S04]  /*120b0*/  LDL.LU R31, [R1+0x2d8] ;  /* 0x0002d800011f7983 */ /* 0x000ea80000300800 */
[----:B------:R-:W2:Y:S04]  /*120c0*/  @P6 LDG.E.U16 R49, desc[UR24][R26.64] ;  /* 0x000000181a316981 */ /* 0x000ea8000c1e1500 */
[----:B------:R-:W2:Y:S04]  /*120d0*/  @P6 LDG.E.U16 R48, desc[UR24][R90.64] ;  /* 0x000000185a306981 */ /* 0x000ea8000c1e1500 */
[----:B0-----:R-:W2:Y:S04]  /*120e0*/  LDL.LU.64 R26, [R1+0xb68] ;  /* 0x000b6800011a7983 */ /* 0x001ea80000300a00 */
[----:B------:R-:W2:Y:S01]  /*120f0*/  LDL.LU.64 R90, [R1+0xb60] ;  /* 0x000b6000015a7983 */ /* 0x000ea20000300a00 */
[----:B------:R-:W-:-:S02]  /*12100*/  ISETP.GT.AND P5, PT, R4, 0x11, PT ;  /* 0x000000110400780c */ /* 0x000fc40003fa4270 */
[C---:B------:R-:W-:Y:S02]  /*12110*/  ISETP.GT.AND P3, PT, R4.reuse, 0x12, PT ;  /* 0x000000120400780c */ /* 0x040fe40003f64270 */
[----:B------:R-:W-:-:S09]  /*12120*/  ISETP.GT.AND P0, PT, R4, 0x18, PT ;  /* 0x000000180400780c */ /* 0x000fd20003f04270 */
[----:B------:R-:W3:Y:S04]  /*12130*/  @P5 LDG.E.U16 R68, desc[UR24][R12.64] ;  /* 0x000000180c445981 */ /* 0x000ee8000c1e1500 */
[----:B------:R-:W3:Y:S04]  /*12140*/  @P5 LDG.E.U16 R51, desc[UR24][R14.64] ;  /* 0x000000180e335981 */ /* 0x000ee8000c1e1500 */
[----:B----4-:R-:W4:Y:S04]  /*12150*/  @P3 LDG.E.U16 R72, desc[UR24][R82.64] ;  /* 0x0000001852483981 */ /* 0x010f28000c1e1500 */
[----:B------:R-:W3:Y:S04]  /*12160*/  @P0 LDG.E.U16 R69, desc[UR24][R74.64] ;  /* 0x000000184a450981 */ /* 0x000ee8000c1e1500 */
[----:B--2---:R-:W2:Y:S04]  /*12170*/  @P3 LDG.E.U16 R90, desc[UR24][R84.64] ;  /* 0x00000018545a3981 */ /* 0x004ea8000c1e1500 */
[----:B------:R-:W4:Y:S04]  /*12180*/  @P0 LDG.E.U16 R91, desc[UR24][R76.64] ;  /* 0x000000184c5b0981 */ /* 0x000f28000c1e1500 */
[----:B------:R-:W-:Y:S04]  /*12190*/  @P6 STL [R1+0x708], R48 ;  /* 0x0007083001006387 */ /* 0x000fe80000100800 */
[----:B------:R-:W-:Y:S04]  /*121a0*/  @P6 STL [R1+0x70c], R49 ;  /* 0x00070c3101006387 */ /* 0x000fe80000100800 */
[----:B------:R-:W4:Y:S04]  /*121b0*/  LDL.LU.64 R24, [R1+0xb58] ;  /* 0x000b580001187983 */ /* 0x000f280000300a00 */
[----:B------:R-:W-:Y:S04]  /*121c0*/  @P4 STL [R1+0x2c4], R43 ;  /* 0x0002c42b01004387 */ /* 0x000fe80000100800 */
[----:B------:R-:W4:Y:S04]  /*121d0*/  LDL.LU.64 R14, [R1+0xb50] ;  /* 0x000b5000010e7983 */ /* 0x000f280000300a00 */
[----:B------:R-:W4:Y:S04]  /*121e0*/  LDL.LU.64 R12, [R1+0xb48] ;  /* 0x000b4800010c7983 */ /* 0x000f280000300a00 */
[----:B---3--:R-:W-:Y:S04]  /*121f0*/  @P5 STL [R1+0x320], R68 ;  /* 0x0003204401005387 */ /* 0x008fe80000100800 */
[----:B------:R-:W-:Y:S04]  /*12200*/  @P5 STL [R1+0x31c], R51 ;  /* 0x00031c3301005387 */ /* 0x000fe80000100800 */
[----:B------:R-:W3:Y:S04]  /*12210*/  LDL.LU.64 R84, [R1+0xb40] ;  /* 0x000b400001547983 */ /* 0x000ee80000300a00 */
[----:B--2---:R-:W-:Y:S04]  /*12220*/  STL [R1+0xa3c], R90 ;  /* 0x000a3c5a01007387 */ /* 0x004fe80000100800 */
[----:B------:R-:W2:Y:S04]  /*12230*/  LDL.LU.64 R82, [R1+0xb38] ;  /* 0x000b380001527983 */ /* 0x000ea80000300a00 */
[----:B------:R-:W2:Y:S04]  /*12240*/  LDL.LU.64 R76, [R1+0xb30] ;  /* 0x000b3000014c7983 */ /* 0x000ea80000300a00 */
[----:B----4-:R0:W-:Y:S04]  /*12250*/  STL [R1+0x2c8], R91 ;  /* 0x0002c85b01007387 */ /* 0x0101e80000100800 */
[----:B0-----:R-:W4:Y:S01]  /*12260*/  LDL.LU R91, [R1+0xb28] ;  /* 0x000b2800015b7983 */ /* 0x001f220000300800 */
[----:B------:R-:W-:-:S02]  /*12270*/  ISETP.GT.AND P6, PT, R4, 0x13, PT ;  /* 0x000000130400780c */ /* 0x000fc40003fc4270 */
[C---:B------:R-:W-:Y:S01]  /*12280*/  ISETP.GT.AND P4, PT, R4.reuse, 0x14, PT ;  /* 0x000000140400780c */ /* 0x040fe20003f84270 */
[----:B------:R-:W-:Y:S02]  /*12290*/  IMAD.MOV.U32 R43, RZ, RZ, R42 ;  /* 0x000000ffff2b7224 */ /* 0x000fe400078e002a */
[----:B------:R-:W-:Y:S01]  /*122a0*/  IMAD.MOV.U32 R42, RZ, RZ, R31 ;  /* 0x000000ffff2a7224 */ /* 0x000fe200078e001f */
[----:B------:R-:W-:-:S07]  /*122b0*/  ISETP.GT.AND P5, PT, R4, 0x15, PT ;  /* 0x000000150400780c */ /* 0x000fce0003fa4270 */
[----:B------:R-:W2:Y:S04]  /*122c0*/  @P6 LDG.E.U16 R93, desc[UR24][R42.64] ;  /* 0x000000182a5d6981 */ /* 0x000ea8000c1e1500 */
[----:B------:R-:W3:Y:S04]  /*122d0*/  @P4 LDG.E.U16 R73, desc[UR24][R66.64] ;  /* 0x0000001842494981 */ /* 0x000ee8000c1e1500 */
[----:B------:R-:W3:Y:S04]  /*122e0*/  @P4 LDG.E.U16 R78, desc[UR24][R38.64] ;  /* 0x00000018264e4981 */ /* 0x000ee8000c1e1500 */
[----:B------:R0:W-:Y:S04]  /*122f0*/  @P3 STL [R1+0x43c], R72 ;  /* 0x00043c4801003387 */ /* 0x0001e80000100800 */
[----:B------:R-:W3:Y:S04]  /*12300*/  @P5 LDG.E.U16 R79, desc[UR24][R56.64] ;  /* 0x00000018384f5981 */ /* 0x000ee8000c1e1500 */
[----:B------:R-:W3:Y:S04]  /*12310*/  @P5 LDG.E.U16 R0, desc[UR24][R32.64] ;  /* 0x0000001820005981 */ /* 0x000ee8000c1e1500 */
[----:B0-----:R-:W3:Y:S04]  /*12320*/  LDL R72, [R1+0x2dc] ;  /* 0x0002dc0001487983 */ /* 0x001ee80000100800 */
[----:B----4-:R-:W4:Y:S04]  /*12330*/  @P6 LDG.E.U16 R91, desc[UR24][R40.64] ;  /* 0x00000018285b6981 */ /* 0x010f28000c1e1500 */
[----:B------:R-:W-:Y:S04]  /*12340*/  STL.64 [R1+0x170], R38 ;  /* 0x0001702601007387 */ /* 0x000fe80000100a00 */
[----:B------:R-:W-:Y:S01]  /*12350*/  STL.64 [R1+0x178], R40 ;  /* 0x0001782801007387 */ /* 0x000fe20000100a00 */
[----:B------:R-:W-:-:S03]  /*12360*/  ISETP.GT.AND P3, PT, R4, 0x20, PT ;  /* 0x000000200400780c */ /* 0x000fc60003f64270 */
[----:B------:R-:W-:Y:S04]  /*12370*/  STL.64 [R1+0x180], R42 ;  /* 0x0001802a01007387 */ /* 0x000fe80000100a00 */
[----:B--2---:R-:W-:Y:S06]  /*12380*/  STL [R1+0xa30], R93 ;  /* 0x000a305d01007387 */ /* 0x004fec0000100800 */
[----:B---3--:R-:W2:Y:S04]  /*12390*/  @P3 LDG.E.U16 R72, desc[UR24][R58.64] ;  /* 0x000000183a483981 */ /* 0x008ea8000c1e1500 */
[----:B----4-:R-:W-:Y:S04]  /*123a0*/  STL [R1+0xa34], R91 ;  /* 0x000a345b01007387 */ /* 0x010fe80000100800 */
[----:B------:R-:W-:Y:S04]  /*123b0*/  @P0 STL [R1+0x2cc], R69 ;  /* 0x0002cc4501000387 */ /* 0x000fe80000100800 */
[----:B------:R0:W-:Y:S04]  /*123c0*/  @P4 STL [R1+0x700], R73 ;  /* 0x0007004901004387 */ /* 0x0001e80000100800 */
[----:B0-----:R-:W3:Y:S04]  /*123d0*/  LDL R73, [R1+0x2e4] ;  /* 0x0002e40001497983 */ /* 0x001ee80000100800 */
[----:B------:R0:W-:Y:S04]  /*123e0*/  @P4 STL [R1+0x704], R78 ;  /* 0x0007044e01004387 */ /* 0x0001e80000100800 */
[----:B------:R-:W4:Y:S04]  /*123f0*/  LDL.LU R43, [R1+0x3c4] ;  /* 0x0003c400012b7983 */ /* 0x000f280000300800 */
[----:B------:R-:W3:Y:S04]  /*12400*/  LDL.LU R48, [R1+0x3a4] ;  /* 0x0003a40001307983 */ /* 0x000ee80000300800 */
[----:B------:R-:W3:Y:S04]  /*12410*/  LDL.LU R41, [R1+0x2e0] ;  /* 0x0002e00001297983 */ /* 0x000ee80000300800 */
[----:B------:R-:W3:Y:S04]  /*12420*/  LDL.LU R40, [R1+0x33c] ;  /* 0x00033c0001287983 */ /* 0x000ee80000300800 */
[----:B------:R-:W3:Y:S04]  /*12430*/  LDL.LU R39, [R1+0x330] ;  /* 0x0003300001277983 */ /* 0x000ee80000300800 */
[----:B------:R-:W3:Y:S04]  /*12440*/  LDL.LU R38, [R1+0x340] ;  /* 0x0003400001267983 */ /* 0x000ee80000300800 */
[----:B------:R-:W3:Y:S04]  /*12450*/  LDL.LU R33, [R1+0x334] ;  /* 0x0003340001217983 */ /* 0x000ee80000300800 */
[----:B------:R-:W3:Y:S04]  /*12460*/  LDL.LU R32, [R1+0x344] ;  /* 0x0003440001207983 */ /* 0x000ee80000300800 */
[----:B------:R-:W3:Y:S04]  /*12470*/  LDL R86, [R1+0x6f4] ;  /* 0x0006f40001567983 */ /* 0x000ee80000100800 */
[----:B------:R-:W3:Y:S04]  /*12480*/  LDL R50, [R1+0x6f0] ;  /* 0x0006f00001327983 */ /* 0x000ee80000100800 */
[----:B------:R-:W3:Y:S04]  /*12490*/  LDL R49, [R1+0x6ec] ;  /* 0x0006ec0001317983 */ /* 0x000ee80000100800 */
[----:B------:R-:W3:Y:S04]  /*124a0*/  LDL R51, [R1+0x6e8] ;  /* 0x0006e80001337983 */ /* 0x000ee80000100800 */
[----:B------:R-:W3:Y:S04]  /*124b0*/  LDL R56, [R1+0x2e8] ;  /* 0x0002e80001387983 */ /* 0x000ee80000100800 */
[----:B------:R-:W3:Y:S04]  /*124c0*/  LDL R57, [R1+0x2ec] ;  /* 0x0002ec0001397983 */ /* 0x000ee80000100800 */
[----:B0-----:R-:W3:Y:S04]  /*124d0*/  LDL R78, [R1+0x324] ;  /* 0x00032400014e7983 */ /* 0x001ee80000100800 */
[----:B------:R0:W-:Y:S04]  /*124e0*/  @P5 STL [R1+0x6fc], R79 ;  /* 0x0006fc4f01005387 */ /* 0x0001e80000100800 */
[----:B0-----:R-:W3:Y:S04]  /*124f0*/  LDL R79, [R1+0x328] ;  /* 0x00032800014f7983 */ /* 0x001ee80000100800 */
[----:B------:R0:W-:Y:S04]  /*12500*/  @P5 STL [R1+0x6f8], R0 ;  /* 0x0006f80001005387 */ /* 0x0001e80000100800 */
[----:B0-----:R-:W3:Y:S04]  /*12510*/  LDL R0, [R1+0x440] ;  /* 0x0004400001007983 */ /* 0x001ee80000100800 */
[----:B------:R-:W3:Y:S04]  /*12520*/  LDL.LU R42, [R1+0x338] ;  /* 0x00033800012a7983 */ /* 0x000ee80000300800 */
[----:B------:R-:W3:Y:S01]  /*12530*/  LDL.LU R31, [R1+0x348] ;  /* 0x00034800011f7983 */ /* 0x000ee20000300800 */
[----:B------:R-:W-:-:S03]  /*12540*/  ISETP.GT.AND P0, PT, R4, 0x16, PT ;  /* 0x000000160400780c */ /* 0x000fc60003f04270 */
[----:B--2---:R0:W-:Y:S04]  /*12550*/  @P3 STL [R1+0x2dc], R72 ;  /* 0x0002dc4801003387 */ /* 0x0041e80000100800 */
[----:B0-----:R-:W2:Y:S01]  /*12560*/  LDL R72, [R1+0x444] ;  /* 0x0004440001487983 */ /* 0x001ea20000100800 */
[----:B------:R-:W-:Y:S01]  /*12570*/  ISETP.GT.AND P4, PT, R4, 0x17, PT ;  /* 0x000000170400780c */ /* 0x000fe20003f84270 */
[----:B----4-:R-:W-:Y:S02]  /*12580*/  IMAD.MOV.U32 R74, RZ, RZ, R43 ;  /* 0x000000ffff4a7224 */ /* 0x010fe400078e002b */
[----:B---3--:R-:W-:Y:S02]  /*12590*/  IMAD.MOV.U32 R75, RZ, RZ, R48 ;  /* 0x000000ffff4b7224 */ /* 0x008fe400078e0030 */
[----:B------:R-:W-:-:S03]  /*125a0*/  IMAD.MOV.U32 R93, RZ, RZ, R41 ;  /* 0x000000ffff5d7224 */ /* 0x000fc600078e0029 */
[----:B------:R0:W-:Y:S01]  /*125b0*/  STL.64 [R1+0xa8], R74 ;  /* 0x0000a84a01007387 */ /* 0x0001e20000100a00 */
[----:B------:R-:W-:-:S03]  /*125c0*/  IMAD.MOV.U32 R92, RZ, RZ, R40 ;  /* 0x000000ffff5c7224 */ /* 0x000fc600078e0028 */
[----:B------:R-:W3:Y:S01]  /*125d0*/  LDL.LU R48, [R1+0x3a8] ;  /* 0x0003a80001307983 */ /* 0x000ee20000300800 */
[----:B------:R-:W-:Y:S02]  /*125e0*/  IMAD.MOV.U32 R59, RZ, RZ, R39 ;  /* 0x000000ffff3b7224 */ /* 0x000fe400078e0027 */
[----:B------:R-:W-:Y:S01]  /*125f0*/  IMAD.MOV.U32 R58, RZ, RZ, R38 ;  /* 0x000000ffff3a7224 */ /* 0x000fe200078e0026 */
[----:B------:R-:W-:Y:S01]  /*12600*/  STL.64 [R1+0x138], R92 ;  /* 0x0001385c01007387 */ /* 0x000fe20000100a00 */
[----:B------:R-:W-:Y:S02]  /*12610*/  IMAD.MOV.U32 R67, RZ, RZ, R33 ;  /* 0x000000ffff437224 */ /* 0x000fe400078e0021 */
[----:B------:R-:W-:Y:S01]  /*12620*/  IMAD.MOV.U32 R66, RZ, RZ, R32 ;  /* 0x000000ffff427224 */ /* 0x000fe200078e0020 */
[----:B------:R-:W-:Y:S04]  /*12630*/  STL.64 [R1+0x140], R58 ;  /* 0x0001403a01007387 */ /* 0x000fe80000100a00 */
[----:B------:R-:W4:Y:S04]  /*12640*/  @P3 LDG.E.U16 R73, desc[UR24][R74.64] ;  /* 0x000000184a493981 */ /* 0x000f28000c1e1500 */
[----:B------:R-:W-:Y:S04]  /*12650*/  STL.64 [R1+0x148], R66 ;  /* 0x0001484201007387 */ /* 0x000fe80000100a00 */
[----:B------:R-:W2:Y:S04]  /*12660*/  LDL.LU R43, [R1+0x3c0] ;  /* 0x0003c000012b7983 */ /* 0x000ea80000300800 */
[----:B------:R-:W2:Y:S04]  /*12670*/  LDL.LU R33, [R1+0x354] ;  /* 0x0003540001217983 */ /* 0x000ea80000300800 */
[----:B------:R-:W2:Y:S04]  /*12680*/  LDL.LU R32, [R1+0x36c] ;  /* 0x00036c0001207983 */ /* 0x000ea80000300800 */
[----:B------:R-:W2:Y:S04]  /*12690*/  @P0 LDG.E.U16 R50, desc[UR24][R66.64] ;  /* 0x0000001842320981 */ /* 0x000ea8000c1e1500 */
[----:B------:R-:W3:Y:S04]  /*126a0*/  LDL.LU R39, [R1+0x358] ;  /* 0x0003580001277983 */ /* 0x000ee80000300800 */
[----:B------:R-:W3:Y:S04]  /*126b0*/  LDL.LU R38, [R1+0x370] ;  /* 0x0003700001267983 */ /* 0x000ee80000300800 */
[----:B------:R-:W3:Y:S04]  /*126c0*/  LDL.LU R41, [R1+0x35c] ;  /* 0x00035c0001297983 */ /* 0x000ee80000300800 */
[----:B------:R-:W3:Y:S04]  /*126d0*/  LDL.LU R40, [R1+0x364] ;  /* 0x0003640001287983 */ /* 0x000ee80000300800 */
[----:B0-----:R-:W3:Y:S04]  /*126e0*/  LDL.LU.64 R74, [R1+0xb20] ;  /* 0x000b2000014a7983 */ /* 0x001ee80000300a00 */
[----:B------:R-:W3:Y:S04]  /*126f0*/  @P4 LDG.E.U16 R51, desc[UR24][R92.64] ;  /* 0x000000185c334981 */ /* 0x000ee8000c1e1500 */
[----:B------:R-:W3:Y:S01]  /*12700*/  @P4 LDG.E.U16 R49, desc[UR24][R58.64] ;  /* 0x000000183a314981 */ /* 0x000ee2000c1e1500 */
[----:B------:R-:W-:-:S03]  /*12710*/  IMAD.MOV.U32 R69, RZ, RZ, R42 ;  /* 0x000000ffff457224 */ /* 0x000fc600078e002a */
[----:B------:R-:W3:Y:S01]  /*12720*/  LDL.LU R42, [R1+0x360] ;  /* 0x00036000012a7983 */ /* 0x000ee20000300800 */
[----:B------:R-:W-:-:S03]  /*12730*/  IMAD.MOV.U32 R68, RZ, RZ, R31 ;  /* 0x000000ffff447224 */ /* 0x000fc600078e001f */
[----:B------:R-:W3:Y:S04]  /*12740*/  LDL.LU R31, [R1+0x368] ;  /* 0x00036800011f7983 */ /* 0x000ee80000300800 */
[----:B------:R-:W3:Y:S01]  /*12750*/  @P0 LDG.E.U16 R86, desc[UR24][R68.64] ;  /* 0x0000001844560981 */ /* 0x000ee2000c1e1500 */
[----:B------:R-:W-:-:S03]  /*12760*/  ISETP.GT.AND P5, PT, R4, 0x28, PT ;  /* 0x000000280400780c */ /* 0x000fc60003fa4270 */
[----:B------:R-:W-:Y:S10]  /*12770*/  STL.64 [R1+0x150], R68 ;  /* 0x0001504401007387 */ /* 0x000ff40000100a00 */
[----:B------:R-:W3:Y:S04]  /*12780*/  @P5 LDG.E.U16 R57, desc[UR24][R2.64] ;  /* 0x0000001802395981 */ /* 0x000ee8000c1e1500 */
[----:B------:R-:W3:Y:S04]  /*12790*/  @P5 LDG.E.U16 R56, desc[UR24][R80.64] ;  /* 0x0000001850385981 */ /* 0x000ee8000c1e1500 */
[----:B----4-:R0:W-:Y:S01]  /*127a0*/  @P3 STL [R1+0x2e4], R73 ;  /* 0x0002e44901003387 */ /* 0x0101e20000100800 */
[----:B------:R-:W-:-:S03]  /*127b0*/  ISETP.GT.AND P3, PT, R4, 0x19, PT ;  /* 0x000000190400780c */ /* 0x000fc60003f64270 */
[----:B0-----:R-:W4:Y:S04]  /*127c0*/  LDL R73, [R1+0x2f0] ;  /* 0x0002f00001497983 */ /* 0x001f280000100800 */
[----:B------:R-:W4:Y:S04]  /*127d0*/  LDL.LU.64 R68, [R1+0xb18] ;  /* 0x000b180001447983 */ /* 0x000f280000300a00 */
[----:B------:R-:W4:Y:S04]  /*127e0*/  LDL.LU.64 R66, [R1+0xb10] ;  /* 0x000b100001427983 */ /* 0x000f280000300a00 */
[----:B--2---:R0:W-:Y:S02]  /*127f0*/  @P0 STL [R1+0x6f0], R50 ;  /* 0x0006f03201000387 */ /* 0x0041e40000100800 */
[----:B0-----:R-:W-:-:S02]  /*12800*/  IMAD.MOV.U32 R50, RZ, RZ, R43 ;  /* 0x000000ffff327224 */ /* 0x001fc400078e002b */
[----:B---3--:R-:W2:Y:S01]  /*12810*/  @P3 LDG.E.U16 R79, desc[UR24][R40.64] ;  /* 0x00000018284f3981 */ /* 0x008ea2000c1e1500 */
[----:B------:R-:W-:-:S03]  /*12820*/  IMAD.MOV.U32 R43, RZ, RZ, R42 ;  /* 0x000000ffff2b7224 */ /* 0x000fc600078e002a */
[----:B------:R-:W-:Y:S01]  /*12830*/  @P0 STL [R1+0x6f4], R86 ;  /* 0x0006f45601000387 */ /* 0x000fe20000100800 */
[----:B------:R-:W-:Y:S01]  /*12840*/  ISETP.GT.AND P0, PT, R4, 0x1a, PT ;  /* 0x0000001a0400780c */ /* 0x000fe20003f04270 */
[----:B------:R-:W-:Y:S02]  /*12850*/  IMAD.MOV.U32 R42, RZ, RZ, R31 ;  /* 0x000000ffff2a7224 */ /* 0x000fe400078e001f */
[----:B------:R-:W3:Y:S04]  /*12860*/  LDL.LU.64 R58, [R1+0xb08] ;  /* 0x000b0800013a7983 */ /* 0x000ee80000300a00 */
[----:B------:R-:W3:Y:S04]  /*12870*/  @P3 LDG.E.U16 R78, desc[UR24][R42.64] ;  /* 0x000000182a4e3981 */ /* 0x000ee8000c1e1500 */
[----:B------:R-:W3:Y:S04]  /*12880*/  LDL.LU.64 R80, [R1+0xb00] ;  /* 0x000b000001507983 */ /* 0x000ee80000300a00 */
[----:B------:R-:W3:Y:S04]  /*12890*/  @P0 LDG.E.U16 R0, desc[UR24][R38.64] ;  /* 0x0000001826000981 */ /* 0x000ee8000c1e1500 */
[----:B------:R0:W-:Y:S04]  /*128a0*/  @P4 STL [R1+0x6e8], R51 ;  /* 0x0006e83301004387 */ /* 0x0001e80000100800 */
[----:B------:R-:W-:Y:S04]  /*128b0*/  @P4 STL [R1+0x6ec], R49 ;  /* 0x0006ec3101004387 */ /* 0x000fe80000100800 */
[----:B------:R-:W3:Y:S01]  /*128c0*/  @P0 LDG.E.U16 R72, desc[UR24][R32.64] ;  /* 0x0000001820480981 */ /* 0x000ee2000c1e1500 */
[----:B0-----:R-:W-:-:S05]  /*128d0*/  IMAD.MOV.U32 R51, RZ, RZ, R48 ;  /* 0x000000ffff337224 */ /* 0x001fca00078e0030 */
[----:B------:R-:W-:Y:S04]  /*128e0*/  STL.64 [R1+0xa0], R50 ;  /* 0x0000a03201007387 */ /* 0x000fe80000100a00 */
[----:B------:R-:W-:Y:S04]  /*128f0*/  STL.64 [R1+0x108], R32 ;  /* 0x0001082001007387 */ /* 0x000fe80000100a00 */
[----:B------:R-:W-:Y:S04]  /*12900*/  STL.64 [R1+0x110], R38 ;  /* 0x0001102601007387 */ /* 0x000fe80000100a00 */
[----:B------:R-:W-:Y:S04]  /*12910*/  STL.64 [R1+0x118], R40 ;  /* 0x0001182801007387 */ /* 0x000fe80000100a00 */
[----:B------:R-:W3:Y:S04]  /*12920*/  LDL.LU.64 R2, [R1+0xaf8] ;  /* 0x000af80001027983 */ /* 0x000ee80000300a00 */
[----:B------:R0:W-:Y:S04]  /*12930*/  @P5 STL [R1+0x2ec], R57 ;  /* 0x0002ec3901005387 */ /* 0x0001e80000100800 */
[----:B------:R1:W-:Y:S01]  /*12940*/  @P5 STL [R1+0x2e8], R56 ;  /* 0x0002e83801005387 */ /* 0x0003e20000100800 */
[----:B------:R-:W-:-:S03]  /*12950*/  ISETP.GT.AND P4, PT, R4, 0x30, PT ;  /* 0x000000300400780c */ /* 0x000fc60003f84270 */
[----:B------:R-:W-:Y:S10]  /*12960*/  STL.64 [R1+0x120], R42 ;  /* 0x0001202a01007387 */ /* 0x000ff40000100a00 */
[----:B----4-:R-:W4:Y:S04]  /*12970*/  @P4 LDG.E.U16 R73, desc[UR24][R84.64] ;  /* 0x0000001854494981 */ /* 0x010f28000c1e1500 */
[----:B--2---:R-:W-:Y:S04]  /*12980*/  @P3 STL [R1+0x328], R79 ;  /* 0x0003284f01003387 */ /* 0x004fe80000100800 */
[----:B---3--:R-:W-:Y:S04]  /*12990*/  @P3 STL [R1+0x324], R78 ;  /* 0x0003244e01003387 */ /* 0x008fe80000100800 */
[----:B0-----:R-:W2:Y:S04]  /*129a0*/  LDL.LU R57, [R1+0x374] ;  /* 0x0003740001397983 */ /* 0x001ea80000300800 */
[----:B-1----:R-:W3:Y:S04]  /*129b0*/  LDL.LU R56, [R1+0x38c] ;  /* 0x00038c0001387983 */ /* 0x002ee80000300800 */
[----:B------:R0:W-:Y:S04]  /*129c0*/  @P0 STL [R1+0x440], R0 ;  /* 0x0004400001000387 */ /* 0x0001e80000100800 */
[----:B0-----:R-:W4:Y:S04]  /*129d0*/  LDL R0, [R1+0x674] ;  /* 0x0006740001007983 */ /* 0x001f280000100800 */
[----:B------:R-:W4:Y:S04]  /*129e0*/  LDL.LU R49, [R1+0x378] ;  /* 0x0003780001317983 */ /* 0x000f280000300800 */
[----:B------:R-:W4:Y:S04]  /*129f0*/  LDL.LU R48, [R1+0x390] ;  /* 0x0003900001307983 */ /* 0x000f280000300800 */
[----:B------:R-:W4:Y:S04]  /*12a00*/  LDL.LU R43, [R1+0x37c] ;  /* 0x00037c00012b7983 */ /* 0x000f280000300800 */
[----:B------:R-:W4:Y:S04]  /*12a10*/  LDL.LU R42, [R1+0x394] ;  /* 0x00039400012a7983 */ /* 0x000f280000300800 */
[----:B------:R-:W4:Y:S04]  /*12a20*/  LDL.LU R39, [R1+0x380] ;  /* 0x0003800001277983 */ /* 0x000f280000300800 */
[----:B------:R-:W4:Y:S04]  /*12a30*/  @P4 LDG.E.U16 R3, desc[UR24][R82.64] ;  /* 0x0000001852034981 */ /* 0x000f28000c1e1500 */
[----:B------:R-:W4:Y:S04]  /*12a40*/  LDL.LU R38, [R1+0x398] ;  /* 0x0003980001267983 */ /* 0x000f280000300800 */
[----:B------:R-:W4:Y:S04]  /*12a50*/  LDL.LU R41, [R1+0x384] ;  /* 0x0003840001297983 */ /* 0x000f280000300800 */
[----:B------:R-:W4:Y:S04]  /*12a60*/  LDL.LU R40, [R1+0x39c] ;  /* 0x00039c0001287983 */ /* 0x000f280000300800 */
[----:B------:R-:W4:Y:S04]  /*12a70*/  LDL.LU R32, [R1+0x388] ;  /* 0x0003880001207983 */ /* 0x000f280000300800 */
[----:B------:R-:W4:Y:S04]  /*12a80*/  LDL.LU R31, [R1+0x3a0] ;  /* 0x0003a000011f7983 */ /* 0x000f280000300800 */
[----:B------:R-:W4:Y:S04]  /*12a90*/  LDL R33, [R1+0x6e4] ;  /* 0x0006e40001217983 */ /* 0x000f280000100800 */
[----:B------:R-:W-:Y:S04]  /*12aa0*/  STL [R1+0x894], R84 ;  /* 0x0008945401007387 */ /* 0x000fe80000100800 */
[----:B------:R-:W-:Y:S04]  /*12ab0*/  STL [R1+0xa40], R84 ;  /* 0x000a405401007387 */ /* 0x000fe80000100800 */
[----:B------:R-:W-:Y:S04]  /*12ac0*/  STL [R1+0x890], R85 ;  /* 0x0008905501007387 */ /* 0x000fe80000100800 */
[----:B------:R-:W-:Y:S04]  /*12ad0*/  STL [R1+0xa44], R85 ;  /* 0x000a445501007387 */ /* 0x000fe80000100800 */
[----:B------:R-:W-:Y:S01]  /*12ae0*/  @P0 STL [R1+0x444], R72 ;  /* 0x0004444801000387 */ /* 0x000fe20000100800 */
[----:B--2---:R-:W-:-:S02]  /*12af0*/  IMAD.MOV.U32 R79, RZ, RZ, R57 ;  /* 0x000000ffff4f7224 */ /* 0x004fc400078e0039 */
[----:B---3--:R-:W-:-:S05]  /*12b00*/  IMAD.MOV.U32 R78, RZ, RZ, R56 ;  /* 0x000000ffff4e7224 */ /* 0x008fca00078e0038 */
[----:B------:R-:W-:Y:S01]  /*12b10*/  STL.64 [R1+0xd8], R78 ;  /* 0x0000d84e01007387 */ /* 0x000fe20000100a00 */
[----:B----4-:R-:W-:Y:S02]  /*12b20*/  IMAD.MOV.U32 R57, RZ, RZ, R49 ;  /* 0x000000ffff397224 */ /* 0x010fe400078e0031 */
[----:B------:R-:W-:Y:S02]  /*12b30*/  IMAD.MOV.U32 R56, RZ, RZ, R48 ;  /* 0x000000ffff387224 */ /* 0x000fe400078e0030 */
[----:B------:R-:W-:Y:S02]  /*12b40*/  IMAD.MOV.U32 R49, RZ, RZ, R43 ;  /* 0x000000ffff317224 */ /* 0x000fe400078e002b */
[----:B------:R-:W-:Y:S01]  /*12b50*/  IMAD.MOV.U32 R48, RZ, RZ, R42 ;  /* 0x000000ffff307224 */ /* 0x000fe200078e002a */
[----:B------:R-:W-:Y:S04]  /*12b60*/  STL.64 [R1+0xe0], R56 ;  /* 0x0000e03801007387 */ /* 0x000fe80000100a00 */
[----:B------:R-:W-:Y:S04]  /*12b70*/  STL.64 [R1+0xe8], R48 ;  /* 0x0000e83001007387 */ /* 0x000fe80000100a00 */
[----:B------:R0:W-:Y:S04]  /*12b80*/  STL [R1+0x2f4], R3 ;  /* 0x0002f40301007387 */ /* 0x0001e80000100800 */
[----:B0-----:R-:W2:Y:S04]  /*12b90*/  LDL.LU R3, [R1+0xaf0] ;  /* 0x000af00001037983 */ /* 0x001ea80000300800 */
[----:B------:R-:W3:Y:S01]  /*12ba0*/  LDL R42, [R1+0x6e0] ;  /* 0x0006e000012a7983 */ /* 0x000ee20000100800 */
[----:B------:R-:W-:-:S03]  /*12bb0*/  ISETP.GT.AND P5, PT, R4, 0x1b, PT ;  /* 0x0000001b0400780c */ /* 0x000fc60003fa4270 */
[----:B------:R-:W-:Y:S01]  /*12bc0*/  STL.64 [R1+0xf0], R38 ;  /* 0x0000f02601007387 */ /* 0x000fe20000100a00 */
[----:B------:R-:W-:-:S03]  /*12bd0*/  ISETP.GT.AND P0, PT, R4, 0x38, PT ;  /* 0x000000380400780c */ /* 0x000fc60003f04270 */
[----:B------:R-:W-:Y:S01]  /*12be0*/  STL [R1+0x89c], R82 ;  /* 0x00089c5201007387 */ /* 0x000fe20000100800 */
[----:B------:R-:W-:-:S03]  /*12bf0*/  IMAD.MOV.U32 R92, RZ, RZ, R31 ;  /* 0x000000ffff5c7224 */ /* 0x000fc600078e001f */
[----:B------:R-:W-:Y:S01]  /*12c00*/  STL [R1+0xa48], R82 ;  /* 0x000a485201007387 */ /* 0x000fe20000100800 */
[----:B------:R-:W-:Y:S01]  /*12c10*/  IMAD.MOV.U32 R93, RZ, RZ, R32 ;  /* 0x000000ffff5d7224 */ /* 0x000fe200078e0020 */
[----:B------:R-:W-:Y:S02]  /*12c20*/  ISETP.GT.AND P3, PT, R4, 0x1c, PT ;  /* 0x0000001c0400780c */ /* 0x000fe40003f64270 */
[----:B------:R-:W-:Y:S01]  /*12c30*/  STL [R1+0x898], R83 ;  /* 0x0008985301007387 */ /* 0x000fe20000100800 */
[----:B------:R-:W-:-:S03]  /*12c40*/  IMAD.MOV.U32 R72, RZ, RZ, R40 ;  /* 0x000000ffff487224 */ /* 0x000fc600078e0028 */
[----:B------:R-:W-:Y:S04]  /*12c50*/  STL [R1+0xa4c], R83 ;  /* 0x000a4c5301007387 */ /* 0x000fe80000100800 */
[----:B------:R0:W-:Y:S04]  /*12c60*/  @P4 STL [R1+0x2f0], R73 ;  /* 0x0002f04901004387 */ /* 0x0001e80000100800 */
[----:B------:R-:W4:Y:S04]  /*12c70*/  @P0 LDG.E.U16 R2, desc[UR24][R80.64] ;  /* 0x0000001850020981 */ /* 0x000f28000c1e1500 */
[----:B------:R-:W4:Y:S01]  /*12c80*/  @P3 LDG.E.U16 R33, desc[UR24][R38.64] ;  /* 0x0000001826213981 */ /* 0x000f22000c1e1500 */
[----:B0-----:R-:W-:-:S03]  /*12c90*/  IMAD.MOV.U32 R73, RZ, RZ, R41 ;  /* 0x000000ffff497224 */ /* 0x001fc600078e0029 */
[----:B------:R-:W4:Y:S04]  /*12ca0*/  LDL R43, [R1+0x6dc] ;  /* 0x0006dc00012b7983 */ /* 0x000f280000100800 */
[----:B------:R-:W4:Y:S04]  /*12cb0*/  @P5 LDG.E.U16 R0, desc[UR24][R72.64] ;  /* 0x0000001848005981 */ /* 0x000f28000c1e1500 */
[----:B------:R-:W4:Y:S04]  /*12cc0*/  LDL R41, [R1+0x6d8] ;  /* 0x0006d80001297983 */ /* 0x000f280000100800 */
[----:B--2---:R-:W2:Y:S04]  /*12cd0*/  @P5 LDG.E.U16 R3, desc[UR24][R92.64] ;  /* 0x000000185c035981 */ /* 0x004ea8000c1e1500 */
[----:B---3--:R-:W3:Y:S04]  /*12ce0*/  @P3 LDG.E.U16 R42, desc[UR24][R48.64] ;  /* 0x00000018302a3981 */ /* 0x008ee8000c1e1500 */
[----:B------:R0:W-:Y:S04]  /*12cf0*/  STL.64 [R1+0xf8], R72 ;  /* 0x0000f84801007387 */ /* 0x0001e80000100a00 */
[----:B------:R-:W-:Y:S04]  /*12d00*/  STL.64 [R1+0x100], R92 ;  /* 0x0001005c01007387 */ /* 0x000fe80000100a00 */
[----:B------:R-:W3:Y:S01]  /*12d10*/  LDL R40, [R1+0x2fc] ;  /* 0x0002fc0001287983 */ /* 0x000ee20000100800 */
[----:B------:R-:W-:-:S13]  /*12d20*/  ISETP.GT.AND P6, PT, R4, 0x1d, PT ;  /* 0x0000001d0400780c */ /* 0x000fda0003fc4270 */
[----:B----4-:R-:W4:Y:S04]  /*12d30*/  @P6 LDG.E.U16 R43, desc[UR24][R56.64] ;  /* 0x00000018382b6981 */ /* 0x010f28000c1e1500 */
[----:B------:R-:W3:Y:S04]  /*12d40*/  @P6 LDG.E.U16 R41, desc[UR24][R78.64] ;  /* 0x000000184e296981 */ /* 0x000ee8000c1e1500 */
[----:B--2---:R-:W-:Y:S04]  /*12d50*/  STL [R1+0xa50], R3 ;  /* 0x000a500301007387 */ /* 0x004fe80000100800 */
[----:B------:R-:W2:Y:S04]  /*12d60*/  LDL R31, [R1+0x6d4] ;  /* 0x0006d400011f7983 */ /* 0x000ea80000100800 */
[----:B0-----:R-:W2:Y:S04]  /*12d70*/  LDL R72, [R1+0x6d0] ;  /* 0x0006d00001487983 */ /* 0x001ea80000100800 */
[----:B------:R-:W2:Y:S04]  /*12d80*/  LDL R73, [R1+0x6cc] ;  /* 0x0006cc0001497983 */ /* 0x000ea80000100800 */
[----:B------:R0:W-:Y:S04]  /*12d90*/  @P5 STL [R1+0x674], R0 ;  /* 0x0006740001005387 */ /* 0x0001e80000100800 */
[----:B0-----:R-:W2:Y:S04]  /*12da0*/  LDL R0, [R1+0x6c8] ;  /* 0x0006c80001007983 */ /* 0x001ea80000100800 */
[----:B------:R-:W2:Y:S04]  /*12db0*/  LDL.LU R91, [R1+0x448] ;  /* 0x00044800015b7983 */ /* 0x000ea80000300800 */
[----:B------:R-:W2:Y:S04]  /*12dc0*/  LDL.LU R93, [R1+0x44c] ;  /* 0x00044c00015d7983 */ /* 0x000ea80000300800 */
[----:B------:R-:W2:Y:S04]  /*12dd0*/  LDL.LU R3, [R1+0x3ac] ;  /* 0x0003ac0001037983 */ /* 0x000ea80000300800 */
[----:B------:R0:W-:Y:S04]  /*12de0*/  STL [R1+0x2f8], R2 ;  /* 0x0002f80201007387 */ /* 0x0001e80000100800 */
[----:B0-----:R-:W2:Y:S04]  /*12df0*/  LDL.LU R2, [R1+0x3cc] ;  /* 0x0003cc0001027983 */ /* 0x001ea80000300800 */
[----:B------:R0:W-:Y:S04]  /*12e00*/  @P3 STL [R1+0x6e4], R33 ;  /* 0x0006e42101003387 */ /* 0x0001e80000100800 */
[----:B0-----:R-:W2:Y:S04]  /*12e10*/  LDL.LU R33, [R1+0x3b0] ;  /* 0x0003b00001217983 */ /* 0x001ea80000300800 */
[----:B------:R-:W2:Y:S04]  /*12e20*/  LDL.LU R32, [R1+0x3d0] ;  /* 0x0003d00001207983 */ /* 0x000ea80000300800 */
[----:B------:R-:W2:Y:S04]  /*12e30*/  LDL.LU R39, [R1+0x3b4] ;  /* 0x0003b40001277983 */ /* 0x000ea80000300800 */
[----:B------:R-:W2:Y:S04]  /*12e40*/  LDL.LU R38, [R1+0x3d4] ;  /* 0x0003d40001267983 */ /* 0x000ea80000300800 */
[----:B------:R-:W-:Y:S04]  /*12e50*/  STL [R1+0x8a4], R80 ;  /* 0x0008a45001007387 */ /* 0x000fe80000100800 */
[----:B------:R0:W-:Y:S04]  /*12e60*/  STL [R1+0xa54], R80 ;  /* 0x000a545001007387 */ /* 0x0001e80000100800 */
[----:B0-----:R-:W2:Y:S04]  /*12e70*/  LDL.LU R80, [R1+0x41c] ;  /* 0x00041c0001507983 */ /* 0x001ea80000300800 */
[----:B------:R-:W-:Y:S04]  /*12e80*/  STL [R1+0x8a0], R81 ;  /* 0x0008a05101007387 */ /* 0x000fe80000100800 */
[----:B------:R0:W-:Y:S04]  /*12e90*/  STL [R1+0xa58], R81 ;  /* 0x000a585101007387 */ /* 0x0001e80000100800 */
[----:B0-----:R-:W2:Y:S04]  /*12ea0*/  LDL.LU R81, [R1+0x32c] ;  /* 0x00032c0001517983 */ /* 0x001ea80000300800 */
[----:B------:R-:W2:Y:S04]  /*12eb0*/  LDL.LU R48, [R1+0x3b8] ;  /* 0x0003b80001307983 */ /* 0x000ea80000300800 */
[----:B---3--:R0:W-:Y:S04]  /*12ec0*/  @P3 STL [R1+0x6e0], R42 ;  /* 0x0006e02a01003387 */ /* 0x0081e80000100800 */
[----:B0-----:R-:W3:Y:S04]  /*12ed0*/  LDL.LU R42, [R1+0x3d8] ;  /* 0x0003d800012a7983 */ /* 0x001ee80000300800 */
[----:B------:R-:W2:Y:S04]  /*12ee0*/  LDL.LU.64 R56, [R1+0xae8] ;  /* 0x000ae80001387983 */ /* 0x000ea80000300a00 */
[----:B------:R-:W2:Y:S01]  /*12ef0*/  LDL.LU.64 R78, [R1+0xae0] ;  /* 0x000ae000014e7983 */ /* 0x000ea20000300a00 */
[----:B------:R-:W-:-:S03]  /*12f00*/  ISETP.GT.AND P4, PT, R4, 0x1e, PT ;  /* 0x0000001e0400780c */ /* 0x000fc60003f84270 */
[----:B--2---:R-:W2:Y:S04]  /*12f10*/  @P0 LDG.E.U16 R40, desc[UR24][R78.64] ;  /* 0x000000184e280981 */ /* 0x004ea8000c1e1500 */
[----:B------:R-:W-:Y:S04]  /*12f20*/  STL [R1+0x8ac], R78 ;  /* 0x0008ac4e01007387 */ /* 0x000fe80000100800 */
[----:B------:R-:W-:Y:S04]  /*12f30*/  STL [R1+0x8a8], R79 ;  /* 0x0008a84f01007387 */ /* 0x000fe80000100800 */
[----:B------:R-:W-:Y:S01]  /*12f40*/  STL.64 [R1+0xb8], R2 ;  /* 0x0000b80201007387 */ /* 0x000fe20000100a00 */
[----:B------:R-:W-:-:S02]  /*12f50*/  IMAD.MOV.U32 R49, RZ, RZ, R48 ;  /* 0x000000ffff317224 */ /* 0x000fc400078e0030 */
[----:B---3--:R-:W-:-:S05]  /*12f60*/  IMAD.MOV.U32 R48, RZ, RZ, R42 ;  /* 0x000000ffff307224 */ /* 0x008fca00078e002a */
[----:B------:R-:W3:Y:S04]  /*12f70*/  @P4 LDG.E.U16 R31, desc[UR24][R48.64] ;  /* 0x00000018301f4981 */ /* 0x000ee8000c1e1500 */
[----:B--2---:R0:W-:Y:S04]  /*12f80*/  @P0 STL [R1+0x2fc], R40 ;  /* 0x0002fc2801000387 */ /* 0x0041e80000100800 */
[----:B----4-:R1:W-:Y:S01]  /*12f90*/  @P6 STL [R1+0x6dc], R43 ;  /* 0x0006dc2b01006387 */ /* 0x0103e20000100800 */
[----:B0-----:R-:W-:-:S03]  /*12fa0*/  IMAD.MOV.U32 R40, RZ, RZ, R38 ;  /* 0x000000ffff287224 */ /* 0x001fc600078e0026 */
[----:B-1----:R-:W2:Y:S04]  /*12fb0*/  LDL R43, [R1+0x678] ;  /* 0x00067800012b7983 */ /* 0x002ea80000100800 */
[----:B------:R0:W-:Y:S02]  /*12fc0*/  @P6 STL [R1+0x6d8], R41 ;  /* 0x0006d82901006387 */ /* 0x0001e40000100800 */
[----:B0-----:R-:W-:Y:S01]  /*12fd0*/  IMAD.MOV.U32 R41, RZ, RZ, R39 ;  /* 0x000000ffff297224 */ /* 0x001fe200078e0027 */
[C---:B------:R-:W-:Y:S01]  /*12fe0*/  ISETP.GT.AND P3, PT, R4.reuse, 0x1f, PT ;  /* 0x0000001f0400780c */ /* 0x040fe20003f64270 */
[----:B------:R-:W4:Y:S04]  /*12ff0*/  LDL R39, [R1+0x67c] ;  /* 0x00067c0001277983 */ /* 0x000f280000100800 */
[----:B------:R-:W2:Y:S04]  /*13000*/  @P4 LDG.E.U16 R72, desc[UR24][R40.64] ;  /* 0x0000001828484981 */ /* 0x000ea8000c1e1500 */
[----:B------:R-:W-:Y:S04]  /*13010*/  STL.64 [R1+0xc0], R32 ;  /* 0x0000c02001007387 */ /* 0x000fe80000100a00 */
[----:B------:R-:W4:Y:S04]  /*13020*/  @P3 LDG.E.U16 R0, desc[UR24][R2.64] ;  /* 0x0000001802003981 */ /* 0x000f28000c1e1500 */
[----:B------:R-:W4:Y:S04]  /*13030*/  LDL R38, [R1+0x6c4] ;  /* 0x0006c40001267983 */ /* 0x000f280000100800 */
[----:B------:R-:W4:Y:S04]  /*13040*/  @P3 LDG.E.U16 R73, desc[UR24][R32.64] ;  /* 0x0000001820493981 */ /* 0x000f28000c1e1500 */
[----:B------:R0:W-:Y:S04]  /*13050*/  STL.64 [R1+0xc8], R40 ;  /* 0x0000c82801007387 */ /* 0x0001e80000100a00 */
[----:B------:R1:W-:Y:S04]  /*13060*/  STL.64 [R1+0xd0], R48 ;  /* 0x0000d03001007387 */ /* 0x0003e80000100a00 */
[----:B--2---:R-:W-:Y:S04]  /*13070*/  @P4 STL [R1+0x6d0], R72 ;  /* 0x0006d04801004387 */ /* 0x004fe80000100800 */
[----:B---3--:R-:W-:Y:S04]  /*13080*/  @P4 STL [R1+0x6d4], R31 ;  /* 0x0006d41f01004387 */ /* 0x008fe80000100800 */
[----:B0-----:R-:W2:Y:S04]  /*13090*/  LDL.LU R41, [R1+0x3dc] ;  /* 0x0003dc0001297983 */ /* 0x001ea80000300800 */
[----:B------:R-:W2:Y:S04]  /*130a0*/  LDL.LU R40, [R1+0x3fc] ;  /* 0x0003fc0001287983 */ /* 0x000ea80000300800 */
[----:B-1----:R-:W3:Y:S04]  /*130b0*/  LDL.LU R49, [R1+0x3e0] ;  /* 0x0003e00001317983 */ /* 0x002ee80000300800 */
[----:B------:R-:W3:Y:S04]  /*130c0*/  LDL.LU R48, [R1+0x400] ;  /* 0x0004000001307983 */ /* 0x000ee80000300800 */
[----:B------:R-:W3:Y:S04]  /*130d0*/  LDL.LU R33, [R1+0x3e4] ;  /* 0x0003e40001217983 */ /* 0x000ee80000300800 */
[----:B------:R-:W3:Y:S01]  /*130e0*/  LDL.LU R32, [R1+0x404] ;  /* 0x0004040001207983 */ /* 0x000ee20000300800 */
[----:B------:R-:W-:-:S03]  /*130f0*/  ISETP.GT.AND P4, PT, R4, 0x23, PT ;  /* 0x000000230400780c */ /* 0x000fc60003f84270 */
[----:B------:R-:W3:Y:S04]  /*13100*/  LDL R2, [R1+0x6c0] ;  /* 0x0006c00001027983 */ /* 0x000ee80000100800 */
[----:B----4-:R0:W-:Y:S04]  /*13110*/  @P3 STL [R1+0x6c8], R0 ;  /* 0x0006c80001003387 */ /* 0x0101e80000100800 */
[----:B0-----:R-:W4:Y:S04]  /*13120*/  LDL R0, [R1+0x6bc] ;  /* 0x0006bc0001007983 */ /* 0x001f280000100800 */
[----:B------:R-:W4:Y:S04]  /*13130*/  LDL.LU R3, [R1+0x420] ;  /* 0x0004200001037983 */ /* 0x000f280000300800 */
[----:B------:R-:W4:Y:S04]  /*13140*/  LDL.LU R83, [R1+0x424] ;  /* 0x0004240001537983 */ /* 0x000f280000300800 */
[----:B------:R0:W-:Y:S01]  /*13150*/  @P3 STL [R1+0x6cc], R73 ;  /* 0x0006cc4901003387 */ /* 0x0001e20000100800 */
[----:B------:R-:W-:-:S02]  /*13160*/  ISETP.GT.AND P3, PT, R4, 0x24, PT ;  /* 0x000000240400780c */ /* 0x000fc40003f64270 */
[C---:B------:R-:W-:Y:S01]  /*13170*/  ISETP.GT.AND P5, PT, R4.reuse, 0x21, PT ;  /* 0x000000210400780c */ /* 0x040fe20003fa4270 */
[----:B------:R-:W4:Y:S01]  /*13180*/  LDL R42, [R1+0x6b8] ;  /* 0x0006b800012a7983 */ /* 0x000f220000100800 */
[----:B------:R-:W-:-:S03]  /*13190*/  ISETP.GT.AND P0, PT, R4, 0x22, PT ;  /* 0x000000220400780c */ /* 0x000fc60003f04270 */
[----:B------:R-:W4:Y:S04]  /*131a0*/  LDL R72, [R1+0x6b4] ;  /* 0x0006b40001487983 */ /* 0x000f280000100800 */
[----:B0-----:R-:W4:Y:S04]  /*131b0*/  LDL R73, [R1+0x6b0] ;  /* 0x0006b00001497983 */ /* 0x001f280000100800 */
[----:B------:R-:W4:Y:S04]  /*131c0*/  LDL.LU R92, [R1+0x450] ;  /* 0x00045000015c7983 */ /* 0x000f280000300800 */
[----:B------:R-:W4:Y:S04]  /*131d0*/  LDL.LU R86, [R1+0x454] ;  /* 0x0004540001567983 */ /* 0x000f280000300800 */
[----:B------:R-:W4:Y:S04]  /*131e0*/  @P5 LDG.E.U16 R80, desc[UR24][R46.64] ;  /* 0x000000182e505981 */ /* 0x000f28000c1e1500 */
[----:B------:R-:W4:Y:S04]  /*131f0*/  @P5 LDG.E.U16 R81, desc[UR24][R50.64] ;  /* 0x0000001832515981 */ /* 0x000f28000c1e1500 */
[----:B------:R-:W4:Y:S04]  /*13200*/  @P0 LDG.E.U16 R91, desc[UR24][R44.64] ;  /* 0x000000182c5b0981 */ /* 0x000f28000c1e1500 */
[----:B------:R-:W4:Y:S04]  /*13210*/  LDL.LU.64 R46, [R1+0xad8] ;  /* 0x000ad800012e7983 */ /* 0x000f280000300a00 */
[----:B------:R-:W4:Y:S04]  /*13220*/  LDL R31, [R1+0x6ac] ;  /* 0x0006ac00011f7983 */ /* 0x000f280000100800 */
[----:B------:R-:W4:Y:S04]  /*13230*/  LDL R51, [R1+0x6a8] ;  /* 0x0006a80001337983 */ /* 0x000f280000100800 */
[----:B------:R-:W4:Y:S04]  /*13240*/  LDL.LU.64 R44, [R1+0xad0] ;  /* 0x000ad000012c7983 */ /* 0x000f280000300a00 */
[----:B------:R-:W4:Y:S04]  /*13250*/  @P0 LDG.E.U16 R93, desc[UR24][R34.64] ;  /* 0x00000018225d0981 */ /* 0x000f28000c1e1500 */
[----:B------:R-:W4:Y:S04]  /*13260*/  LDL.LU.64 R34, [R1+0xac8] ;  /* 0x000ac80001227983 */ /* 0x000f280000300a00 */
[----:B--2---:R-:W2:Y:S04]  /*13270*/  @P3 LDG.E.U16 R38, desc[UR24][R40.64] ;  /* 0x0000001828263981 */ /* 0x004ea8000c1e1500 */
[----:B---3--:R-:W3:Y:S04]  /*13280*/  @P4 LDG.E.U16 R39, desc[UR24][R48.64] ;  /* 0x0000001830274981 */ /* 0x008ee8000c1e1500 */
[----:B------:R-:W2:Y:S04]  /*13290*/  @P4 LDG.E.U16 R43, desc[UR24][R32.64] ;  /* 0x00000018202b4981 */ /* 0x000ea8000c1e1500 */
[----:B------:R0:W-:Y:S04]  /*132a0*/  STL.64 [R1+0x80], R32 ;  /* 0x0000802001007387 */ /* 0x0001e80000100a00 */
[----:B------:R-:W2:Y:S04]  /*132b0*/  @P3 LDG.E.U16 R2, desc[UR24][R22.64] ;  /* 0x0000001816023981 */ /* 0x000ea8000c1e1500 */
[----:B0-----:R-:W2:Y:S04]  /*132c0*/  LDL.LU.64 R32, [R1+0xac0] ;  /* 0x000ac00001207983 */ /* 0x001ea80000300a00 */
[----:B------:R-:W-:Y:S04]  /*132d0*/  STL.64 [R1+0x70], R40 ;  /* 0x0000702801007387 */ /* 0x000fe80000100a00 */
[----:B------:R0:W-:Y:S01]  /*132e0*/  STL.64 [R1+0x78], R48 ;  /* 0x0000783001007387 */ /* 0x0001e20000100a00 */
[----:B------:R-:W-:-:S02]  /*132f0*/  ISETP.GT.AND P5, PT, R4, 0x25, PT ;  /* 0x000000250400780c */ /* 0x000fc40003fa4270 */
[----:B------:R-:W-:-:S11]  /*13300*/  ISETP.GT.AND P0, PT, R4, 0x26, PT ;  /* 0x000000260400780c */ /* 0x000fd60003f04270 */
[----:B----4-:R-:W4:Y:S04]  /*13310*/  @P5 LDG.E.U16 R0, desc[UR24][R52.64] ;  /* 0x0000001834005981 */ /* 0x010f28000c1e1500 */
[----:B------:R-:W4:Y:S04]  /*13320*/  @P5 LDG.E.U16 R42, desc[UR24][R20.64] ;  /* 0x00000018142a5981 */ /* 0x000f28000c1e1500 */
[----:B------:R-:W4:Y:S04]  /*13330*/  @P0 LDG.E.U16 R73, desc[UR24][R8.64] ;  /* 0x0000001808490981 */ /* 0x000f28000c1e1500 */
[----:B------:R-:W4:Y:S04]  /*13340*/  @P0 LDG.E.U16 R72, desc[UR24][R10.64] ;  /* 0x000000180a480981 */ /* 0x000f28000c1e1500 */
[----:B---3--:R1:W-:Y:S04]  /*13350*/  @P4 STL [R1+0x67c], R39 ;  /* 0x00067c2701004387 */ /* 0x0083e80000100800 */
[----:B--2---:R-:W-:Y:S04]  /*13360*/  @P4 STL [R1+0x678], R43 ;  /* 0x0006782b01004387 */ /* 0x004fe80000100800 */
[----:B0-----:R-:W2:Y:S04]  /*13370*/  LDL.LU R49, [R1+0x408] ;  /* 0x0004080001317983 */ /* 0x001ea80000300800 */
[----:B------:R-:W3:Y:S04]  /*13380*/  LDL.LU R41, [R1+0x75c] ;  /* 0x00075c0001297983 */ /* 0x000ee80000300800 */
[----:B-1----:R-:W2:Y:S04]  /*13390*/  LDL.LU R39, [R1+0x40c] ;  /* 0x00040c0001277983 */ /* 0x002ea80000300800 */
[----:B------:R0:W-:Y:S04]  /*133a0*/  @P3 STL [R1+0x6c4], R38 ;  /* 0x0006c42601003387 */ /* 0x0001e80000100800 */
[----:B0-----:R-:W2:Y:S04]  /*133b0*/  LDL.LU R38, [R1+0x768] ;  /* 0x0007680001267983 */ /* 0x001ea80000300800 */
[----:B------:R-:W3:Y:S04]  /*133c0*/  LDL.LU R48, [R1+0x410] ;  /* 0x0004100001307983 */ /* 0x000ee80000300800 */
[----:B------:R-:W3:Y:S01]  /*133d0*/  LDL.LU R40, [R1+0x76c] ;  /* 0x00076c0001287983 */ /* 0x000ee20000300800 */
[----:B------:R-:W-:-:S03]  /*133e0*/  ISETP.GT.AND P4, PT, R4, 0x27, PT ;  /* 0x000000270400780c */ /* 0x000fc60003f84270 */
[----:B------:R-:W3:Y:S04]  /*133f0*/  LDL.LU.64 R22, [R1+0xab8] ;  /* 0x000ab80001167983 */ /* 0x000ee80000300a00 */
[----:B------:R0:W-:Y:S04]  /*13400*/  @P3 STL [R1+0x6c0], R2 ;  /* 0x0006c00201003387 */ /* 0x0001e80000100800 */
[----:B------:R-:W3:Y:S04]  /*13410*/  LDL.LU R52, [R1+0xab0] ;  /* 0x000ab00001347983 */ /* 0x000ee80000300800 */
[----:B------:R-:W3:Y:S04]  /*13420*/  LDL R53, [R1+0x6a4] ;  /* 0x0006a40001357983 */ /* 0x000ee80000100800 */
[----:B0-----:R-:W3:Y:S04]  /*13430*/  LDL R2, [R1+0x6a0] ;  /* 0x0006a00001027983 */ /* 0x001ee80000100800 */
[----:B--2---:R-:W2:Y:S04]  /*13440*/  @P4 LDG.E.U16 R51, desc[UR24][R38.64] ;  /* 0x0000001826334981 */ /* 0x004ea8000c1e1500 */
[----:B----4-:R0:W-:Y:S04]  /*13450*/  @P5 STL [R1+0x6bc], R0 ;  /* 0x0006bc0001005387 */ /* 0x0101e80000100800 */
[----:B0-----:R-:W4:Y:S04]  /*13460*/  LDL R0, [R1+0x69c] ;  /* 0x00069c0001007983 */ /* 0x001f280000100800 */
[----:B------:R-:W4:Y:S04]  /*13470*/  LDL.LU.64 R20, [R1+0xaa8] ;  /* 0x000aa80001147983 */ /* 0x000f280000300a00 */
[----:B------:R-:W4:Y:S04]  /*13480*/  LDL R43, [R1+0x698] ;  /* 0x00069800012b7983 */ /* 0x000f280000100800 */
[----:B------:R0:W-:Y:S04]  /*13490*/  @P5 STL [R1+0x6b8], R42 ;  /* 0x0006b82a01005387 */ /* 0x0001e80000100800 */
[----:B------:R-:W4:Y:S04]  /*134a0*/  LDL.LU.64 R10, [R1+0xaa0] ;  /* 0x000aa000010a7983 */ /* 0x000f280000300a00 */
[----:B------:R-:W4:Y:S04]  /*134b0*/  LDL.LU.64 R8, [R1+0xa98] ;  /* 0x000a980001087983 */ /* 0x000f280000300a00 */
[----:B0-----:R-:W4:Y:S04]  /*134c0*/  LDL R42, [R1+0x694] ;  /* 0x00069400012a7983 */ /* 0x001f280000100800 */
[----:B------:R0:W-:Y:S04]  /*134d0*/  @P0 STL [R1+0x6b0], R73 ;  /* 0x0006b04901000387 */ /* 0x0001e80000100800 */
[----:B------:R1:W-:Y:S01]  /*134e0*/  @P0 STL [R1+0x6b4], R72 ;  /* 0x0006b44801000387 */ /* 0x0003e20000100800 */
[----:B0-----:R-:W-:-:S02]  /*134f0*/  IMAD.MOV.U32 R73, RZ, RZ, R49 ;  /* 0x000000ffff497224 */ /* 0x001fc400078e0031 */
[----:B---3--:R-:W-:Y:S02]  /*13500*/  IMAD.MOV.U32 R49, RZ, RZ, R48 ;  /* 0x000000ffff317224 */ /* 0x008fe400078e0030 */
[----:B------:R-:W-:Y:S02]  /*13510*/  IMAD.MOV.U32 R48, RZ, RZ, R40 ;  /* 0x000000ffff307224 */ /* 0x000fe400078e0028 */
[----:B-1----:R-:W-:Y:S02]  /*13520*/  IMAD.MOV.U32 R72, RZ, RZ, R41 ;  /* 0x000000ffff487224 */ /* 0x002fe400078e0029 */
[----:B------:R-:W3:Y:S04]  /*13530*/  LDL R41, [R1+0x690] ;  /* 0x0006900001297983 */ /* 0x000ee80000100800 */
[----:B------:R-:W3:Y:S04]  /*13540*/  @P4 LDG.E.U16 R31, desc[UR24][R48.64] ;  /* 0x00000018301f4981 */ /* 0x000ee8000c1e1500 */
[----:B------:R-:W-:Y:S04]  /*13550*/  STL.64 [R1+0x20], R72 ;  /* 0x0000204801007387 */ /* 0x000fe80000100a00 */
[----:B------:R0:W-:Y:S04]  /*13560*/  STL.64 [R1+0x38], R38 ;  /* 0x0000382601007387 */ /* 0x0001e80000100a00 */
[----:B------:R1:W-:Y:S04]  /*13570*/  STL.64 [R1+0x40], R48 ;  /* 0x0000403001007387 */ /* 0x0003e80000100a00 */
[----:B0-----:R-:W4:Y:S04]  /*13580*/  LDL.LU R39, [R1+0x770] ;  /* 0x0007700001277983 */ /* 0x001f280000300800 */
[----:B------:R-:W4:Y:S04]  /*13590*/  LDL.LU R38, [R1+0x7f0] ;  /* 0x0007f00001267983 */ /* 0x000f280000300800 */
[----:B-1----:R-:W4:Y:S04]  /*135a0*/  LDL.LU R49, [R1+0x774] ;  /* 0x0007740001317983 */ /* 0x002f280000300800 */
[----:B------:R-:W4:Y:S04]  /*135b0*/  LDL.LU R48, [R1+0x7f4] ;  /* 0x0007f40001307983 */ /* 0x000f280000300800 */
[----:B--2---:R0:W-:Y:S04]  /*135c0*/  @P4 STL [R1+0x6a8], R51 ;  /* 0x0006a83301004387 */ /* 0x0041e80000100800 */
[----:B0-----:R-:W2:Y:S04]  /*135d0*/  LDL.LU R51, [R1+0x778] ;  /* 0x0007780001337983 */ /* 0x001ea80000300800 */
[----:B------:R-:W2:Y:S01]  /*135e0*/  LDL.LU R50, [R1+0x7f8] ;  /* 0x0007f80001327983 */ /* 0x000ea20000300800 */
[----:B------:R-:W-:-:S03]  /*135f0*/  ISETP.GT.AND P0, PT, R4, 0x2b, PT ;  /* 0x0000002b0400780c */ /* 0x000fc60003f04270 */
[----:B------:R-:W2:Y:S01]  /*13600*/  LDL R40, [R1+0x68c] ;  /* 0x00068c0001287983 */ /* 0x000ea20000100800 */
[----:B------:R-:W-:-:S09]  /*13610*/  ISETP.GT.AND P3, PT, R4, 0x29, PT ;  /* 0x000000290400780c */ /* 0x000fd20003f64270 */
[----:B------:R-:W2:Y:S04]  /*13620*/  @P0 LDG.E.U16 R53, desc[UR24][R54.64] ;  /* 0x0000001836350981 */ /* 0x000ea8000c1e1500 */
[----:B------:R-:W2:Y:S04]  /*13630*/  @P0 LDG.E.U16 R2, desc[UR24][R60.64] ;  /* 0x000000183c020981 */ /* 0x000ea8000c1e1500 */
[----:B------:R-:W2:Y:S01]  /*13640*/  @P3 LDG.E.U16 R3, desc[UR24][R72.64] ;  /* 0x0000001848033981 */ /* 0x000ea2000c1e1500 */
[----:B------:R-:W-:-:S03]  /*13650*/  ISETP.GT.AND P5, PT, R4, 0x2a, PT ;  /* 0x0000002a0400780c */ /* 0x000fc60003fa4270 */
[----:B------:R-:W2:Y:S04]  /*13660*/  @P3 LDG.E.U16 R83, desc[UR24][R70.64] ;  /* 0x0000001846533981 */ /* 0x000ea8000c1e1500 */
[----:B---3--:R0:W-:Y:S01]  /*13670*/  @P4 STL [R1+0x6ac], R31 ;  /* 0x0006ac1f01004387 */ /* 0x0081e20000100800 */
[----:B------:R-:W-:-:S03]  /*13680*/  ISETP.GT.AND P4, PT, R4, 0x2c, PT ;  /* 0x0000002c0400780c */ /* 0x000fc60003f84270 */
[----:B------:R-:W3:Y:S04]  /*13690*/  LDL.LU.64 R72, [R1+0xa90] ;  /* 0x000a900001487983 */ /* 0x000ee80000300a00 */
[----:B------:R-:W3:Y:S04]  /*136a0*/  @P5 LDG.E.U16 R92, desc[UR24][R64.64] ;  /* 0x00000018405c5981 */ /* 0x000ee8000c1e1500 */
[----:B0-----:R-:W3:Y:S04]  /*136b0*/  LDL R31, [R1+0x688] ;  /* 0x00068800011f7983 */ /* 0x001ee80000100800 */
[----:B------:R-:W3:Y:S04]  /*136c0*/  LDL.LU.64 R70, [R1+0xa88] ;  /* 0x000a880001467983 */ /* 0x000ee80000300a00 */
[----:B------:R-:W3:Y:S04]  /*136d0*/  LDL.LU.64 R64, [R1+0xa80] ;  /* 0x000a800001407983 */ /* 0x000ee80000300a00 */
[----:B------:R-:W3:Y:S01]  /*136e0*/  @P5 LDG.E.U16 R86, desc[UR24][R62.64] ;  /* 0x000000183e565981 */ /* 0x000ee2000c1e1500 */
[----:B------:R-:W-:-:S03]  /*136f0*/  ISETP.GT.AND P3, PT, R4, 0x2d, PT ;  /* 0x0000002d0400780c */ /* 0x000fc60003f64270 */
[----:B----4-:R-:W4:Y:S04]  /*13700*/  @P4 LDG.E.U16 R43, desc[UR24][R48.64] ;  /* 0x00000018302b4981 */ /* 0x010f28000c1e1500 */
[----:B------:R-:W4:Y:S04]  /*13710*/  LDL.LU.64 R62, [R1+0xa78] ;  /* 0x000a7800013e7983 */ /* 0x000f280000300a00 */
[----:B------:R-:W4:Y:S04]  /*13720*/  LDL.LU.64 R54, [R1+0xa70] ;  /* 0x000a700001367983 */ /* 0x000f280000300a00 */
[----:B--2---:R-:W2:Y:S01]  /*13730*/  @P4 LDG.E.U16 R0, desc[UR24][R50.64] ;  /* 0x0000001832004981 */ /* 0x004ea2000c1e1500 */
[----:B------:R-:W-:-:S03]  /*13740*/  ISETP.GT.AND P5, PT, R4, 0x2e, PT ;  /* 0x0000002e0400780c */ /* 0x000fc60003fa4270 */
[----:B------:R-:W4:Y:S04]  /*13750*/  @P3 LDG.E.U16 R41, desc[UR24][R36.64] ;  /* 0x0000001824293981 */ /* 0x000f28000c1e1500 */
[----:B------:R-:W4:Y:S04]  /*13760*/  @P3 LDG.E.U16 R42, desc[UR24][R38.64] ;  /* 0x00000018262a3981 */ /* 0x000f28000c1e1500 */
[----:B------:R0:W-:Y:S04]  /*13770*/  @P0 STL [R1+0x6a4], R53 ;  /* 0x0006a43501000387 */ /* 0x0001e80000100800 */
[----:B------:R-:W4:Y:S04]  /*13780*/  @P5 LDG.E.U16 R40, desc[UR24][R26.64] ;  /* 0x000000181a285981 */ /* 0x000f28000c1e1500 */
[----:B0-----:R-:W4:Y:S04]  /*13790*/  LDL.LU R53, [R1+0xa6c] ;  /* 0x000a6c0001357983 */ /* 0x001f280000300800 */
[----:B------:R0:W-:Y:S04]  /*137a0*/  @P0 STL [R1+0x6a0], R2 ;  /* 0x0006a00201000387 */ /* 0x0001e80000100800 */
[----:B0-----:R-:W4:Y:S04]  /*137b0*/  LDL.LU R2, [R1+0xa68] ;  /* 0x000a680001027983 */ /* 0x001f280000300800 */
[----:B------:R-:W-:Y:S04]  /*137c0*/  STL [R1+0x8b4], R60 ;  /* 0x0008b43c01007387 */ /* 0x000fe80000100800 */
[----:B------:R-:W-:Y:S04]  /*137d0*/  STL [R1+0x8b0], R61 ;  /* 0x0008b03d01007387 */ /* 0x000fe80000100800 */
[----:B---3--:R-:W3:Y:S04]  /*137e0*/  @P5 LDG.E.U16 R31, desc[UR24][R24.64] ;  /* 0x00000018181f5981 */ /* 0x008ee8000c1e1500 */
[----:B--2---:R0:W-:Y:S04]  /*137f0*/  @P4 STL [R1+0x69c], R0 ;  /* 0x00069c0001004387 */ /* 0x0041e80000100800 */
[----:B0-----:R-:W2:Y:S01]  /*13800*/  LDL.LU R0, [R1+0xa64] ;  /* 0x000a640001007983 */ /* 0x001ea20000300800 */
[----:B------:R-:W-:-:S03]  /*13810*/  ISETP.GT.AND P0, PT, R4, 0x2f, PT ;  /* 0x0000002f0400780c */ /* 0x000fc60003f04270 */
[----:B------:R-:W-:Y:S04]  /*13820*/  STL [R1+0x8bc], R50 ;  /* 0x0008bc3201007387 */ /* 0x000fe80000100800 */
[----:B------:R-:W-:Y:S04]  /*13830*/  STL [R1+0x8b8], R51 ;  /* 0x0008b83301007387 */ /* 0x000fe80000100800 */
[----:B------:R-:W-:Y:S04]  /*13840*/  STL [R1+0x8c4], R48 ;  /* 0x0008c43001007387 */ /* 0x000fe80000100800 */
[----:B------:R-:W-:Y:S04]  /*13850*/  STL [R1+0x8c0], R49 ;  /* 0x0008c03101007387 */ /* 0x000fe80000100800 */
[----:B----4-:R-:W-:Y:S04]  /*13860*/  @P4 STL [R1+0x698], R43 ;  /* 0x0006982b01004387 */ /* 0x010fe80000100800 */
[----:B------:R-:W-:Y:S04]  /*13870*/  STL [R1+0x8cc], R38 ;  /* 0x0008cc2601007387 */ /* 0x000fe80000100800 */
[----:B------:R-:W4:Y:S04]  /*13880*/  @P0 LDG.E.U16 R2, desc[UR24][R12.64] ;  /* 0x000000180c020981 */ /* 0x000f28000c1e1500 */
[----:B------:R-:W-:Y:S04]  /*13890*/  STL [R1+0x8c8], R39 ;  /* 0x0008c82701007387 */ /* 0x000fe80000100800 */
[----:B------:R-:W-:Y:S04]  /*138a0*/  STL [R1+0x8d4], R36 ;  /* 0x0008d42401007387 */ /* 0x000fe80000100800 */
[----:B------:R-:W-:Y:S04]  /*138b0*/  STL [R1+0x8d0], R37 ;  /* 0x0008d02501007387 */ /* 0x000fe80000100800 */
[----:B------:R-:W-:Y:S04]  /*138c0*/  @P3 STL [R1+0x690], R41 ;  /* 0x0006902901003387 */ /* 0x000fe80000100800 */
[----:B------:R-:W-:Y:S04]  /*138d0*/  @P3 STL [R1+0x694], R42 ;  /* 0x0006942a01003387 */ /* 0x000fe80000100800 */
[----:B------:R-:W-:Y:S04]  /*138e0*/  STL [R1+0x8dc], R26 ;  /* 0x0008dc1a01007387 */ /* 0x000fe80000100800 */
[----:B------:R-:W-:Y:S01]  /*138f0*/  STL [R1+0x8d8], R27 ;  /* 0x0008d81b01007387 */ /* 0x000fe20000100800 */
[----:B------:R-:W-:-:S03]  /*13900*/  ISETP.GT.AND P4, PT, R4, 0x31, PT ;  /* 0x000000310400780c */ /* 0x000fc60003f84270 */
[----:B------:R-:W-:Y:S04]  /*13910*/  STL [R1+0x8e4], R24 ;  /* 0x0008e41801007387 */ /* 0x000fe80000100800 */
[----:B------:R-:W-:Y:S04]  /*13920*/  STL [R1+0x8e0], R25 ;  /* 0x0008e01901007387 */ /* 0x000fe80000100800 */
[----:B---3--:R-:W-:Y:S01]  /*13930*/  @P5 STL [R1+0x688], R31 ;  /* 0x0006881f01005387 */ /* 0x008fe20000100800 */
[----:B------:R-:W-:-:S03]  /*13940*/  ISETP.GT.AND P3, PT, R4, 0x32, PT ;  /* 0x000000320400780c */ /* 0x000fc60003f64270 */
[----:B------:R-:W-:Y:S01]  /*13950*/  @P5 STL [R1+0x68c], R40 ;  /* 0x00068c2801005387 */ /* 0x000fe20000100800 */
[----:B------:R-:W-:Y:S02]  /*13960*/  ISETP.GT.AND P5, PT, R4, 0x33, PT ;  /* 0x000000330400780c */ /* 0x000fe40003fa4270 */
[----:B------:R-:W-:Y:S02]  /*13970*/  PRMT R82, RZ, 0x7610, R82 ;  /* 0x00007610ff527816 */ /* 0x000fe40000000052 */
[----:B------:R-:W-:Y:S02]  /*13980*/  PRMT R85, RZ, 0x7610, R85 ;  /* 0x00007610ff557816 */ /* 0x000fe40000000055 */
[----:B------:R-:W-:Y:S02]  /*13990*/  PRMT R30, RZ, 0x7610, R30 ;  /* 0x00007610ff1e7816 */ /* 0x000fe4000000001e */
[----:B------:R-:W-:Y:S01]  /*139a0*/  PRMT R29, RZ, 0x7610, R29 ;  /* 0x00007610ff1d7816 */ /* 0x000fe2000000001d */
[----:B------:R-:W3:Y:S01]  /*139b0*/  @P4 LDG.E.U16 R82, desc[UR24][R76.64] ;  /* 0x000000184c524981 */ /* 0x000ee2000c1e1500 */
[----:B------:R-:W-:-:S02]  /*139c0*/  PRMT R87, RZ, 0x7610, R87 ;  /* 0x00007610ff577816 */ /* 0x000fc40000000057 */
[----:B------:R-:W-:Y:S01]  /*139d0*/  PRMT R88, RZ, 0x7610, R88 ;  /* 0x00007610ff587816 */ /* 0x000fe20000000058 */
[----:B------:R-:W3:Y:S01]  /*139e0*/  @P4 LDG.E.U16 R85, desc[UR24][R74.64] ;  /* 0x000000184a554981 */ /* 0x000ee2000c1e1500 */
[C---:B------:R-:W-:Y:S02]  /*139f0*/  ISETP.GT.AND P4, PT, R4.reuse, 0x35, PT ;  /* 0x000000350400780c */ /* 0x040fe40003f84270 */
[----:B------:R-:W-:Y:S01]  /*13a00*/  PRMT R28, RZ, 0x7610, R28 ;  /* 0x00007610ff1c7816 */ /* 0x000fe2000000001c */
[----:B------:R-:W3:Y:S04]  /*13a10*/  @P5 LDG.E.U16 R30, desc[UR24][R58.64] ;  /* 0x000000183a1e5981 */ /* 0x000ee8000c1e1500 */
[----:B------:R-:W3:Y:S01]  /*13a20*/  @P5 LDG.E.U16 R29, desc[UR24][R56.64] ;  /* 0x00000018381d5981 */ /* 0x000ee2000c1e1500 */
[----:B------:R-:W-:-:S03]  /*13a30*/  ISETP.GT.AND P5, PT, R4, 0x37, PT ;  /* 0x000000370400780c */ /* 0x000fc60003fa4270 */
[----:B------:R-:W3:Y:S01]  /*13a40*/  @P3 LDG.E.U16 R87, desc[UR24][R68.64] ;  /* 0x0000001844573981 */ /* 0x000ee2000c1e1500 */
[----:B------:R-:W-:-:S03]  /*13a50*/  PRMT R19, RZ, 0x7610, R19 ;  /* 0x00007610ff137816 */ /* 0x000fc60000000013 */
[----:B------:R-:W3:Y:S01]  /*13a60*/  @P3 LDG.E.U16 R88, desc[UR24][R66.64] ;  /* 0x0000001842583981 */ /* 0x000ee2000c1e1500 */
[----:B------:R-:W-:Y:S02]  /*13a70*/  ISETP.GT.AND P3, PT, R4, 0x36, PT ;  /* 0x000000360400780c */ /* 0x000fe40003f64270 */
[----:B------:R-:W-:Y:S02]  /*13a80*/  PRMT R18, RZ, 0x7610, R18 ;  /* 0x00007610ff127816 */ /* 0x000fe40000000012 */
[----:B------:R-:W-:Y:S02]  /*13a90*/  PRMT R5, RZ, 0x7610, R5 ;  /* 0x00007610ff057816 */ /* 0x000fe40000000005 */
[----:B------:R-:W-:Y:S02]  /*13aa0*/  PRMT R7, RZ, 0x7610, R7 ;  /* 0x00007610ff077816 */ /* 0x000fe40000000007 */
[----:B------:R-:W-:Y:S01]  /*13ab0*/  PRMT R6, RZ, 0x7610, R6 ;  /* 0x00007610ff067816 */ /* 0x000fe20000000006 */
[----:B------:R-:W3:Y:S01]  /*13ac0*/  @P4 LDG.E.U16 R18, desc[UR24][R34.64] ;  /* 0x0000001822124981 */ /* 0x000ee2000c1e1500 */
[----:B------:R-:W-:-:S03]  /*13ad0*/  PRMT R17, RZ, 0x7610, R17 ;  /* 0x00007610ff117816 */ /* 0x000fc60000000011 */
[----:B------:R-:W3:Y:S01]  /*13ae0*/  @P5 LDG.E.U16 R5, desc[UR24][R8.64] ;  /* 0x0000001808055981 */ /* 0x000ee2000c1e1500 */
[----:B------:R-:W-:-:S03]  /*13af0*/  PRMT R16, RZ, 0x7610, R16 ;  /* 0x00007610ff107816 */ /* 0x000fc60000000010 */
[----:B------:R-:W3:Y:S04]  /*13b00*/  @P3 LDG.E.U16 R7, desc[UR24][R20.64] ;  /* 0x0000001814073981 */ /* 0x000ee8000c1e1500 */
[----:B------:R-:W3:Y:S04]  /*13b10*/  @P5 LDG.E.U16 R6, desc[UR24][R10.64] ;  /* 0x000000180a065981 */ /* 0x000ee8000c1e1500 */
[----:B------:R-:W3:Y:S04]  /*13b20*/  @P4 LDG.E.U16 R17, desc[UR24][R32.64] ;  /* 0x0000001820114981 */ /* 0x000ee8000c1e1500 */
[----:B------:R-:W3:Y:S04]  /*13b30*/  @P3 LDG.E.U16 R16, desc[UR24][R22.64] ;  /* 0x0000001816103981 */ /* 0x000ee8000c1e1500 */
[----:B--2---:R-:W2:Y:S01]  /*13b40*/  @P0 LDG.E.U16 R0, desc[UR24][R14.64] ;  /* 0x000000180e000981 */ /* 0x004ea2000c1e1500 */
[----:B------:R-:W-:-:S13]  /*13b50*/  ISETP.GT.AND P0, PT, R4, 0x34, PT ;  /* 0x000000340400780c */ /* 0x000fda0003f04270 */
[----:B------:R-:W3:Y:S04]  /*13b60*/  @P0 LDG.E.U16 R28, desc[UR24][R46.64] ;  /* 0x000000182e1c0981 */ /* 0x000ee8000c1e1500 */
[----:B------:R-:W3:Y:S04]  /*13b70*/  @P0 LDG.E.U16 R19, desc[UR24][R44.64] ;  /* 0x000000182c130981 */ /* 0x000ee8000c1e1500 */
[----:B--2---:R0:W-:Y:S04]  /*13b80*/  STL [R1+0x684], R0 ;  /* 0x0006840001007387 */ /* 0x0041e80000100800 */
[----:B0-----:R-:W2:Y:S04]  /*13b90*/  LDL.LU R0, [R1+0xa60] ;  /* 0x000a600001007983 */ /* 0x001ea80000300800 */
[----:B------:R-:W-:Y:S04]  /*13ba0*/  STL [R1+0x8ec], R14 ;  /* 0x0008ec0e01007387 */ /* 0x000fe80000100800 */
[----:B------:R-:W-:Y:S04]  /*13bb0*/  STL [R1+0x8e8], R15 ;  /* 0x0008e80f01007387 */ /* 0x000fe80000100800 */
[----:B----4-:R0:W-:Y:S04]  /*13bc0*/  STL [R1+0x680], R2 ;  /* 0x0006800201007387 */ /* 0x0101e80000100800 */
[----:B0-----:R-:W4:Y:S04]  /*13bd0*/  LDL.LU R2, [R1+0xa5c] ;  /* 0x000a5c0001027983 */ /* 0x001f280000300800 */
        /* <DEDUP_REMOVED lines=25> */
[----:B---3--:R-:W-:Y:S04]  /*13d70*/  STL [R1+0x418], R30 ;  /* 0x0004181e01007387 */ /* 0x008fe80000100800 */
        /* <DEDUP_REMOVED lines=11> */
[----:B------:R0:W-:Y:S04]  /*13e30*/  STL [R1+0x3f4], R5 ;  /* 0x0003f40501007387 */ /* 0x0001e80000100800 */
[----:B0-----:R-:W3:Y:S04]  /*13e40*/  LDL.LU R5, [R1+0x81c] ;  /* 0x00081c0001057983 */ /* 0x001ee80000300800 */
[----:B------:R0:W-:Y:S04]  /*13e50*/  STL [R1+0x3fc], R7 ;  /* 0x0003fc0701007387 */ /* 0x0001e80000100800 */
[----:B0-----:R-:W2:Y:S04]  /*13e60*/  LDL.LU R7, [R1+0x800] ;  /* 0x0008000001077983 */ /* 0x001ea80000300800 */
[----:B------:R0:W-:Y:S04]  /*13e70*/  STL [R1+0x3f8], R6 ;  /* 0x0003f80601007387 */ /* 0x0001e80000100800 */
[----:B------:R1:W-:Y:S04]  /*13e80*/  STL [R1+0x404], R17 ;  /* 0x0004041101007387 */ /* 0x0003e80000100800 */
[----:B0-----:R-:W2:Y:S04]  /*13e90*/  LDL.LU R6, [R1+0x820] ;  /* 0x0008200001067983 */ /* 0x001ea80000300800 */
[----:B-1----:R-:W2:Y:S04]  /*13ea0*/  LDL.LU R17, [R1+0x804] ;  /* 0x0008040001117983 */ /* 0x002ea80000300800 */
[----:B------:R0:W-:Y:S04]  /*13eb0*/  STL [R1+0x400], R16 ;  /* 0x0004001001007387 */ /* 0x0001e80000100800 */
[----:B0-----:R-:W2:Y:S04]  /*13ec0*/  LDL.LU R16, [R1+0x824] ;  /* 0x0008240001107983 */ /* 0x001ea80000300800 */
[----:B------:R-:W2:Y:S04]  /*13ed0*/  LDL.LU R19, [R1+0x808] ;  /* 0x0008080001137983 */ /* 0x000ea80000300800 */
[----:B------:R-:W2:Y:S04]  /*13ee0*/  LDL.LU R18, [R1+0x828] ;  /* 0x0008280001127983 */ /* 0x000ea80000300800 */
[----:B------:R-:W2:Y:S04]  /*13ef0*/  LDL.LU R29, [R1+0x80c] ;  /* 0x00080c00011d7983 */ /* 0x000ea80000300800 */
[----:B------:R-:W2:Y:S04]  /*13f00*/  LDL.LU R28, [R1+0x82c] ;  /* 0x00082c00011c7983 */ /* 0x000ea80000300800 */
[----:B------:R-:W3:Y:S04]  /*13f10*/  LDL.LU R31, [R1+0x810] ;  /* 0x00081000011f7983 */ /* 0x000ee80000300800 */
[----:B------:R-:W3:Y:S01]  /*13f20*/  LDL.LU R30, [R1+0x830] ;  /* 0x00083000011e7983 */ /* 0x000ee20000300800 */
[----:B------:R-:W-:-:S02]  /*13f30*/  ISETP.GT.AND P4, PT, R4, 0x3a, PT ;  /* 0x0000003a0400780c */ /* 0x000fc40003f84270 */
[----:B------:R-:W-:Y:S01]  /*13f40*/  ISETP.GT.AND P0, PT, R4, 0x39, PT ;  /* 0x000000390400780c */ /* 0x000fe20003f04270 */
[----:B------:R-:W4:Y:S01]  /*13f50*/  LDL.LU R41, [R1+0x814] ;  /* 0x0008140001297983 */ /* 0x000f220000300800 */
[----:B------:R-:W-:-:S03]  /*13f60*/  PRMT R89, RZ, 0x7610, R89 ;  /* 0x00007610ff597816 */ /* 0x000fc60000000059 */
[----:B------:R-:W4:Y:S04]  /*13f70*/  LDL.LU R40, [R1+0x834] ;  /* 0x0008340001287983 */ /* 0x000f280000300800 */
[----:B------:R-:W4:Y:S01]  /*13f80*/  LDL.LU R43, [R1+0x818] ;  /* 0x00081800012b7983 */ /* 0x000f220000300800 */
[----:B------:R-:W-:-:S03]  /*13f90*/  ISETP.GT.AND P6, PT, R4, 0x3b, PT ;  /* 0x0000003b0400780c */ /* 0x000fc60003fc4270 */
[----:B------:R-:W4:Y:S01]  /*13fa0*/  LDL.LU R42, [R1+0x838] ;  /* 0x00083800012a7983 */ /* 0x000f220000300800 */
[----:B------:R-:W-:-:S03]  /*13fb0*/  PRMT R90, RZ, 0x7610, R90 ;  /* 0x00007610ff5a7816 */ /* 0x000fc6000000005a */
[----:B------:R-:W-:Y:S04]  /*13fc0*/  STL [R1+0x978], R8 ;  /* 0x0009780801007387 */ /* 0x000fe80000100800 */
[----:B------:R-:W-:Y:S04]  /*13fd0*/  STL [R1+0x974], R9 ;  /* 0x0009740901007387 */ /* 0x000fe80000100800 */
[----:B------:R-:W-:Y:S04]  /*13fe0*/  STL [R1+0x980], R64 ;  /* 0x0009804001007387 */ /* 0x000fe80000100800 */
[----:B------:R0:W4:Y:S04]  /*13ff0*/  @P4 LDG.E.U16 R89, desc[UR24][R64.64] ;  /* 0x0000001840594981 */ /* 0x000128000c1e1500 */
[----:B------:R0:W-:Y:S01]  /*14000*/  STL [R1+0x97c], R65 ;  /* 0x00097c4101007387 */ /* 0x0001e20000100800 */
[----:B------:R-:W-:-:S03]  /*14010*/  ISETP.GT.AND P5, PT, R4, 0x3d, PT ;  /* 0x0000003d0400780c */ /* 0x000fc60003fa4270 */
[----:B------:R1:W4:Y:S01]  /*14020*/  @P0 LDG.E.U16 R90, desc[UR24][R70.64] ;  /* 0x00000018465a0981 */ /* 0x000322000c1e1500 */
[----:B0-----:R-:W-:-:S03]  /*14030*/  PRMT R65, RZ, 0x7610, R65 ;  /* 0x00007610ff417816 */ /* 0x001fc60000000041 */
[----:B------:R0:W-:Y:S01]  /*14040*/  STL [R1+0x988], R62 ;  /* 0x0009883e01007387 */ /* 0x0001e20000100800 */
[----:B-1----:R-:W-:-:S03]  /*14050*/  PRMT R70, RZ, 0x7610, R70 ;  /* 0x00007610ff467816 */ /* 0x002fc60000000046 */
[----:B------:R-:W4:Y:S04]  /*14060*/  @P4 LDG.E.U16 R65, desc[UR24][R62.64] ;  /* 0x000000183e414981 */ /* 0x000f28000c1e1500 */
[----:B------:R1:W4:Y:S04]  /*14070*/  @P6 LDG.E.U16 R70, desc[UR24][R52.64] ;  /* 0x0000001834466981 */ /* 0x000328000c1e1500 */
[----:B0-----:R-:W4:Y:S04]  /*14080*/  LDL.LU R62, [R1+0x7fc] ;  /* 0x0007fc00013e7983 */ /* 0x001f280000300800 */
[----:B------:R-:W-:Y:S04]  /*14090*/  STL [R1+0x984], R63 ;  /* 0x0009843f01007387 */ /* 0x000fe80000100800 */
[----:B------:R-:W-:Y:S04]  /*140a0*/  STL [R1+0x990], R54 ;  /* 0x0009903601007387 */ /* 0x000fe80000100800 */
[----:B------:R-:W-:Y:S04]  /*140b0*/  STL [R1+0x98c], R55 ;  /* 0x00098c3701007387 */ /* 0x000fe80000100800 */
[----:B------:R1:W-:Y:S01]  /*140c0*/  STL [R1+0x998], R52 ;  /* 0x0009983401007387 */ /* 0x0003e20000100800 */
[----:B------:R-:W-:-:S02]  /*140d0*/  PRMT R8, RZ, 0x7610, R8 ;  /* 0x00007610ff087816 */ /* 0x000fc40000000008 */
[----:B-1----:R-:W-:-:S04]  /*140e0*/  PRMT R52, RZ, 0x7610, R52 ;  /* 0x00007610ff347816 */ /* 0x002fc80000000034 */
[----:B--2---:R-:W2:Y:S04]  /*140f0*/  @P5 LDG.E.U16 R8, desc[UR24][R28.64] ;  /* 0x000000181c085981 */ /* 0x004ea8000c1e1500 */
[----:B---3--:R-:W3:Y:S01]  /*14100*/  @P5 LDG.E.U16 R52, desc[UR24][R30.64] ;  /* 0x000000181e345981 */ /* 0x008ee2000c1e1500 */
[----:B------:R-:W-:Y:S02]  /*14110*/  ISETP.GT.AND P3, PT, R4, 0x3c, PT ;  /* 0x0000003c0400780c */ /* 0x000fe40003f64270 */
[----:B------:R-:W-:Y:S01]  /*14120*/  PRMT R64, RZ, 0x7610, R64 ;  /* 0x00007610ff407816 */ /* 0x000fe20000000040 */
[----:B------:R0:W-:Y:S05]  /*14130*/  STL [R1+0x994], R53 ;  /* 0x0009943501007387 */ /* 0x0001ea0000100800 */
[----:B------:R1:W2:Y:S01]  /*14140*/  @P6 LDG.E.U16 R64, desc[UR24][R54.64] ;  /* 0x0000001836406981 */ /* 0x0002a2000c1e1500 */
[----:B0-----:R-:W-:-:S02]  /*14150*/  PRMT R53, RZ, 0x7610, R53 ;  /* 0x00007610ff357816 */ /* 0x001fc40000000035 */
[----:B-1----:R-:W-:Y:S01]  /*14160*/  PRMT R54, RZ, 0x7610, R54 ;  /* 0x00007610ff367816 */ /* 0x002fe20000000036 */
[----:B----4-:R-:W-:Y:S04]  /*14170*/  STL [R1+0x9a0], R42 ;  /* 0x0009a02a01007387 */ /* 0x010fe80000100800 */
[----:B------:R0:W-:Y:S04]  /*14180*/  STL [R1+0x99c], R43 ;  /* 0x00099c2b01007387 */ /* 0x0001e80000100800 */
[----:B------:R-:W4:Y:S04]  /*14190*/  @P3 LDG.E.U16 R54, desc[UR24][R42.64] ;  /* 0x000000182a363981 */ /* 0x000f28000c1e1500 */
[----:B------:R1:W4:Y:S04]  /*141a0*/  @P3 LDG.E.U16 R53, desc[UR24][R40.64] ;  /* 0x0000001828353981 */ /* 0x000328000c1e1500 */
[----:B0-----:R-:W4:Y:S04]  /*141b0*/  LDL R43, [R1+0x464] ;  /* 0x00046400012b7983 */ /* 0x001f280000100800 */
[----:B------:R-:W4:Y:S04]  /*141c0*/  LDL R42, [R1+0x468] ;  /* 0x00046800012a7983 */ /* 0x000f280000100800 */
[----:B------:R-:W-:Y:S04]  /*141d0*/  STL [R1+0x9a8], R40 ;  /* 0x0009a82801007387 */ /* 0x000fe80000100800 */
[----:B------:R1:W-:Y:S02]  /*141e0*/  STL [R1+0x9a4], R41 ;  /* 0x0009a42901007387 */ /* 0x0003e40000100800 */
[----:B-1----:R-:W-:-:S02]  /*141f0*/  PRMT R41, RZ, 0x7610, R41 ;  /* 0x00007610ff297816 */ /* 0x002fc40000000029 */
[----:B---3--:R-:W-:Y:S04]  /*14200*/  STL [R1+0x9f0], R52 ;  /* 0x0009f03401007387 */ /* 0x008fe80000100800 */
[----:B------:R-:W-:Y:S04]  /*14210*/  STL [R1+0x9b0], R30 ;  /* 0x0009b01e01007387 */ /* 0x000fe80000100800 */
[----:B------:R0:W-:Y:S04]  /*14220*/  STL [R1+0x9ac], R31 ;  /* 0x0009ac1f01007387 */ /* 0x0001e80000100800 */
[----:B------:R-:W3:Y:S04]  /*14230*/  LDL R40, [R1+0x484] ;  /* 0x0004840001287983 */ /* 0x000ee80000100800 */
[----:B0-----:R-:W3:Y:S04]  /*14240*/  LDL R31, [R1+0x488] ;  /* 0x00048800011f7983 */ /* 0x001ee80000100800 */
[----:B------:R-:W-:Y:S04]  /*14250*/  STL.S16 [R1+0x3d8], R41 ;  /* 0x0003d82901007387 */ /* 0x000fe80000100600 */
[----:B--2---:R-:W-:Y:S04]  /*14260*/  STL [R1+0x9f4], R8 ;  /* 0x0009f40801007387 */ /* 0x004fe80000100800 */
[----:B------:R0:W-:Y:S04]  /*14270*/  STL [R1+0x9b8], R28 ;  /* 0x0009b81c01007387 */ /* 0x0001e80000100800 */
[----:B0-----:R-:W2:Y:S01]  /*14280*/  LDL.LU R28, [R1+0x3d8] ;  /* 0x0003d800011c7983 */ /* 0x001ea20000300800 */
[----:B------:R-:W0:Y:S01]  /*14290*/  S2R R63, SR_TID.X ;  /* 0x00000000003f7919 */ /* 0x000e220000002100 */
[----:B------:R-:W-:-:S06]  /*142a0*/  PRMT R84, RZ, 0x7610, R84 ;  /* 0x00007610ff547816 */ /* 0x000fcc0000000054 */
[----:B------:R-:W3:Y:S01]  /*142b0*/  @P0 LDG.E.U16 R84, desc[UR24][R72.64] ;  /* 0x0000001848540981 */ /* 0x000ee2000c1e1500 */
[C---:B------:R-:W-:Y:S02]  /*142c0*/  ISETP.GT.AND P0, PT, R4.reuse, 0x3e, PT ;  /* 0x0000003e0400780c */ /* 0x040fe40003f04270 */
[----:B------:R-:W-:Y:S02]  /*142d0*/  ISETP.GT.AND P4, PT, R4, 0x3f, PT ;  /* 0x0000003f0400780c */ /* 0x000fe40003f84270 */
[----:B------:R-:W-:Y:S02]  /*142e0*/  PRMT R30, RZ, 0x7610, R30 ;  /* 0x00007610ff1e7816 */ /* 0x000fe4000000001e */
[----:B------:R-:W-:Y:S02]  /*142f0*/  PRMT R9, RZ, 0x7610, R9 ;  /* 0x00007610ff097816 */ /* 0x000fe40000000009 */
[----:B------:R-:W-:-:S05]  /*14300*/  PRMT R0, RZ, 0x7610, R0 ;  /* 0x00007610ff007816 */ /* 0x000fca0000000000 */
[----:B------:R-:W3:Y:S04]  /*14310*/  @P0 LDG.E.U16 R30, desc[UR24][R16.64] ;  /* 0x00000018101e0981 */ /* 0x000ee8000c1e1500 */
[----:B------:R-:W3:Y:S01]  /*14320*/  @P4 LDG.E.U16 R9, desc[UR24][R6.64] ;  /* 0x0000001806094981 */ /* 0x000ee2000c1e1500 */
[----:B0-----:R-:W-:-:S04]  /*14330*/  LOP3.LUT R63, R63, 0x3f, RZ, 0xc0, !PT ;  /* 0x0000003f3f3f7812 */ /* 0x001fc800078ec0ff */
[----:B------:R-:W-:Y:S01]  /*14340*/  ISETP.GE.AND P6, PT, R63, R4, PT ;  /* 0x000000043f00720c */ /* 0x000fe20003fc6270 */
[----:B------:R-:W-:Y:S02]  /*14350*/  IMAD.MOV.U32 R4, RZ, RZ, R5 ;  /* 0x000000ffff047224 */ /* 0x000fe400078e0005 */
[----:B------:R-:W-:-:S05]  /*14360*/  IMAD.MOV.U32 R5, RZ, RZ, R62 ;  /* 0x000000ffff057224 */ /* 0x000fca00078e003e */
[----:B------:R-:W3:Y:S04]  /*14370*/  @P4 LDG.E.U16 R0, desc[UR24][R4.64] ;  /* 0x0000001804004981 */ /* 0x000ee8000c1e1500 */
[----:B--2---:R-:W2:Y:S04]  /*14380*/  @P0 LDG.E.U16 R28, desc[UR24][R18.64] ;  /* 0x00000018121c0981 */ /* 0x004ea8000c1e1500 */
[----:B------:R-:W-:Y:S01]  /*14390*/  STL [R1+0x9b4], R29 ;  /* 0x0009b41d01007387 */ /* 0x000fe20000100800 */
[----:B------:R-:W-:Y:S01]  /*143a0*/  PRMT R71, RZ, 0x7610, R71 ;  /* 0x00007610ff477816 */ /* 0x000fe20000000047 */
[----:B----4-:R-:W-:Y:S01]  /*143b0*/  @!P6 IMAD.MOV.U32 R52, RZ, RZ, R42 ;  /* 0x000000ffff34e224 */ /* 0x010fe200078e002a */
[----:B------:R-:W-:Y:S06]  /*143c0*/  BAR.SYNC.DEFER_BLOCKING 0x0 ;  /* 0x0000000000007b1d */ /* 0x000fec0000010000 */
[----:B--2---:R-:W-:Y:S04]  /*143d0*/  STL [R1+0x9c4], R28 ;  /* 0x0009c41c01007387 */ /* 0x004fe80000100800 */
[----:B------:R-:W-:Y:S04]  /*143e0*/  STL [R1+0x9c0], R18 ;  /* 0x0009c01201007387 */ /* 0x000fe80000100800 */
[----:B------:R-:W-:Y:S04]  /*143f0*/  STL [R1+0x9bc], R19 ;  /* 0x0009bc1301007387 */ /* 0x000fe80000100800 */
[----:B---3--:R-:W-:Y:S04]  /*14400*/  STL [R1+0x9d0], R30 ;  /* 0x0009d01e01007387 */ /* 0x008fe80000100800 */
[----:B------:R-:W-:Y:S04]  /*14410*/  STL [R1+0x9cc], R16 ;  /* 0x0009cc1001007387 */ /* 0x000fe80000100800 */
[----:B------:R-:W-:Y:S04]  /*14420*/  STL [R1+0x3e8], R54 ;  /* 0x0003e83601007387 */ /* 0x000fe80000100800 */
[----:B------:R-:W-:Y:S04]  /*14430*/  STL [R1+0x9c8], R17 ;  /* 0x0009c81101007387 */ /* 0x000fe80000100800 */
[----:B------:R-:W-:Y:S04]  /*14440*/  STL [R1+0x9dc], R9 ;  /* 0x0009dc0901007387 */ /* 0x000fe80000100800 */
[----:B------:R0:W-:Y:S04]  /*14450*/  STL [R1+0x3e4], R53 ;  /* 0x0003e43501007387 */ /* 0x0001e80000100800 */
[----:B------:R-:W-:Y:S04]  /*14460*/  STL [R1+0x9d8], R6 ;  /* 0x0009d80601007387 */ /* 0x000fe80000100800 */
[----:B------:R1:W-:Y:S04]  /*14470*/  STL [R1+0x9d4], R7 ;  /* 0x0009d40701007387 */ /* 0x0003e80000100800 */
[----:B------:R-:W-:Y:S01]  /*14480*/  STL [R1+0x9e8], R0 ;  /* 0x0009e80001007387 */ /* 0x000fe20000100800 */
[----:B0-----:R-:W-:-:S03]  /*14490*/  @!P6 IMAD.MOV.U32 R53, RZ, RZ, R43 ;  /* 0x000000ffff35e224 */ /* 0x001fc600078e002b */
[----:B------:R-:W-:Y:S04]  /*144a0*/  STL [R1+0x9e4], R4 ;  /* 0x0009e40401007387 */ /* 0x000fe80000100800 */
[----:B------:R0:W-:Y:S04]  /*144b0*/  STL [R1+0x9e0], R5 ;  /* 0x0009e00501007387 */ /* 0x0001e80000100800 */
[----:B-1----:R-:W2:Y:S04]  /*144c0*/  LDL R7, [R1+0x4a4] ;  /* 0x0004a40001077983 */ /* 0x002ea80000100800 */
[----:B------:R-:W3:Y:S04]  /*144d0*/  LDL R6, [R1+0x4a8] ;  /* 0x0004a80001067983 */ /* 0x000ee80000100800 */
[----:B------:R-:W4:Y:S01]  /*144e0*/  @!P6 LDG.E.U16 R71, desc[UR24][R52.64] ;  /* 0x000000183447e981 */ /* 0x000f22000c1e1500 */
[----:B------:R-:W-:Y:S01]  /*144f0*/  PRMT R10, RZ, 0x7610, R10 ;  /* 0x00007610ff0a7816 */ /* 0x000fe2000000000a */
[----:B------:R-:W-:-:S02]  /*14500*/  @!P6 IMAD.MOV.U32 R18, RZ, RZ, R31 ;  /* 0x000000ffff12e224 */ /* 0x000fc400078e001f */
[----:B------:R-:W-:Y:S01]  /*14510*/  @!P6 IMAD.MOV.U32 R19, RZ, RZ, R40 ;  /* 0x000000ffff13e224 */ /* 0x000fe200078e0028 */
[----:B------:R-:W-:Y:S01]  /*14520*/  PRMT R11, RZ, 0x7610, R11 ;  /* 0x00007610ff0b7816 */ /* 0x000fe2000000000b */
[----:B------:R-:W4:Y:S04]  /*14530*/  LDL R16, [R1+0x4c4] ;  /* 0x0004c40001107983 */ /* 0x000f280000100800 */
[----:B------:R2:W4:Y:S04]  /*14540*/  @!P6 LDG.E.U16 R10, desc[UR24][R18.64] ;  /* 0x00000018120ae981 */ /* 0x000528000c1e1500 */
[----:B------:R-:W4:Y:S04]  /*14550*/  LDL R9, [R1+0x4c8] ;  /* 0x0004c80001097983 */ /* 0x000f280000100800 */
[----:B------:R-:W4:Y:S04]  /*14560*/  LDL.LU R42, [R1+0x2b0] ;  /* 0x0002b000012a7983 */ /* 0x000f280000300800 */
[----:B------:R-:W4:Y:S01]  /*14570*/  LDL.LU R62, [R1+0x2b4] ;  /* 0x0002b400013e7983 */ /* 0x000f220000300800 */
[----:B--2---:R-:W-:-:S02]  /*14580*/  @!P6 IMAD.MOV.U32 R19, RZ, RZ, R7 ;  /* 0x000000ffff13e224 */ /* 0x004fc400078e0007 */
[----:B---3--:R-:W-:Y:S01]  /*14590*/  @!P6 IMAD.MOV.U32 R18, RZ, RZ, R6 ;  /* 0x000000ffff12e224 */ /* 0x008fe200078e0006 */
[----:B----4-:R-:W-:Y:S04]  /*145a0*/  STL [R1+0x9ec], R71 ;  /* 0x0009ec4701007387 */ /* 0x010fe80000100800 */
[----:B------:R-:W2:Y:S04]  /*145b0*/  @!P6 LDG.E.U16 R11, desc[UR24][R18.64] ;  /* 0x00000018120be981 */ /* 0x000ea8000c1e1500 */
[----:B0-----:R-:W3:Y:S04]  /*145c0*/  LDL R5, [R1+0x4e4] ;  /* 0x0004e40001057983 */ /* 0x001ee80000100800 */
[----:B------:R-:W4:Y:S04]  /*145d0*/  LDL R4, [R1+0x4e8] ;  /* 0x0004e80001047983 */ /* 0x000f280000100800 */
[----:B------:R-:W3:Y:S04]  /*145e0*/  LDL R8, [R1+0x504] ;  /* 0x0005040001087983 */ /* 0x000ee80000100800 */
[----:B------:R-:W3:Y:S04]  /*145f0*/  LDL R0, [R1+0x508] ;  /* 0x0005080001007983 */ /* 0x000ee80000100800 */
[----:B------:R-:W3:Y:S04]  /*14600*/  LDL.LU R53, [R1+0x2b8] ;  /* 0x0002b80001357983 */ /* 0x000ee80000300800 */
[----:B------:R4:W-:Y:S04]  /*14610*/  STL [R1+0x9f8], R10 ;  /* 0x0009f80a01007387 */ /* 0x0009e80000100800 */
[----:B------:R-:W3:Y:S04]  /*14620*/  LDL R7, [R1+0x524] ;  /* 0x0005240001077983 */ /* 0x000ee80000100800 */
[----:B------:R-:W3:Y:S04]  /*14630*/  LDL R6, [R1+0x528] ;  /* 0x0005280001067983 */ /* 0x000ee80000100800 */
[----:B------:R-:W3:Y:S04]  /*14640*/  LDL.LU R55, [R1+0x2bc] ;  /* 0x0002bc0001377983 */ /* 0x000ee80000300800 */
[----:B--2---:R3:W-:Y:S01]  /*14650*/  STL [R1+0x9fc], R11 ;  /* 0x0009fc0b01007387 */ /* 0x0047e20000100800 */
[----:B----4-:R-:W-:-:S02]  /*14660*/  @!P6 IMAD.MOV.U32 R10, RZ, RZ, R4 ;  /* 0x000000ffff0ae224 */ /* 0x010fc400078e0004 */
[----:B---3--:R-:W-:Y:S01]  /*14670*/  @!P6 IMAD.MOV.U32 R11, RZ, RZ, R5 ;  /* 0x000000ffff0be224 */ /* 0x008fe200078e0005 */
[----:B------:R-:W2:Y:S04]  /*14680*/  LDL R4, [R1+0x548] ;  /* 0x0005480001047983 */ /* 0x000ea80000100800 */
[----:B------:R-:W3:Y:S01]  /*14690*/  LDL R5, [R1+0x544] ;  /* 0x0005440001057983 */ /* 0x000ee20000100800 */
[----:B------:R-:W-:Y:S02]  /*146a0*/  PRMT R73, RZ, 0x7610, R73 ;  /* 0x00007610ff497816 */ /* 0x000fe40000000049 */
[----:B------:R-:W-:Y:S01]  /*146b0*/  PRMT R20, RZ, 0x7610, R20 ;  /* 0x00007610ff147816 */ /* 0x000fe20000000014 */
[----:B------:R-:W4:Y:S04]  /*146c0*/  LDL.LU R54, [R1+0x2c0] ;  /* 0x0002c00001367983 */ /* 0x000f280000300800 */
[----:B------:R0:W4:Y:S01]  /*146d0*/  @!P6 LDG.E.U16 R73, desc[UR24][R10.64] ;  /* 0x000000180a49e981 */ /* 0x000122000c1e1500 */
[----:B------:R-:W-:Y:S01]  /*146e0*/  PRMT R21, RZ, 0x7610, R21 ;  /* 0x00007610ff157816 */ /* 0x000fe20000000015 */
[----:B0-----:R-:W-:-:S02]  /*146f0*/  @!P6 IMAD.MOV.U32 R11, RZ, RZ, R8 ;  /* 0x000000ffff0be224 */ /* 0x001fc400078e0008 */
[----:B------:R-:W-:Y:S01]  /*14700*/  @!P6 IMAD.MOV.U32 R10, RZ, RZ, R0 ;  /* 0x000000ffff0ae224 */ /* 0x000fe200078e0000 */
[----:B------:R-:W4:Y:S04]  /*14710*/  LDL R8, [R1+0x564] ;  /* 0x0005640001087983 */ /* 0x000f280000100800 */
[----:B------:R-:W4:Y:S04]  /*14720*/  LDL R0, [R1+0x568] ;  /* 0x0005680001007983 */ /* 0x000f280000100800 */
[----:B------:R0:W4:Y:S04]  /*14730*/  @!P6 LDG.E.U16 R20, desc[UR24][R10.64] ;  /* 0x000000180a14e981 */ /* 0x000128000c1e1500 */
[----:B------:R-:W4:Y:S01]  /*14740*/  LDL.LU R63, [R1+0x2c4] ;  /* 0x0002c400013f7983 */ /* 0x000f220000300800 */
[----:B0-----:R-:W-:-:S02]  /*14750*/  @!P6 IMAD.MOV.U32 R10, RZ, RZ, R6 ;  /* 0x000000ffff0ae224 */ /* 0x001fc400078e0006 */
[----:B------:R-:W-:Y:S01]  /*14760*/  @!P6 IMAD.MOV.U32 R11, RZ, RZ, R7 ;  /* 0x000000ffff0be224 */ /* 0x000fe200078e0007 */
[----:B------:R-:W4:Y:S04]  /*14770*/  LDL R6, [R1+0x588] ;  /* 0x0005880001067983 */ /* 0x000f280000100800 */
[----:B------:R-:W4:Y:S04]  /*14780*/  LDL R7, [R1+0x584] ;  /* 0x0005840001077983 */ /* 0x000f280000100800 */
[----:B------:R2:W4:Y:S04]  /*14790*/  @!P6 LDG.E.U16 R21, desc[UR24][R10.64] ;  /* 0x000000180a15e981 */ /* 0x000528000c1e1500 */
[----:B------:R0:W-:Y:S04]  /*147a0*/  STS.U16 [R2+UR10+0xc000], R62 ;  /* 0x00c0003e02007988 */ /* 0x0001e8000800040a */
[----:B0-----:R-:W4:Y:S01]  /*147b0*/  LDL.LU R62, [R1+0x2c8] ;  /* 0x0002c800013e7983 */ /* 0x001f220000300800 */
[----:B--2---:R-:W-:-:S03]  /*147c0*/  @!P6 IMAD.MOV.U32 R10, RZ, RZ, R4 ;  /* 0x000000ffff0ae224 */ /* 0x004fc600078e0004 */
[----:B------:R-:W2:Y:S01]  /*147d0*/  LDL R4, [R1+0x5a8] ;  /* 0x0005a80001047983 */ /* 0x000ea20000100800 */
[----:B---3--:R-:W-:-:S03]  /*147e0*/  @!P6 IMAD.MOV.U32 R11, RZ, RZ, R5 ;  /* 0x000000ffff0be224 */ /* 0x008fc600078e0005 */
[----:B------:R-:W3:Y:S01]  /*147f0*/  LDL R5, [R1+0x5a4] ;  /* 0x0005a40001057983 */ /* 0x000ee20000100800 */
[----:B------:R-:W-:Y:S02]  /*14800*/  PRMT R22, RZ, 0x7610, R22 ;  /* 0x00007610ff167816 */ /* 0x000fe40000000016 */
[----:B------:R-:W-:Y:S01]  /*14810*/  PRMT R23, RZ, 0x7610, R23 ;  /* 0x00007610ff177816 */ /* 0x000fe20000000017 */
[----:B------:R0:W-:Y:S04]  /*14820*/  STS.U16 [R2+UR10+0x8400], R53 ;  /* 0x0084003502007988 */ /* 0x0001e8000800040a */
[----:B------:R4:W3:Y:S04]  /*14830*/  @!P6 LDG.E.U16 R22, desc[UR24][R10.64] ;  /* 0x000000180a16e981 */ /* 0x0008e8000c1e1500 */
[----:B0-----:R-:W3:Y:S01]  /*14840*/  LDL.LU R53, [R1+0x2cc] ;  /* 0x0002cc0001357983 */ /* 0x001ee20000300800 */
[----:B----4-:R-:W-:-:S03]  /*14850*/  @!P6 IMAD.MOV.U32 R11, RZ, RZ, R8 ;  /* 0x000000ffff0be224 */ /* 0x010fc600078e0008 */
[----:B------:R-:W4:Y:S01]  /*14860*/  LDL R8, [R1+0x5c4] ;  /* 0x0005c40001087983 */ /* 0x000f220000100800 */
[----:B------:R-:W-:-:S03]  /*14870*/  @!P6 IMAD.MOV.U32 R10, RZ, RZ, R0 ;  /* 0x000000ffff0ae224 */ /* 0x000fc600078e0000 */
[----:B------:R-:W4:Y:S01]  /*14880*/  LDL R0, [R1+0x5c8] ;  /* 0x0005c80001007983 */ /* 0x000f220000100800 */
[----:B------:R-:W-:-:S03]  /*14890*/  PRMT R32, RZ, 0x7610, R32 ;  /* 0x00007610ff207816 */ /* 0x000fc60000000020 */
[----:B------:R0:W4:Y:S04]  /*148a0*/  @!P6 LDG.E.U16 R23, desc[UR24][R10.64] ;  /* 0x000000180a17e981 */ /* 0x000128000c1e1500 */
[----:B------:R1:W-:Y:S01]  /*148b0*/  STS.U16 [R2+UR10+0xc400], R55 ;  /* 0x00c4003702007988 */ /* 0x0003e2000800040a */
[----:B0-----:R-:W-:-:S03]  /*148c0*/  @!P6 IMAD.MOV.U32 R10, RZ, RZ, R6 ;  /* 0x000000ffff0ae224 */ /* 0x001fc600078e0006 */
[----:B-1----:R-:W4:Y:S01]  /*148d0*/  LDL.LU R55, [R1+0x2dc] ;  /* 0x0002dc0001377983 */ /* 0x002f220000300800 */
[----:B------:R-:W-:-:S03]  /*148e0*/  @!P6 IMAD.MOV.U32 R11, RZ, RZ, R7 ;  /* 0x000000ffff0be224 */ /* 0x000fc600078e0007 */
        /* <DEDUP_REMOVED lines=19> */
[----:B------:R0:W-:Y:S04]  /*14a20*/  STS.U16 [R2+UR10+0xc800], R63 ;  /* 0x00c8003f02007988 */ /* 0x0001e8000800040a */
[----:B------:R1:W4:Y:S04]  /*14a30*/  @!P6 LDG.E.U16 R34, desc[UR24][R10.64] ;  /* 0x000000180a22e981 */ /* 0x000328000c1e1500 */
[----:B0-----:R-:W4:Y:S01]  /*14a40*/  LDL.LU R63, [R1+0x2ec] ;  /* 0x0002ec00013f7983 */ /* 0x001f220000300800 */
[----:B-1----:R-:W-:-:S03]  /*14a50*/  @!P6 IMAD.MOV.U32 R11, RZ, RZ, R7 ;  /* 0x000000ffff0be224 */ /* 0x002fc600078e0007 */
[----:B------:R-:W4:Y:S01]  /*14a60*/  LDL R7, [R1+0x644] ;  /* 0x0006440001077983 */ /* 0x000f220000100800 */
[----:B------:R-:W-:-:S03]  /*14a70*/  @!P6 IMAD.MOV.U32 R10, RZ, RZ, R6 ;  /* 0x000000ffff0ae224 */ /* 0x000fc600078e0006 */
[----:B------:R-:W4:Y:S04]  /*14a80*/  LDL R6, [R1+0x648] ;  /* 0x0006480001067983 */ /* 0x000f280000100800 */
[----:B------:R0:W-:Y:S04]  /*14a90*/  STS.U16 [R2+UR10+0x8c00], R62 ;  /* 0x008c003e02007988 */ /* 0x0001e8000800040a */
[----:B------:R2:W4:Y:S04]  /*14aa0*/  @!P6 LDG.E.U16 R12, desc[UR24][R10.64] ;  /* 0x000000180a0ce981 */ /* 0x000528000c1e1500 */
        /* <DEDUP_REMOVED lines=40> */
[----:B------:R1:W-:Y:S04]  /*14d30*/  STS.U16 [R2+UR10+0x9800], R62 ;  /* 0x0098003e02007988 */ /* 0x0003e8000800040a */
[----:B------:R1:W-:Y:S01]  /*14d40*/  STS.U16 [R2+UR10+0x9400], R42 ;  /* 0x0094002a02007988 */ /* 0x0003e2000800040a */
[----:B0-----:R-:W-:-:S03]  /*14d50*/  @!P6 IMAD.MOV.U32 R11, RZ, RZ, R7 ;  /* 0x000000ffff0be224 */ /* 0x001fc600078e0007 */
[----:B------:R-:W4:Y:S01]  /*14d60*/  LDL R7, [R1+0x50c] ;  /* 0x00050c0001077983 */ /* 0x000f220000100800 */
[----:B------:R-:W-:-:S03]  /*14d70*/  @!P6 IMAD.MOV.U32 R10, RZ, RZ, R6 ;  /* 0x000000ffff0ae224 */ /* 0x000fc600078e0006 */
[----:B------:R-:W4:Y:S04]  /*14d80*/  LDL R6, [R1+0x510] ;  /* 0x0005100001067983 */ /* 0x000f280000100800 */
[----:B------:R2:W4:Y:S04]  /*14d90*/  @!P6 LDG.E.U16 R56, desc[UR24][R10.64] ;  /* 0x000000180a38e981 */ /* 0x000528000c1e1500 */
[----:B-1----:R-:W4:Y:S04]  /*14da0*/  LDL.LU R62, [R1+0x310] ;  /* 0x00031000013e7983 */ /* 0x002f280000300800 */
[----:B------:R-:W4:Y:S01]  /*14db0*/  LDL.LU R42, [R1+0x314] ;  /* 0x00031400012a7983 */ /* 0x000f220000300800 */
[----:B--2---:R-:W-:-:S03]  /*14dc0*/  @!P6 IMAD.MOV.U32 R10, RZ, RZ, R4 ;  /* 0x000000ffff0ae224 */ /* 0x004fc600078e0004 */
[----:B------:R-:W2:Y:S01]  /*14dd0*/  LDL R4, [R1+0x530] ;  /* 0x0005300001047983 */ /* 0x000ea20000100800 */
[----:B---3--:R-:W-:-:S03]  /*14de0*/  @!P6 IMAD.MOV.U32 R11, RZ, RZ, R5 ;  /* 0x000000ffff0be224 */ /* 0x008fc600078e0005 */
[----:B------:R-:W3:Y:S01]  /*14df0*/  LDL R5, [R1+0x52c] ;  /* 0x00052c0001057983 */ /* 0x000ee20000100800 */
[----:B------:R-:W-:Y:S01]  /*14e00*/  @!P6 IMAD.MOV.U32 R17, RZ, RZ, R16 ;  /* 0x000000ffff11e224 */ /* 0x000fe200078e0010 */
[----:B------:R-:W-:Y:S01]  /*14e10*/  PRMT R57, RZ, 0x7610, R57 ;  /* 0x00007610ff397816 */ /* 0x000fe20000000039 */
[----:B------:R-:W-:Y:S01]  /*14e20*/  @!P6 IMAD.MOV.U32 R16, RZ, RZ, R9 ;  /* 0x000000ffff10e224 */ /* 0x000fe200078e0009 */
[----:B------:R-:W-:Y:S01]  /*14e30*/  PRMT R58, RZ, 0x7610, R58 ;  /* 0x00007610ff3a7816 */ /* 0x000fe2000000003a */
[----:B------:R0:W-:Y:S01]  /*14e40*/  STS.U16 [R2+UR10+0xd800], R53 ;  /* 0x00d8003502007988 */ /* 0x0001e2000800040a */
[----:B------:R-:W-:-:S03]  /*14e50*/  PRMT R72, RZ, 0x7610, R72 ;  /* 0x00007610ff487816 */ /* 0x000fc60000000048 */
[----:B------:R1:W-:Y:S04]  /*14e60*/  STS.U16 [R2+UR10+0x9c00], R55 ;  /* 0x009c003702007988 */ /* 0x0003e8000800040a */
[----:B------:R-:W3:Y:S04]  /*14e70*/  @!P6 LDG.E.U16 R57, desc[UR24][R10.64] ;  /* 0x000000180a39e981 */ /* 0x000ee8000c1e1500 */
[----:B0-----:R-:W3:Y:S01]  /*14e80*/  LDL.LU R53, [R1+0x318] ;  /* 0x0003180001357983 */ /* 0x001ee20000300800 */
[----:B----4-:R-:W-:-:S03]  /*14e90*/  @!P6 IMAD.MOV.U32 R9, RZ, RZ, R8 ;  /* 0x000000ffff09e224 */ /* 0x010fc600078e0008 */
[----:B-1----:R-:W4:Y:S01]  /*14ea0*/  LDL.LU R55, [R1+0x31c] ;  /* 0x00031c0001377983 */ /* 0x002f220000300800 */
[----:B------:R-:W-:-:S03]  /*14eb0*/  @!P6 IMAD.MOV.U32 R8, RZ, RZ, R0 ;  /* 0x000000ffff08e224 */ /* 0x000fc600078e0000 */
[----:B------:R-:W4:Y:S04]  /*14ec0*/  LDL R11, [R1+0x54c] ;  /* 0x00054c00010b7983 */ /* 0x000f280000100800 */
[----:B------:R0:W4:Y:S04]  /*14ed0*/  @!P6 LDG.E.U16 R58, desc[UR24][R8.64] ;  /* 0x00000018083ae981 */ /* 0x000128000c1e1500 */
[----:B------:R-:W4:Y:S04]  /*14ee0*/  LDL R10, [R1+0x550] ;  /* 0x00055000010a7983 */ /* 0x000f280000100800 */
[----:B------:R2:W4:Y:S01]  /*14ef0*/  @!P6 LDG.E.U16 R72, desc[UR24][R16.64] ;  /* 0x000000181048e981 */ /* 0x000522000c1e1500 */
[----:B0-----:R-:W-:-:S03]  /*14f00*/  @!P6 IMAD.MOV.U32 R9, RZ, RZ, R7 ;  /* 0x000000ffff09e224 */ /* 0x001fc600078e0007 */
[----:B------:R-:W4:Y:S01]  /*14f10*/  LDL R7, [R1+0x56c] ;  /* 0x00056c0001077983 */ /* 0x000f220000100800 */
[----:B------:R-:W-:-:S03]  /*14f20*/  @!P6 IMAD.MOV.U32 R8, RZ, RZ, R6 ;  /* 0x000000ffff08e224 */ /* 0x000fc600078e0006 */
[----:B------:R-:W4:Y:S04]  /*14f30*/  LDL R6, [R1+0x570] ;  /* 0x0005700001067983 */ /* 0x000f280000100800 */
[----:B------:R0:W-:Y:S04]  /*14f40*/  STS.U16 [R2+UR10+0xdc00], R54 ;  /* 0x00dc003602007988 */ /* 0x0001e8000800040a */
[----:B0-----:R-:W4:Y:S01]  /*14f50*/  LDL.LU R54, [R1+0x320] ;  /* 0x0003200001367983 */ /* 0x001f220000300800 */
[----:B--2---:R-:W-:-:S03]  /*14f60*/  @!P6 IMAD.MOV.U32 R16, RZ, RZ, R4 ;  /* 0x000000ffff10e224 */ /* 0x004fc600078e0004 */
[----:B------:R-:W2:Y:S01]  /*14f70*/  LDL R4, [R1+0x590] ;  /* 0x0005900001047983 */ /* 0x000ea20000100800 */
[----:B---3--:R-:W-:-:S03]  /*14f80*/  @!P6 IMAD.MOV.U32 R17, RZ, RZ, R5 ;  /* 0x000000ffff11e224 */ /* 0x008fc600078e0005 */
[----:B------:R-:W3:Y:S01]  /*14f90*/  LDL R5, [R1+0x58c] ;  /* 0x00058c0001057983 */ /* 0x000ee20000100800 */
[----:B------:R-:W-:Y:S02]  /*14fa0*/  PRMT R59, RZ, 0x7610, R59 ;  /* 0x00007610ff3b7816 */ /* 0x000fe4000000003b */
[----:B------:R-:W-:Y:S02]  /*14fb0*/  LOP3.LUT R0, R2, 0x10, RZ, 0x3c, !PT ;  /* 0x0000001002007812 */ /* 0x000fe400078e3cff */
[----:B------:R-:W-:Y:S02]  /*14fc0*/  PRMT R67, RZ, 0x7610, R67 ;  /* 0x00007610ff437816 */ /* 0x000fe40000000043 */
[----:B------:R-:W3:Y:S01]  /*14fd0*/  @!P6 LDG.E.U16 R59, desc[UR24][R8.64] ;  /* 0x00000018083be981 */ /* 0x000ee2000c1e1500 */
[----:B------:R-:W-:-:S03]  /*14fe0*/  PRMT R68, RZ, 0x7610, R68 ;  /* 0x00007610ff447816 */ /* 0x000fc60000000044 */
[----:B------:R0:W-:Y:S04]  /*14ff0*/  STS.U16 [R0+UR10+0x8080], R63 ;  /* 0x0080803f00007988 */ /* 0x0001e8000800040a */
[----:B------:R-:W3:Y:S04]  /*15000*/  LDL R9, [R1+0x5ac] ;  /* 0x0005ac0001097983 */ /* 0x000ee80000100800 */
[----:B------:R-:W3:Y:S04]  /*15010*/  LDL R8, [R1+0x5b0] ;  /* 0x0005b00001087983 */ /* 0x000ee80000100800 */
[----:B0-----:R-:W3:Y:S04]  /*15020*/  LDL.LU R63, [R1+0x324] ;  /* 0x00032400013f7983 */ /* 0x001ee80000300800 */
[----:B------:R0:W-:Y:S04]  /*15030*/  STS.U16 [R0+UR10+0xc080], R62 ;  /* 0x00c0803e00007988 */ /* 0x0001e8000800040a */
[----:B----4-:R1:W4:Y:S04]  /*15040*/  @!P6 LDG.E.U16 R67, desc[UR24][R10.64] ;  /* 0x000000180a43e981 */ /* 0x010328000c1e1500 */
[----:B0-----:R-:W4:Y:S01]  /*15050*/  LDL.LU R62, [R1+0x328] ;  /* 0x00032800013e7983 */ /* 0x001f220000300800 */
[----:B-1----:R-:W-:-:S03]  /*15060*/  @!P6 IMAD.MOV.U32 R11, RZ, RZ, R7 ;  /* 0x000000ffff0be224 */ /* 0x002fc600078e0007 */
[----:B------:R-:W4:Y:S01]  /*15070*/  LDL R7, [R1+0x5cc] ;  /* 0x0005cc0001077983 */ /* 0x000f220000100800 */
[----:B------:R-:W-:-:S03]  /*15080*/  @!P6 IMAD.MOV.U32 R10, RZ, RZ, R6 ;  /* 0x000000ffff0ae224 */ /* 0x000fc600078e0006 */
[----:B------:R-:W4:Y:S04]  /*15090*/  LDL R6, [R1+0x5d0] ;  /* 0x0005d00001067983 */ /* 0x000f280000100800 */
[----:B------:R2:W4:Y:S02]  /*150a0*/  @!P6 LDG.E.U16 R68, desc[UR24][R10.64] ;  /* 0x000000180a44e981 */ /* 0x000524000c1e1500 */
[----:B--2---:R-:W-:Y:S02]  /*150b0*/  @!P6 IMAD.MOV.U32 R10, RZ, RZ, R4 ;  /* 0x000000ffff0ae224 */ /* 0x004fe400078e0004 */
[----:B------:R-:W2:Y:S01]  /*150c0*/  LDL R4, [R1+0x5f0] ;  /* 0x0005f00001047983 */ /* 0x000ea20000100800 */
[----:B---3--:R-:W-:-:S03]  /*150d0*/  @!P6 IMAD.MOV.U32 R11, RZ, RZ, R5 ;  /* 0x000000ffff0be224 */ /* 0x008fc600078e0005 */
[----:B------:R-:W3:Y:S01]  /*150e0*/  LDL R5, [R1+0x5ec] ;  /* 0x0005ec0001057983 */ /* 0x000ee20000100800 */
[----:B------:R-:W-:Y:S02]  /*150f0*/  PRMT R66, RZ, 0x7610, R66 ;  /* 0x00007610ff427816 */ /* 0x000fe40000000042 */
[----:B------:R-:W-:Y:S02]  /*15100*/  PRMT R69, RZ, 0x7610, R69 ;  /* 0x00007610ff457816 */ /* 0x000fe40000000045 */
[----:B------:R-:W-:Y:S02]  /*15110*/  PRMT R74, RZ, 0x7610, R74 ;  /* 0x00007610ff4a7816 */ /* 0x000fe4000000004a */
[----:B------:R0:W3:Y:S04]  /*15120*/  @!P6 LDG.E.U16 R66, desc[UR24][R16.64] ;  /* 0x000000181042e981 */ /* 0x0000e8000c1e1500 */
[----:B------:R-:W3:Y:S01]  /*15130*/  @!P6 LDG.E.U16 R69, desc[UR24][R10.64] ;  /* 0x000000180a45e981 */ /* 0x000ee2000c1e1500 */
[----:B------:R-:W-:Y:S01]  /*15140*/  PRMT R75, RZ, 0x7610, R75 ;  /* 0x00007610ff4b7816 */ /* 0x000fe2000000004b */
[----:B0-----:R-:W-:-:S02]  /*15150*/  @!P6 IMAD.MOV.U32 R17, RZ, RZ, R9 ;  /* 0x000000ffff11e224 */ /* 0x001fc400078e0009 */
[----:B------:R-:W-:Y:S01]  /*15160*/  @!P6 IMAD.MOV.U32 R16, RZ, RZ, R8 ;  /* 0x000000ffff10e224 */ /* 0x000fe200078e0008 */
[----:B------:R-:W3:Y:S04]  /*15170*/  LDL R9, [R1+0x62c] ;  /* 0x00062c0001097983 */ /* 0x000ee80000100800 */
[----:B------:R-:W3:Y:S04]  /*15180*/  LDL R11, [R1+0x60c] ;  /* 0x00060c00010b7983 */ /* 0x000ee80000100800 */
[----:B------:R-:W3:Y:S04]  /*15190*/  LDL R10, [R1+0x610] ;  /* 0x00061000010a7983 */ /* 0x000ee80000100800 */
[----:B------:R-:W3:Y:S04]  /*151a0*/  LDL R8, [R1+0x630] ;  /* 0x0006300001087983 */ /* 0x000ee80000100800 */
[----:B------:R4:W3:Y:S02]  /*151b0*/  @!P6 LDG.E.U16 R74, desc[UR24][R16.64] ;  /* 0x00000018104ae981 */ /* 0x0008e4000c1e1500 */
[----:B----4-:R-:W-:-:S02]  /*151c0*/  @!P6 IMAD.MOV.U32 R17, RZ, RZ, R7 ;  /* 0x000000ffff11e224 */ /* 0x010fc400078e0007 */
        /* <DEDUP_REMOVED lines=8> */
[----:B------:R-:W-:-:S03]  /*15250*/  PRMT R76, RZ, 0x7610, R76 ;  /* 0x00007610ff4c7816 */ /* 0x000fc6000000004c */
[----:B------:R-:W-:Y:S04]  /*15260*/  STS.U16 [R0+UR10+0x8480], R42 ;  /* 0x0084802a00007988 */ /* 0x000fe8000800040a */
[----:B------:R-:W-:Y:S04]  /*15270*/  STS.U16 [R0+UR10+0xc480], R53 ;  /* 0x00c4803500007988 */ /* 0x000fe8000800040a */
[----:B------:R-:W-:Y:S01]  /*15280*/  STS.U16 [R0+UR10+0x8880], R55 ;  /* 0x0088803700007988 */ /* 0x000fe2000800040a */
[----:B------:R-:W-:-:S03]  /*15290*/  PRMT R77, RZ, 0x7610, R77 ;  /* 0x00007610ff4d7816 */ /* 0x000fc6000000004d */
[----:B------:R-:W-:Y:S04]  /*152a0*/  STS.U16 [R0+UR10+0xc880], R54 ;  /* 0x00c8803600007988 */ /* 0x000fe8000800040a */
[----:B------:R-:W-:Y:S04]  /*152b0*/  STS.U16 [R0+UR10+0x8c80], R63 ;  /* 0x008c803f00007988 */ /* 0x000fe8000800040a */
[----:B------:R-:W-:Y:S04]  /*152c0*/  STS.U16 [R0+UR10+0xcc80], R62 ;  /* 0x00cc803e00007988 */ /* 0x000fe8000800040a */
[----:B------:R0:W3:Y:S04]  /*152d0*/  @!P6 LDG.E.U16 R76, desc[UR24][R10.64] ;  /* 0x000000180a4ce981 */ /* 0x0000e8000c1e1500 */
[----:B------:R1:W-:Y:S01]  /*152e0*/  STS.U16 [R0+UR10+0x9080], R81 ;  /* 0x0090805100007988 */ /* 0x0003e2000800040a */
[----:B------:R-:W-:Y:S01]  /*152f0*/  PRMT R13, RZ, 0x7610, R13 ;  /* 0x00007610ff0d7816 */ /* 0x000fe2000000000d */
[----:B0-----:R-:W-:-:S02]  /*15300*/  @!P6 IMAD.MOV.U32 R10, RZ, RZ, R8 ;  /* 0x000000ffff0ae224 */ /* 0x001fc400078e0008 */
[----:B------:R-:W-:Y:S01]  /*15310*/  @!P6 IMAD.MOV.U32 R11, RZ, RZ, R9 ;  /* 0x000000ffff0be224 */ /* 0x000fe200078e0009 */
[----:B-1----:R-:W3:Y:S04]  /*15320*/  LDL.LU R81, [R1+0xa58] ;  /* 0x000a580001517983 */ /* 0x002ee80000300800 */
[----:B------:R-:W3:Y:S04]  /*15330*/  LDL R9, [R1+0x494] ;  /* 0x0004940001097983 */ /* 0x000ee80000100800 */
[----:B------:R-:W3:Y:S04]  /*15340*/  LDL R8, [R1+0x498] ;  /* 0x0004980001087983 */ /* 0x000ee80000100800 */
[----:B------:R4:W3:Y:S04]  /*15350*/  @!P6 LDG.E.U16 R77, desc[UR24][R10.64] ;  /* 0x000000180a4de981 */ /* 0x0008e8000c1e1500 */
[----:B------:R0:W-:Y:S01]  /*15360*/  STS.U16 [R0+UR10+0xd080], R80 ;  /* 0x00d0805000007988 */ /* 0x0001e2000800040a */
[----:B----4-:R-:W-:-:S02]  /*15370*/  @!P6 IMAD.MOV.U32 R10, RZ, RZ, R6 ;  /* 0x000000ffff0ae224 */ /* 0x010fc400078e0006 */
[----:B------:R-:W-:Y:S01]  /*15380*/  @!P6 IMAD.MOV.U32 R11, RZ, RZ, R7 ;  /* 0x000000ffff0be224 */ /* 0x000fe200078e0007 */
[----:B0-----:R-:W4:Y:S04]  /*15390*/  LDL.LU R80, [R1+0xa54] ;  /* 0x000a540001507983 */ /* 0x001f280000300800 */
        /* <DEDUP_REMOVED lines=13> */
[----:B0-----:R-:W3:Y:S04]  /*15470*/  LDL.LU R83, [R1+0xa4c] ;  /* 0x000a4c0001537983 */ /* 0x001ee80000300800 */
[----:B------:R-:W3:Y:S01]  /*15480*/  LDL.LU R62, [R1+0x428] ;  /* 0x00042800013e7983 */ /* 0x000ee20000300800 */
[----:B------:R-:W-:-:S03]  /*15490*/  PRMT R24, RZ, 0x7610, R24 ;  /* 0x00007610ff187816 */ /* 0x000fc60000000018 */
[----:B------:R0:W-:Y:S04]  /*154a0*/  STS.U16 [R0+UR10+0x9880], R82 ;  /* 0x0098805200007988 */ /* 0x0001e8000800040a */
[----:B------:R0:W-:Y:S01]  /*154b0*/  STS.U16 [R0+UR10+0xd880], R85 ;  /* 0x00d8805500007988 */ /* 0x0001e2000800040a */
[----:B-1----:R-:W-:-:S03]  /*154c0*/  @!P6 IMAD.MOV.U32 R11, RZ, RZ, R9 ;  /* 0x000000ffff0be224 */ /* 0x002fc600078e0009 */
[----:B------:R-:W3:Y:S01]  /*154d0*/  LDL R9, [R1+0x4f4] ;  /* 0x0004f40001097983 */ /* 0x000ee20000100800 */
[----:B------:R-:W-:-:S03]  /*154e0*/  @!P6 IMAD.MOV.U32 R10, RZ, RZ, R8 ;  /* 0x000000ffff0ae224 */ /* 0x000fc600078e0008 */
[----:B------:R-:W3:Y:S04]  /*154f0*/  LDL R8, [R1+0x4f8] ;  /* 0x0004f80001087983 */ /* 0x000ee80000100800 */
[----:B------:R4:W3:Y:S04]  /*15500*/  @!P6 LDG.E.U16 R15, desc[UR24][R10.64] ;  /* 0x000000180a0fe981 */ /* 0x0008e8000c1e1500 */
[----:B0-----:R-:W3:Y:S04]  /*15510*/  LDL.LU R82, [R1+0xa48] ;  /* 0x000a480001527983 */ /* 0x001ee80000300800 */
[----:B------:R-:W3:Y:S01]  /*15520*/  LDL.LU R42, [R1+0x42c] ;  /* 0x00042c00012a7983 */ /* 0x000ee20000300800 */
[----:B----4-:R-:W-:-:S03]  /*15530*/  @!P6 IMAD.MOV.U32 R11, RZ, RZ, R7 ;  /* 0x000000ffff0be224 */ /* 0x010fc600078e0007 */
[----:B------:R-:W4:Y:S01]  /*15540*/  LDL R7, [R1+0x514] ;  /* 0x0005140001077983 */ /* 0x000f220000100800 */
[----:B------:R-:W-:-:S03]  /*15550*/  @!P6 IMAD.MOV.U32 R10, RZ, RZ, R6 ;  /* 0x000000ffff0ae224 */ /* 0x000fc600078e0006 */
[----:B------:R-:W4:Y:S04]  /*15560*/  LDL R6, [R1+0x518] ;  /* 0x0005180001067983 */ /* 0x000f280000100800 */
[----:B------:R2:W4:Y:S04]  /*15570*/  @!P6 LDG.E.U16 R24, desc[UR24][R10.64] ;  /* 0x000000180a18e981 */ /* 0x000528000c1e1500 */
[----:B------:R-:W4:Y:S01]  /*15580*/  LDL.LU R85, [R1+0xa44] ;  /* 0x000a440001557983 */ /* 0x000f220000300800 */
[----:B--2---:R-:W-:-:S03]  /*15590*/  @!P6 IMAD.MOV.U32 R10, RZ, RZ, R4 ;  /* 0x000000ffff0ae224 */ /* 0x004fc600078e0004 */
[----:B------:R-:W2:Y:S01]  /*155a0*/  LDL R4, [R1+0x538] ;  /* 0x0005380001047983 */ /* 0x000ea20000100800 */
[----:B---3--:R-:W-:-:S03]  /*155b0*/  @!P6 IMAD.MOV.U32 R11, RZ, RZ, R5 ;  /* 0x000000ffff0be224 */ /* 0x008fc600078e0005 */
[----:B------:R-:W3:Y:S01]  /*155c0*/  LDL R5, [R1+0x534] ;  /* 0x0005340001057983 */ /* 0x000ee20000100800 */
[----:B------:R-:W-:-:S03]  /*155d0*/  PRMT R26, RZ, 0x7610, R26 ;  /* 0x00007610ff1a7816 */ /* 0x000fc6000000001a */
[----:B------:R-:W3:Y:S01]  /*155e0*/  LDL.LU R53, [R1+0x430] ;  /* 0x0004300001357983 */ /* 0x000ee20000300800 */
[----:B------:R-:W-:-:S03]  /*155f0*/  PRMT R25, RZ, 0x7610, R25 ;  /* 0x00007610ff197816 */ /* 0x000fc60000000019 */
[----:B------:R0:W-:Y:S04]  /*15600*/  STS.U16 [R0+UR10+0x9c80], R84 ;  /* 0x009c805400007988 */ /* 0x0001e8000800040a */
[----:B------:R1:W-:Y:S01]  /*15610*/  STS.U16 [R0+UR10+0xdc80], R90 ;  /* 0x00dc805a00007988 */ /* 0x0003e2000800040a */
[----:B------:R-:W-:-:S03]  /*15620*/  PRMT R27, RZ, 0x7610, R27 ;  /* 0x00007610ff1b7816 */ /* 0x000fc6000000001b */
[----:B------:R4:W3:Y:S04]  /*15630*/  @!P6 LDG.E.U16 R25, desc[UR24][R10.64] ;  /* 0x000000180a19e981 */ /* 0x0008e8000c1e1500 */
[----:B0-----:R-:W3:Y:S04]  /*15640*/  LDL.LU R84, [R1+0xa40] ;  /* 0x000a400001547983 */ /* 0x001ee80000300800 */
[----:B------:R-:W3:Y:S04]  /*15650*/  LDL.LU R55, [R1+0x434] ;  /* 0x0004340001377983 */ /* 0x000ee80000300800 */
[----:B-1----:R-:W3:Y:S04]  /*15660*/  LDL.LU R90, [R1+0xa3c] ;  /* 0x000a3c00015a7983 */ /* 0x002ee80000300800 */
[----:B------:R-:W3:Y:S04]  /*15670*/  @!P6 LDG.E.U16 R26, desc[UR24][R8.64] ;  /* 0x00000018081ae981 */ /* 0x000ee8000c1e1500 */
[----:B------:R-:W3:Y:S04]  /*15680*/  LDL R9, [R1+0x554] ;  /* 0x0005540001097983 */ /* 0x000ee80000100800 */
[----:B------:R-:W3:Y:S04]  /*15690*/  LDL R8, [R1+0x558] ;  /* 0x0005580001087983 */ /* 0x000ee80000100800 */
        /* <DEDUP_REMOVED lines=11> */
[----:B------:R-:W-:Y:S02]  /*15750*/  PRMT R60, RZ, 0x7610, R60 ;  /* 0x00007610ff3c7816 */ /* 0x000fe4000000003c */
[----:B------:R-:W-:Y:S02]  /*15760*/  PRMT R37, RZ, 0x7610, R37 ;  /* 0x00007610ff257816 */ /* 0x000fe40000000025 */
[----:B------:R-:W-:Y:S02]  /*15770*/  LOP3.LUT R0, R2, 0x20, RZ, 0x3c, !PT ;  /* 0x0000002002007812 */ /* 0x000fe400078e3cff */
[----:B------:R0:W3:Y:S01]  /*15780*/  @!P6 LDG.E.U16 R60, desc[UR24][R16.64] ;  /* 0x00000018103ce981 */ /* 0x0000e2000c1e1500 */
[----:B------:R-:W-:Y:S02]  /*15790*/  PRMT R36, RZ, 0x7610, R36 ;  /* 0x00007610ff247816 */ /* 0x000fe40000000024 */
[----:B------:R-:W-:Y:S01]  /*157a0*/  PRMT R38, RZ, 0x7610, R38 ;  /* 0x00007610ff267816 */ /* 0x000fe20000000026 */
[----:B------:R1:W-:Y:S04]  /*157b0*/  STS.U16 [R0+UR10+0x8100], R62 ;  /* 0x0081003e00007988 */ /* 0x0003e8000800040a */
[----:B------:R-:W3:Y:S04]  /*157c0*/  @!P6 LDG.E.U16 R36, desc[UR24][R10.64] ;  /* 0x000000180a24e981 */ /* 0x000ee8000c1e1500 */
[----:B-1----:R-:W3:Y:S04]  /*157d0*/  LDL.LU R62, [R1+0x444] ;  /* 0x00044400013e7983 */ /* 0x002ee80000300800 */
[----:B------:R-:W3:Y:S04]  /*157e0*/  LDL R11, [R1+0x5b4] ;  /* 0x0005b400010b7983 */ /* 0x000ee80000100800 */
[----:B------:R-:W3:Y:S04]  /*157f0*/  LDL R10, [R1+0x5b8] ;  /* 0x0005b800010a7983 */ /* 0x000ee80000100800 */
[----:B------:R-:W-:Y:S04]  /*15800*/  STS.U16 [R0+UR10+0xc100], R42 ;  /* 0x00c1002a00007988 */ /* 0x000fe8000800040a */
[----:B------:R-:W-:Y:S04]  /*15810*/  STS.U16 [R0+UR10+0x8500], R53 ;  /* 0x0085003500007988 */ /* 0x000fe8000800040a */
[----:B------:R-:W-:Y:S01]  /*15820*/  STS.U16 [R0+UR10+0xc500], R55 ;  /* 0x00c5003700007988 */ /* 0x000fe2000800040a */
[----:B0-----:R-:W-:-:S03]  /*15830*/  @!P6 IMAD.MOV.U32 R17, RZ, RZ, R9 ;  /* 0x000000ffff11e224 */ /* 0x001fc600078e0009 */
[----:B------:R-:W3:Y:S01]  /*15840*/  LDL R9, [R1+0x5d4] ;  /* 0x0005d40001097983 */ /* 0x000ee20000100800 */
[----:B------:R-:W-:-:S03]  /*15850*/  @!P6 IMAD.MOV.U32 R16, RZ, RZ, R8 ;  /* 0x000000ffff10e224 */ /* 0x000fc600078e0008 */
[----:B------:R-:W3:Y:S04]  /*15860*/  LDL R8, [R1+0x5d8] ;  /* 0x0005d80001087983 */ /* 0x000ee80000100800 */
[----:B------:R4:W3:Y:S02]  /*15870*/  @!P6 LDG.E.U16 R37, desc[UR24][R16.64] ;  /* 0x000000181025e981 */ /* 0x0008e4000c1e1500 */
[----:B----4-:R-:W-:Y:S02]  /*15880*/  @!P6 IMAD.MOV.U32 R16, RZ, RZ, R6 ;  /* 0x000000ffff10e224 */ /* 0x010fe400078e0006 */
[----:B------:R-:W-:Y:S01]  /*15890*/  @!P6 IMAD.MOV.U32 R17, RZ, RZ, R7 ;  /* 0x000000ffff11e224 */ /* 0x000fe200078e0007 */
[----:B------:R-:W4:Y:S04]  /*158a0*/  LDL R6, [R1+0x5f8] ;  /* 0x0005f80001067983 */ /* 0x000f280000100800 */
[----:B------:R2:W4:Y:S04]  /*158b0*/  @!P6 LDG.E.U16 R38, desc[UR24][R16.64] ;  /* 0x000000181026e981 */ /* 0x000528000c1e1500 */
[----:B------:R-:W4:Y:S04]  /*158c0*/  LDL R7, [R1+0x5f4] ;  /* 0x0005f40001077983 */ /* 0x000f280000100800 */
[----:B------:R0:W-:Y:S01]  /*158d0*/  STS.U16 [R0+UR10+0x8900], R90 ;  /* 0x0089005a00007988 */ /* 0x0001e2000800040a */
[----:B--2---:R-:W-:-:S03]  /*158e0*/  @!P6 IMAD.MOV.U32 R16, RZ, RZ, R4 ;  /* 0x000000ffff10e224 */ /* 0x004fc600078e0004 */
[----:B------:R-:W2:Y:S01]  /*158f0*/  LDL R4, [R1+0x618] ;  /* 0x0006180001047983 */ /* 0x000ea20000100800 */
[----:B---3--:R-:W-:-:S03]  /*15900*/  @!P6 IMAD.MOV.U32 R17, RZ, RZ, R5 ;  /* 0x000000ffff11e224 */ /* 0x008fc600078e0005 */
[----:B------:R-:W3:Y:S04]  /*15910*/  LDL R5, [R1+0x614] ;  /* 0x0006140001057983 */ /* 0x000ee80000100800 */
[----:B0-----:R-:W3:Y:S01]  /*15920*/  LDL.LU R90, [R1+0xa38] ;  /* 0x000a3800015a7983 */ /* 0x001ee20000300800 */
[----:B------:R-:W-:Y:S02]  /*15930*/  PRMT R48, RZ, 0x7610, R48 ;  /* 0x00007610ff307816 */ /* 0x000fe40000000030 */
[----:B------:R-:W-:Y:S02]  /*15940*/  PRMT R49, RZ, 0x7610, R49 ;  /* 0x00007610ff317816 */ /* 0x000fe40000000031 */
[----:B------:R-:W-:-:S06]  /*15950*/  PRMT R39, RZ, 0x7610, R39 ;  /* 0x00007610ff277816 */ /* 0x000fcc0000000027 */
[----:B------:R-:W3:Y:S04]  /*15960*/  @!P6 LDG.E.U16 R39, desc[UR24][R16.64] ;  /* 0x000000181027e981 */ /* 0x000ee8000c1e1500 */
[----:B------:R0:W3:Y:S02]  /*15970*/  @!P6 LDG.E.U16 R48, desc[UR24][R10.64] ;  /* 0x000000180a30e981 */ /* 0x0000e4000c1e1500 */
[----:B0-----:R-:W-:Y:S02]  /*15980*/  @!P6 IMAD.MOV.U32 R11, RZ, RZ, R9 ;  /* 0x000000ffff0be224 */ /* 0x001fe400078e0009 */
[----:B------:R-:W3:Y:S01]  /*15990*/  LDL R9, [R1+0x634] ;  /* 0x0006340001097983 */ /* 0x000ee20000100800 */
[----:B------:R-:W-:-:S03]  /*159a0*/  @!P6 IMAD.MOV.U32 R10, RZ, RZ, R8 ;  /* 0x000000ffff0ae224 */ /* 0x000fc600078e0008 */
[----:B------:R-:W3:Y:S04]  /*159b0*/  LDL R8, [R1+0x638] ;  /* 0x0006380001087983 */ /* 0x000ee80000100800 */
[----:B------:R4:W3:Y:S02]  /*159c0*/  @!P6 LDG.E.U16 R49, desc[UR24][R10.64] ;  /* 0x000000180a31e981 */ /* 0x0008e4000c1e1500 */
[----:B----4-:R-:W-:Y:S02]  /*159d0*/  @!P6 IMAD.MOV.U32 R10, RZ, RZ, R6 ;  /* 0x000000ffff0ae224 */ /* 0x010fe400078e0006 */
[----:B------:R-:W4:Y:S01]  /*159e0*/  LDL R6, [R1+0x654] ;  /* 0x0006540001067983 */ /* 0x000f220000100800 */
[----:B------:R-:W-:-:S03]  /*159f0*/  @!P6 IMAD.MOV.U32 R11, RZ, RZ, R7 ;  /* 0x000000ffff0be224 */ /* 0x000fc600078e0007 */
[----:B------:R-:W4:Y:S01]  /*15a00*/  LDL R7, [R1+0x45c] ;  /* 0x00045c0001077983 */ /* 0x000f220000100800 */
[----:B--2---:R-:W-:-:S03]  /*15a10*/  @!P6 IMAD.MOV.U32 R16, RZ, RZ, R4 ;  /* 0x000000ffff10e224 */ /* 0x004fc600078e0004 */
[----:B------:R-:W2:Y:S01]  /*15a20*/  LDL R4, [R1+0x4a0] ;  /* 0x0004a00001047983 */ /* 0x000ea20000100800 */
[----:B---3--:R-:W-:Y:S01]  /*15a30*/  PRMT R90, RZ, 0x7610, R90 ;  /* 0x00007610ff5a7816 */ /* 0x008fe2000000005a */
[----:B------:R-:W-:Y:S02]  /*15a40*/  @!P6 IMAD.MOV.U32 R17, RZ, RZ, R5 ;  /* 0x000000ffff11e224 */ /* 0x000fe400078e0005 */
[----:B------:R-:W3:Y:S04]  /*15a50*/  LDL R5, [R1+0x49c] ;  /* 0x00049c0001057983 */ /* 0x000ee80000100800 */
[----:B------:R-:W2:Y:S04]  /*15a60*/  @!P6 LDG.E.U16 R90, desc[UR24][R10.64] ;  /* 0x000000180a5ae981 */ /* 0x000ea8000c1e1500 */
[----:B------:R-:W2:Y:S04]  /*15a70*/  LDL R11, [R1+0x47c] ;  /* 0x00047c00010b7983 */ /* 0x000ea80000100800 */
[----:B------:R-:W2:Y:S01]  /*15a80*/  LDL R10, [R1+0x480] ;  /* 0x00048000010a7983 */ /* 0x000ea20000100800 */
[----:B------:R-:W-:-:S02]  /*15a90*/  PRMT R50, RZ, 0x7610, R50 ;  /* 0x00007610ff327816 */ /* 0x000fc40000000032 */
[----:B------:R-:W-:Y:S01]  /*15aa0*/  PRMT R51, RZ, 0x7610, R51 ;  /* 0x00007610ff337816 */ /* 0x000fe20000000033 */
[----:B------:R-:W-:Y:S04]  /*15ab0*/  STS.U16 [R0+UR10+0xc900], R54 ;  /* 0x00c9003600007988 */ /* 0x000fe8000800040a */
[----:B------:R0:W3:Y:S04]  /*15ac0*/  @!P6 LDG.E.U16 R50, desc[UR24][R16.64] ;  /* 0x000000181032e981 */ /* 0x0000e8000c1e1500 */
[----:B------:R-:W-:Y:S01]  /*15ad0*/  STS.U16 [R0+UR10+0x8d00], R63 ;  /* 0x008d003f00007988 */ /* 0x000fe2000800040a */
[----:B------:R-:W-:-:S03]  /*15ae0*/  PRMT R78, RZ, 0x7610, R78 ;  /* 0x00007610ff4e7816 */ /* 0x000fc6000000004e */
[----:B------:R-:W-:Y:S04]  /*15af0*/  STS.U16 [R0+UR10+0xcd00], R62 ;  /* 0x00cd003e00007988 */ /* 0x000fe8000800040a */
[----:B------:R1:W-:Y:S04]  /*15b00*/  STS.U16 [R0+UR10+0x9100], R91 ;  /* 0x0091005b00007988 */ /* 0x0003e8000800040a */
[----:B------:R0:W-:Y:S04]  /*15b10*/  STS.U16 [R0+UR10+0xd100], R93 ;  /* 0x00d1005d00007988 */ /* 0x0001e8000800040a */
[----:B-1----:R-:W3:Y:S01]  /*15b20*/  LDL.LU R91, [R1+0xa34] ;  /* 0x000a3400015b7983 */ /* 0x002ee20000300800 */
[----:B0-----:R-:W-:-:S03]  /*15b30*/  @!P6 IMAD.MOV.U32 R17, RZ, RZ, R9 ;  /* 0x000000ffff11e224 */ /* 0x001fc600078e0009 */
[----:B------:R-:W3:Y:S01]  /*15b40*/  LDL R9, [R1+0x4bc] ;  /* 0x0004bc0001097983 */ /* 0x000ee20000100800 */
[----:B------:R-:W-:-:S03]  /*15b50*/  @!P6 IMAD.MOV.U32 R16, RZ, RZ, R8 ;  /* 0x000000ffff10e224 */ /* 0x000fc600078e0008 */
[----:B------:R-:W3:Y:S04]  /*15b60*/  LDL R8, [R1+0x4c0] ;  /* 0x0004c00001087983 */ /* 0x000ee80000100800 */
[----:B------:R4:W3:Y:S04]  /*15b70*/  @!P6 LDG.E.U16 R51, desc[UR24][R16.64] ;  /* 0x000000181033e981 */ /* 0x0008e8000c1e1500 */
[----:B------:R-:W3:Y:S01]  /*15b80*/  LDL.LU R93, [R1+0xa30] ;  /* 0x000a3000015d7983 */ /* 0x000ee20000300800 */
[----:B----4-:R-:W-:-:S03]  /*15b90*/  @!P6 IMAD.MOV.U32 R16, RZ, RZ, R6 ;  /* 0x000000ffff10e224 */ /* 0x010fc600078e0006 */
[----:B------:R-:W4:Y:S01]  /*15ba0*/  LDL R6, [R1+0x4e0] ;  /* 0x0004e00001067983 */ /* 0x000f220000100800 */
[----:B------:R-:W-:-:S03]  /*15bb0*/  @!P6 IMAD.MOV.U32 R17, RZ, RZ, R7 ;  /* 0x000000ffff11e224 */ /* 0x000fc600078e0007 */
[----:B------:R-:W4:Y:S04]  /*15bc0*/  LDL R7, [R1+0x4dc] ;  /* 0x0004dc0001077983 */ /* 0x000f280000100800 */
[----:B------:R0:W-:Y:S04]  /*15bd0*/  STS.U16 [R0+UR10+0x9500], R92 ;  /* 0x0095005c00007988 */ /* 0x0001e8000800040a */
[----:B------:R1:W-:Y:S04]  /*15be0*/  STS.U16 [R0+UR10+0xd500], R86 ;  /* 0x00d5005600007988 */ /* 0x0003e8000800040a */
[----:B0-----:R-:W4:Y:S04]  /*15bf0*/  LDL.LU R92, [R1+0xa2c] ;  /* 0x000a2c00015c7983 */ /* 0x001f280000300800 */
[----:B-1----:R-:W4:Y:S04]  /*15c00*/  LDL.LU R86, [R1+0xa28] ;  /* 0x000a280001567983 */ /* 0x002f280000300800 */
[----:B--2---:R0:W2:Y:S02]  /*15c10*/  @!P6 LDG.E.U16 R78, desc[UR24][R10.64] ;  /* 0x000000180a4ee981 */ /* 0x0040a4000c1e1500 */
[----:B0-----:R-:W-:-:S02]  /*15c20*/  @!P6 IMAD.MOV.U32 R10, RZ, RZ, R4 ;  /* 0x000000ffff0ae224 */ /* 0x001fc400078e0004 */
[----:B---3--:R-:W-:Y:S01]  /*15c30*/  @!P6 IMAD.MOV.U32 R11, RZ, RZ, R5 ;  /* 0x000000ffff0be224 */ /* 0x008fe200078e0005 */
[----:B------:R-:W3:Y:S04]  /*15c40*/  LDL R4, [R1+0x500] ;  /* 0x0005000001047983 */ /* 0x000ee80000100800 */
[----:B------:R-:W3:Y:S01]  /*15c50*/  LDL R5, [R1+0x4fc] ;  /* 0x0004fc0001057983 */ /* 0x000ee20000100800 */
[----:B------:R-:W-:Y:S02]  /*15c60*/  PRMT R79, RZ, 0x7610, R79 ;  /* 0x00007610ff4f7816 */ /* 0x000fe4000000004f */
[----:B------:R-:W-:Y:S01]  /*15c70*/  PRMT R61, RZ, 0x7610, R61 ;  /* 0x00007610ff3d7816 */ /* 0x000fe2000000003d */
[----:B------:R0:W-:Y:S01]  /*15c80*/  STS.U16 [R0+UR10+0x9900], R87 ;  /* 0x0099005700007988 */ /* 0x0001e2000800040a */
[----:B------:R-:W-:-:S03]  /*15c90*/  PRMT R80, RZ, 0x7610, R80 ;  /* 0x00007610ff507816 */ /* 0x000fc60000000050 */
[----:B------:R-:W2:Y:S04]  /*15ca0*/  @!P6 LDG.E.U16 R79, desc[UR24][R10.64] ;  /* 0x000000180a4fe981 */ /* 0x000ea8000c1e1500 */
[----:B------:R1:W-:Y:S04]  /*15cb0*/  STS.U16 [R0+UR10+0xd900], R88 ;  /* 0x00d9005800007988 */ /* 0x0003e8000800040a */
[----:B0-----:R-:W2:Y:S04]  /*15cc0*/  LDL.LU R87, [R1+0xa24] ;  /* 0x000a240001577983 */ /* 0x001ea80000300800 */
[----:B------:R-:W2:Y:S04]  /*15cd0*/  LDL R11, [R1+0x51c] ;  /* 0x00051c00010b7983 */ /* 0x000ea80000100800 */
[----:B------:R-:W2:Y:S01]  /*15ce0*/  LDL R10, [R1+0x520] ;  /* 0x00052000010a7983 */ /* 0x000ea20000100800 */
[----:B------:R-:W-:-:S03]  /*15cf0*/  PRMT R82, RZ, 0x7610, R82 ;  /* 0x00007610ff527816 */ /* 0x000fc60000000052 */
[----:B-1----:R-:W2:Y:S04]  /*15d00*/  LDL.LU R88, [R1+0xa20] ;  /* 0x000a200001587983 */ /* 0x002ea80000300800 */
[----:B------:R4:W2:Y:S04]  /*15d10*/  @!P6 LDG.E.U16 R61, desc[UR24][R16.64] ;  /* 0x00000018103de981 */ /* 0x0008a8000c1e1500 */
[----:B------:R-:W2:Y:S01]  /*15d20*/  @!P6 LDG.E.U16 R80, desc[UR24][R8.64] ;  /* 0x000000180850e981 */ /* 0x000ea2000c1e1500 */
[----:B----4-:R-:W-:-:S03]  /*15d30*/  @!P6 IMAD.MOV.U32 R16, RZ, RZ, R6 ;  /* 0x000000ffff10e224 */ /* 0x010fc600078e0006 */
[----:B------:R-:W4:Y:S01]  /*15d40*/  LDL R6, [R1+0x560] ;  /* 0x0005600001067983 */ /* 0x000f220000100800 */
[----:B------:R-:W-:-:S03]  /*15d50*/  @!P6 IMAD.MOV.U32 R17, RZ, RZ, R7 ;  /* 0x000000ffff11e224 */ /* 0x000fc600078e0007 */
[----:B------:R-:W4:Y:S04]  /*15d60*/  LDL R9, [R1+0x53c] ;  /* 0x00053c0001097983 */ /* 0x000f280000100800 */
[----:B------:R-:W4:Y:S04]  /*15d70*/  LDL R8, [R1+0x540] ;  /* 0x0005400001087983 */ /* 0x000f280000100800 */
[----:B------:R-:W4:Y:S04]  /*15d80*/  LDL R7, [R1+0x55c] ;  /* 0x00055c0001077983 */ /* 0x000f280000100800 */
[----:B------:R0:W-:Y:S04]  /*15d90*/  STS.U16 [R0+UR10+0x9d00], R89 ;  /* 0x009d005900007988 */ /* 0x0001e8000800040a */
[----:B0-----:R-:W4:Y:S04]  /*15da0*/  LDL.LU R89, [R1+0xa1c] ;  /* 0x000a1c0001597983 */ /* 0x001f280000300800 */
[----:B---3--:R-:W3:Y:S04]  /*15db0*/  @!P6 LDG.E.U16 R82, desc[UR24][R4.64] ;  /* 0x000000180452e981 */ /* 0x008ee8000c1e1500 */
[----:B------:R-:W3:Y:S04]  /*15dc0*/  LDL R5, [R1+0x57c] ;  /* 0x00057c0001057983 */ /* 0x000ee80000100800 */
[----:B------:R-:W3:Y:S01]  /*15dd0*/  LDL R4, [R1+0x580] ;  /* 0x0005800001047983 */ /* 0x000ee20000100800 */
[----:B------:R-:W-:-:S03]  /*15de0*/  PRMT R84, RZ, 0x7610, R84 ;  /* 0x00007610ff547816 */ /* 0x000fc60000000054 */
[----:B------:R0:W-:Y:S01]  /*15df0*/  STS.U16 [R0+UR10+0xdd00], R65 ;  /* 0x00dd004100007988 */ /* 0x0001e2000800040a */
[----:B------:R-:W-:Y:S02]  /*15e00*/  PRMT R85, RZ, 0x7610, R85 ;  /* 0x00007610ff557816 */ /* 0x000fe40000000055 */
[----:B0-----:R-:W-:-:S05]  /*15e10*/  LOP3.LUT R0, R2, 0x30, RZ, 0x3c, !PT ;  /* 0x0000003002007812 */ /* 0x001fca00078e3cff */
[----:B--2---:R0:W-:Y:S04]  /*15e20*/  STS.U16 [R0+UR10+0x8180], R88 ;  /* 0x0081805800007988 */ /* 0x0041e8000800040a */
[----:B------:R1:W-:Y:S04]  /*15e30*/  STS.U16 [R0+UR10+0xc180], R87 ;  /* 0x00c1805700007988 */ /* 0x0003e8000800040a */
[----:B0-----:R-:W2:Y:S04]  /*15e40*/  LDL.LU R88, [R1+0xa18] ;  /* 0x000a180001587983 */ /* 0x001ea80000300800 */
[----:B-1----:R-:W2:Y:S04]  /*15e50*/  LDL.LU R87, [R1+0xa14] ;  /* 0x000a140001577983 */ /* 0x002ea80000300800 */
[----:B----4-:R0:W4:Y:S04]  /*15e60*/  @!P6 LDG.E.U16 R84, desc[UR24][R8.64] ;  /* 0x000000180854e981 */ /* 0x010128000c1e1500 */
[----:B------:R1:W-:Y:S01]  /*15e70*/  STS.U16 [R0+UR10+0x8580], R86 ;  /* 0x0085805600007988 */ /* 0x0003e2000800040a */
[----:B0-----:R-:W-:-:S02]  /*15e80*/  @!P6 IMAD.MOV.U32 R8, RZ, RZ, R6 ;  /* 0x000000ffff08e224 */ /* 0x001fc400078e0006 */
[----:B------:R-:W-:Y:S01]  /*15e90*/  @!P6 IMAD.MOV.U32 R9, RZ, RZ, R7 ;  /* 0x000000ffff09e224 */ /* 0x000fe200078e0007 */
[----:B------:R-:W4:Y:S04]  /*15ea0*/  LDL R6, [R1+0x5a0] ;  /* 0x0005a00001067983 */ /* 0x000f280000100800 */
[----:B------:R-:W4:Y:S04]  /*15eb0*/  LDL R7, [R1+0x59c] ;  /* 0x00059c0001077983 */ /* 0x000f280000100800 */
[----:B------:R3:W4:Y:S04]  /*15ec0*/  @!P6 LDG.E.U16 R85, desc[UR24][R8.64] ;  /* 0x000000180855e981 */ /* 0x000728000c1e1500 */
[----:B-1----:R-:W4:Y:S04]  /*15ed0*/  LDL.LU R86, [R1+0xa10] ;  /* 0x000a100001567983 */ /* 0x002f280000300800 */
[----:B------:R-:W4:Y:S01]  /*15ee0*/  LDL.LU R42, [R1+0x674] ;  /* 0x00067400012a7983 */ /* 0x000f220000300800 */
[----:B---3--:R-:W-:-:S03]  /*15ef0*/  @!P6 IMAD.MOV.U32 R9, RZ, RZ, R5 ;  /* 0x000000ffff09e224 */ /* 0x008fc600078e0005 */
[----:B------:R-:W3:Y:S01]  /*15f00*/  LDL R5, [R1+0x5bc] ;  /* 0x0005bc0001057983 */ /* 0x000ee20000100800 */
[----:B------:R-:W-:-:S03]  /*15f10*/  @!P6 IMAD.MOV.U32 R8, RZ, RZ, R4 ;  /* 0x000000ffff08e224 */ /* 0x000fc600078e0004 */
[----:B------:R-:W3:Y:S01]  /*15f20*/  LDL R4, [R1+0x5c0] ;  /* 0x0005c00001047983 */ /* 0x000ee20000100800 */
[----:B------:R-:W-:Y:S02]  /*15f30*/  PRMT R81, RZ, 0x7610, R81 ;  /* 0x00007610ff517816 */ /* 0x000fe40000000051 */
[----:B------:R-:W-:Y:S01]  /*15f40*/  PRMT R83, RZ, 0x7610, R83 ;  /* 0x00007610ff537816 */ /* 0x000fe20000000053 */
[----:B------:R-:W3:Y:S04]  /*15f50*/  LDL.LU R53, [R1+0x678] ;  /* 0x0006780001357983 */ /* 0x000ee80000300800 */
[----:B------:R-:W3:Y:S01]  /*15f60*/  @!P6 LDG.E.U16 R81, desc[UR24][R16.64] ;  /* 0x000000181051e981 */ /* 0x000ee2000c1e1500 */
[----:B------:R-:W-:-:S03]  /*15f70*/  PRMT R89, RZ, 0x7610, R89 ;  /* 0x00007610ff597816 */ /* 0x000fc60000000059 */
[----:B------:R0:W-:Y:S04]  /*15f80*/  STS.U16 [R0+UR10+0xc580], R92 ;  /* 0x00c5805c00007988 */ /* 0x0001e8000800040a */
[----:B------:R-:W3:Y:S04]  /*15f90*/  @!P6 LDG.E.U16 R83, desc[UR24][R10.64] ;  /* 0x000000180a53e981 */ /* 0x000ee8000c1e1500 */
[----:B------:R-:W3:Y:S04]  /*15fa0*/  LDL R17, [R1+0x5dc] ;  /* 0x0005dc0001117983 */ /* 0x000ee80000100800 */
[----:B------:R-:W3:Y:S01]  /*15fb0*/  LDL R16, [R1+0x5e0] ;  /* 0x0005e00001107983 */ /* 0x000ee20000100800 */
[----:B--2---:R-:W-:-:S03]  /*15fc0*/  PRMT R88, RZ, 0x7610, R88 ;  /* 0x00007610ff587816 */ /* 0x004fc60000000058 */
[----:B------:R-:W2:Y:S04]  /*15fd0*/  LDL.LU R55, [R1+0x67c] ;  /* 0x00067c0001377983 */ /* 0x000ea80000300800 */
[----:B0-----:R-:W2:Y:S04]  /*15fe0*/  LDL.LU R92, [R1+0xa0c] ;  /* 0x000a0c00015c7983 */ /* 0x001ea80000300800 */
[----:B------:R-:W2:Y:S04]  /*15ff0*/  LDL.LU R54, [R1+0x6a4] ;  /* 0x0006a40001367983 */ /* 0x000ea80000300800 */
[----:B------:R-:W2:Y:S04]  /*16000*/  LDL.LU R63, [R1+0x6a0] ;  /* 0x0006a000013f7983 */ /* 0x000ea80000300800 */
[----:B------:R-:W2:Y:S04]  /*16010*/  LDL.LU R62, [R1+0x418] ;  /* 0x00041800013e7983 */ /* 0x000ea80000300800 */
[----:B------:R-:W2:Y:S04]  /*16020*/  @!P6 LDG.E.U16 R88, desc[UR24][R8.64] ;  /* 0x000000180858e981 */ /* 0x000ea8000c1e1500 */
[----:B------:R-:W2:Y:S04]  /*16030*/  LDL.LU R65, [R1+0x414] ;  /* 0x0004140001417983 */ /* 0x000ea80000300800 */
[----:B------:R-:W2:Y:S04]  /*16040*/  LDL R11, [R1+0x5fc] ;  /* 0x0005fc00010b7983 */ /* 0x000ea80000100800 */
[----:B------:R-:W2:Y:S04]  /*16050*/  LDL R10, [R1+0x600] ;  /* 0x00060000010a7983 */ /* 0x000ea80000100800 */
[----:B------:R-:W2:Y:S04]  /*16060*/  LDL R9, [R1+0x61c] ;  /* 0x00061c0001097983 */ /* 0x000ea80000100800 */
[----:B------:R-:W2:Y:S04]  /*16070*/  LDL R8, [R1+0x620] ;  /* 0x0006200001087983 */ /* 0x000ea80000100800 */
[----:B------:R0:W-:Y:S04]  /*16080*/  STS.U16 [R0+UR10+0x8980], R93 ;  /* 0x0089805d00007988 */ /* 0x0001e8000800040a */
[----:B----4-:R-:W4:Y:S04]  /*16090*/  @!P6 LDG.E.U16 R89, desc[UR24][R6.64] ;  /* 0x000000180659e981 */ /* 0x010f28000c1e1500 */
[----:B0-----:R-:W4:Y:S04]  /*160a0*/  LDL.LU R93, [R1+0xa08] ;  /* 0x000a0800015d7983 */ /* 0x001f280000300800 */
[----:B------:R-:W4:Y:S04]  /*160b0*/  LDL R7, [R1+0x63c] ;  /* 0x00063c0001077983 */ /* 0x000f280000100800 */
[----:B------:R-:W4:Y:S04]  /*160c0*/  LDL R6, [R1+0x640] ;  /* 0x0006400001067983 */ /* 0x000f280000100800 */
[----:B------:R0:W-:Y:S04]  /*160d0*/  STS.U16 [R0+UR10+0xc980], R91 ;  /* 0x00c9805b00007988 */ /* 0x0001e8000800040a */
[----:B------:R1:W-:Y:S01]  /*160e0*/  STS.U16 [R0+UR10+0x8d80], R3 ;  /* 0x008d800300007988 */ /* 0x0003e2000800040a */
[----:B---3--:R-:W-:-:S03]  /*160f0*/  @!P6 IMAD.MOV.U32 R19, RZ, RZ, R5 ;  /* 0x000000ffff13e224 */ /* 0x008fc600078e0005 */
[----:B------:R-:W3:Y:S01]  /*16100*/  LDL R5, [R1+0x458] ;  /* 0x0004580001057983 */ /* 0x000ee20000100800 */
[----:B------:R-:W-:-:S03]  /*16110*/  @!P6 IMAD.MOV.U32 R18, RZ, RZ, R4 ;  /* 0x000000ffff12e224 */ /* 0x000fc600078e0004 */
[----:B------:R-:W3:Y:S04]  /*16120*/  LDL R4, [R1+0x460] ;  /* 0x0004600001047983 */ /* 0x000ee80000100800 */
[----:B0-----:R-:W3:Y:S04]  /*16130*/  LDL.LU R91, [R1+0xa04] ;  /* 0x000a0400015b7983 */ /* 0x001ee80000300800 */
[----:B-1----:R-:W3:Y:S01]  /*16140*/  LDL.LU R3, [R1+0xa00] ;  /* 0x000a000001037983 */ /* 0x002ee20000300800 */
[----:B------:R-:W-:Y:S02]  /*16150*/  PRMT R87, RZ, 0x7610, R87 ;  /* 0x00007610ff577816 */ /* 0x000fe40000000057 */
[----:B------:R-:W-:-:S06]  /*16160*/  PRMT R86, RZ, 0x7610, R86 ;  /* 0x00007610ff567816 */ /* 0x000fcc0000000056 */
[----:B------:R-:W3:Y:S04]  /*16170*/  @!P6 LDG.E.U16 R86, desc[UR24][R18.64] ;  /* 0x000000181256e981 */ /* 0x000ee8000c1e1500 */
[----:B------:R-:W3:Y:S01]  /*16180*/  @!P6 LDG.E.U16 R87, desc[UR24][R16.64] ;  /* 0x000000181057e981 */ /* 0x000ee2000c1e1500 */
[----:B--2---:R-:W-:-:S06]  /*16190*/  PRMT R92, RZ, 0x7610, R92 ;  /* 0x00007610ff5c7816 */ /* 0x004fcc000000005c */
[----:B------:R-:W2:Y:S01]  /*161a0*/  @!P6 LDG.E.U16 R92, desc[UR24][R8.64] ;  /* 0x00000018085ce981 */ /* 0x000ea2000c1e1500 */
[----:B----4-:R-:W-:-:S06]  /*161b0*/  PRMT R93, RZ, 0x7610, R93 ;  /* 0x00007610ff5d7816 */ /* 0x010fcc000000005d */
[----:B------:R-:W4:Y:S04]  /*161c0*/  @!P6 LDG.E.U16 R93, desc[UR24][R10.64] ;  /* 0x000000180a5de981 */ /* 0x000f28000c1e1500 */
[----:B------:R-:W2:Y:S04]  /*161d0*/  LDL.LU R11, [R1+0x744] ;  /* 0x00074400010b7983 */ /* 0x000ea80000300800 */
[----:B------:R-:W2:Y:S04]  /*161e0*/  LDL.LU R10, [R1+0x740] ;  /* 0x00074000010a7983 */ /* 0x000ea80000300800 */
[----:B------:R-:W2:Y:S04]  /*161f0*/  LDL.LU R8, [R1+0x724] ;  /* 0x0007240001087983 */ /* 0x000ea80000300800 */
[----:B------:R-:W2:Y:S04]  /*16200*/  LDL.LU R52, [R1+0x720] ;  /* 0x0007200001347983 */ /* 0x000ea80000300800 */
[----:B------:R-:W2:Y:S01]  /*16210*/  LDL.LU R71, [R1+0x704] ;  /* 0x0007040001477983 */ /* 0x000ea20000300800 */
[----:B---3--:R-:W-:-:S02]  /*16220*/  PRMT R91, RZ, 0x7610, R91 ;  /* 0x00007610ff5b7816 */ /* 0x008fc4000000005b */
[----:B------:R-:W-:-:S04]  /*16230*/  PRMT R3, RZ, 0x7610, R3 ;  /* 0x00007610ff037816 */ /* 0x000fc80000000003 */
[----:B------:R-:W3:Y:S04]  /*16240*/  @!P6 LDG.E.U16 R91, desc[UR24][R6.64] ;  /* 0x00000018065be981 */ /* 0x000ee8000c1e1500 */
[----:B------:R-:W3:Y:S04]  /*16250*/  @!P6 LDG.E.U16 R3, desc[UR24][R4.64] ;  /* 0x000000180403e981 */ /* 0x000ee8000c1e1500 */
[----:B------:R-:W3:Y:S04]  /*16260*/  LDL.LU R5, [R1+0x700] ;  /* 0x0007000001057983 */ /* 0x000ee80000300800 */
        /* <DEDUP_REMOVED lines=11> */
[----:B------:R0:W-:Y:S04]  /*16320*/  STS.U16 [R0+UR10+0xcd80], R42 ;  /* 0x00cd802a00007988 */ /* 0x0001e8000800040a */
[----:B------:R1:W-:Y:S04]  /*16330*/  STS.U16 [R0+UR10+0x9180], R53 ;  /* 0x0091803500007988 */ /* 0x0003e8000800040a */
[----:B------:R-:W4:Y:S04]  /*16340*/  LDL.LU R31, [R1+0x738] ;  /* 0x00073800011f7983 */ /* 0x000f280000300800 */
[----:B------:R0:W-:Y:S04]  /*16350*/  STS.U16 [R0+UR10+0xd180], R55 ;  /* 0x00d1803700007988 */ /* 0x0001e8000800040a */
[----:B------:R-:W4:Y:S04]  /*16360*/  LDL.LU R41, [R1+0x71c] ;  /* 0x00071c0001297983 */ /* 0x000f280000300800 */
[----:B------:R0:W-:Y:S04]  /*16370*/  STS.U16 [R0+UR10+0x9580], R54 ;  /* 0x0095803600007988 */ /* 0x0001e8000800040a */
[----:B------:R-:W4:Y:S04]  /*16380*/  LDL.LU R40, [R1+0x718] ;  /* 0x0007180001287983 */ /* 0x000f280000300800 */
[----:B------:R0:W-:Y:S04]  /*16390*/  STS.U16 [R0+UR10+0xd580], R63 ;  /* 0x00d5803f00007988 */ /* 0x0001e8000800040a */
[----:B------:R-:W4:Y:S04]  /*163a0*/  LDL.LU R43, [R1+0x6fc] ;  /* 0x0006fc00012b7983 */ /* 0x000f280000300800 */
[----:B------:R-:W-:Y:S04]  /*163b0*/  STS.U16 [R0+UR10+0x9980], R62 ;  /* 0x0099803e00007988 */ /* 0x000fe8000800040a */
[----:B0-----:R-:W4:Y:S04]  /*163c0*/  LDL.LU R42, [R1+0x6f8] ;  /* 0x0006f800012a7983 */ /* 0x001f280000300800 */
[----:B------:R-:W-:Y:S04]  /*163d0*/  STS.U16 [R0+UR10+0xd980], R65 ;  /* 0x00d9804100007988 */ /* 0x000fe8000800040a */
[----:B-1----:R-:W4:Y:S04]  /*163e0*/  LDL.LU R53, [R1+0x6dc] ;  /* 0x0006dc0001357983 */ /* 0x002f280000300800 */
[----:B------:R-:W-:Y:S04]  /*163f0*/  STS.U16 [R0+UR10+0x9d80], R64 ;  /* 0x009d804000007988 */ /* 0x000fe8000800040a */
[----:B------:R-:W4:Y:S04]  /*16400*/  LDL.LU R55, [R1+0x6d8] ;  /* 0x0006d80001377983 */ /* 0x000f280000300800 */
[----:B------:R0:W-:Y:S04]  /*16410*/  STS.U16 [R0+UR10+0xdd80], R70 ;  /* 0x00dd804600007988 */ /* 0x0001e8000800040a */
[----:B------:R-:W4:Y:S04]  /*16420*/  LDL.LU R54, [R1+0x6bc] ;  /* 0x0006bc0001367983 */ /* 0x000f280000300800 */
[----:B------:R-:W4:Y:S01]  /*16430*/  LDL.LU R63, [R1+0x6b8] ;  /* 0x0006b800013f7983 */ /* 0x000f220000300800 */
[----:B0-----:R-:W-:-:S03]  /*16440*/  LOP3.LUT R0, R2, 0x40, RZ, 0x3c, !PT ;  /* 0x0000004002007812 */ /* 0x001fc600078e3cff */
[----:B------:R-:W4:Y:S04]  /*16450*/  LDL.LU R62, [R1+0x694] ;  /* 0x00069400013e7983 */ /* 0x000f280000300800 */
[----:B------:R-:W4:Y:S04]  /*16460*/  LDL.LU R65, [R1+0x690] ;  /* 0x0006900001417983 */ /* 0x000f280000300800 */
[----:B------:R-:W4:Y:S04]  /*16470*/  LDL.LU R64, [R1+0x408] ;  /* 0x0004080001407983 */ /* 0x000f280000300800 */
[----:B------:R-:W4:Y:S04]  /*16480*/  LDL.LU R70, [R1+0x404] ;  /* 0x0004040001467983 */ /* 0x000f280000300800 */
[----:B--2---:R0:W-:Y:S04]  /*16490*/  STS.U16 [R0+UR10+0x8200], R11 ;  /* 0x0082000b00007988 */ /* 0x0041e8000800040a */
[----:B------:R1:W-:Y:S04]  /*164a0*/  STS.U16 [R0+UR10+0xc200], R10 ;  /* 0x00c2000a00007988 */ /* 0x0003e8000800040a */
[----:B------:R2:W-:Y:S04]  /*164b0*/  STS.U16 [R0+UR10+0x8600], R8 ;  /* 0x0086000800007988 */ /* 0x0005e8000800040a */
[----:B0-----:R-:W4:Y:S04]  /*164c0*/  LDL.LU R11, [R1+0x9fc] ;  /* 0x0009fc00010b7983 */ /* 0x001f280000300800 */
[----:B------:R0:W-:Y:S04]  /*164d0*/  STS.U16 [R0+UR10+0xc600], R52 ;  /* 0x00c6003400007988 */ /* 0x0001e8000800040a */
[----:B-1----:R-:W4:Y:S04]  /*164e0*/  LDL.LU R10, [R1+0x9f8] ;  /* 0x0009f800010a7983 */ /* 0x002f280000300800 */
[----:B------:R1:W-:Y:S04]  /*164f0*/  STS.U16 [R0+UR10+0x8a00], R71 ;  /* 0x008a004700007988 */ /* 0x0003e8000800040a */
[----:B--2---:R-:W2:Y:S04]  /*16500*/  LDL.LU R8, [R1+0x9f4] ;  /* 0x0009f40001087983 */ /* 0x004ea80000300800 */
[----:B0-----:R-:W2:Y:S04]  /*16510*/  LDL.LU R52, [R1+0x9f0] ;  /* 0x0009f00001347983 */ /* 0x001ea80000300800 */
[----:B-1----:R-:W2:Y:S04]  /*16520*/  LDL.LU R71, [R1+0x734] ;  /* 0x0007340001477983 */ /* 0x002ea80000300800 */
[----:B---3--:R-:W-:Y:S04]  /*16530*/  STS.U16 [R0+UR10+0xca00], R5 ;  /* 0x00ca000500007988 */ /* 0x008fe8000800040a */
[----:B----4-:R-:W-:Y:S04]  /*16540*/  STS.U16 [R0+UR10+0x8e00], R4 ;  /* 0x008e000400007988 */ /* 0x010fe8000800040a */
[----:B------:R-:W-:Y:S04]  /*16550*/  STS.U16 [R0+UR10+0xce00], R7 ;  /* 0x00ce000700007988 */ /* 0x000fe8000800040a */
[----:B------:R-:W-:Y:S04]  /*16560*/  STS.U16 [R0+UR10+0x9200], R6 ;  /* 0x0092000600007988 */ /* 0x000fe8000800040a */
[----:B------:R-:W-:Y:S04]  /*16570*/  STS.U16 [R0+UR10+0xd200], R9 ;  /* 0x00d2000900007988 */ /* 0x000fe8000800040a */
[----:B------:R-:W-:Y:S04]  /*16580*/  STS.U16 [R0+UR10+0x9600], R17 ;  /* 0x0096001100007988 */ /* 0x000fe8000800040a */
[----:B------:R-:W-:Y:S04]  /*16590*/  STS.U16 [R0+UR10+0xd600], R16 ;  /* 0x00d6001000007988 */ /* 0x000fe8000800040a */
[----:B------:R0:W-:Y:S04]  /*165a0*/  STS.U16 [R0+UR10+0x9a00], R29 ;  /* 0x009a001d00007988 */ /* 0x0001e8000800040a */
[----:B------:R-:W-:Y:S04]  /*165b0*/  STS.U16 [R0+UR10+0xda00], R30 ;  /* 0x00da001e00007988 */ /* 0x000fe8000800040a */
[----:B------:R-:W-:Y:S04]  /*165c0*/  STS.U16 [R0+UR10+0x9e00], R19 ;  /* 0x009e001300007988 */ /* 0x000fe8000800040a */
[----:B------:R1:W-:Y:S01]  /*165d0*/  STS.U16 [R0+UR10+0xde00], R18 ;  /* 0x00de001200007988 */ /* 0x0003e2000800040a */
[----:B0-----:R-:W-:-:S03]  /*165e0*/  LOP3.LUT R29, R2, 0x50, RZ, 0x3c, !PT ;  /* 0x00000050021d7812 */ /* 0x001fc600078e3cff */
[----:B-1----:R-:W3:Y:S04]  /*165f0*/  LDL.LU R0, [R1+0x730] ;  /* 0x0007300001007983 */ /* 0x002ee80000300800 */
        /* <DEDUP_REMOVED lines=8> */
[----:B------:R-:W4:Y:S04]  /*16680*/  LDL.LU R17, [R1+0x6b0] ;  /* 0x0006b00001117983 */ /* 0x000f280000300800 */
[----:B0-----:R-:W4:Y:S04]  /*16690*/  LDL.LU R28, [R1+0x68c] ;  /* 0x00068c00011c7983 */ /* 0x001f280000300800 */
        /* <DEDUP_REMOVED lines=13> */
[----:B------:R-:W4:Y:S04]  /*16770*/  LDL.LU R18, [R1+0x688] ;  /* 0x0006880001127983 */ /* 0x000f280000300800 */
[----:B0-----:R-:W4:Y:S04]  /*16780*/  LDL.LU R70, [R1+0x400] ;  /* 0x0004000001467983 */ /* 0x001f280000300800 */
[----:B------:R-:W4:Y:S04]  /*16790*/  LDL.LU R19, [R1+0x3fc] ;  /* 0x0003fc0001137983 */ /* 0x000f280000300800 */
[----:B------:R-:W4:Y:S04]  /*167a0*/  LDL.LU R31, [R1+0x72c] ;  /* 0x00072c00011f7983 */ /* 0x000f280000300800 */
[----:B------:R-:W4:Y:S04]  /*167b0*/  LDL.LU R40, [R1+0x728] ;  /* 0x0007280001287983 */ /* 0x000f280000300800 */
[----:B------:R-:W4:Y:S04]  /*167c0*/  LDL.LU R41, [R1+0x70c] ;  /* 0x00070c0001297983 */ /* 0x000f280000300800 */
[----:B------:R-:W4:Y:S04]  /*167d0*/  LDL.LU R42, [R1+0x708] ;  /* 0x00070800012a7983 */ /* 0x000f280000300800 */
[----:B--2---:R0:W-:Y:S04]  /*167e0*/  STS.U16 [R29+UR10+0x9e80], R52 ;  /* 0x009e80341d007988 */ /* 0x0041e8000800040a */
[----:B------:R-:W2:Y:S04]  /*167f0*/  LDL.LU R43, [R1+0x6ec] ;  /* 0x0006ec00012b7983 */ /* 0x000ea80000300800 */
[----:B------:R1:W-:Y:S04]  /*16800*/  STS.U16 [R29+UR10+0xde80], R8 ;  /* 0x00de80081d007988 */ /* 0x0003e8000800040a */
[----:B0-----:R-:W2:Y:S04]  /*16810*/  LDL.LU R52, [R1+0x6e8] ;  /* 0x0006e80001347983 */ /* 0x001ea80000300800 */
[----:B------:R-:W2:Y:S01]  /*16820*/  LDL.LU R53, [R1+0x6cc] ;  /* 0x0006cc0001357983 */ /* 0x000ea20000300800 */
[----:B-1----:R-:W-:-:S03]  /*16830*/  LOP3.LUT R29, R2, 0x60, RZ, 0x3c, !PT ;  /* 0x00000060021d7812 */ /* 0x002fc600078e3cff */
[----:B------:R-:W2:Y:S04]  /*16840*/  LDL.LU R54, [R1+0x6c8] ;  /* 0x0006c80001367983 */ /* 0x000ea80000300800 */
[----:B------:R-:W2:Y:S04]  /*16850*/  LDL.LU R55, [R1+0x6ac] ;  /* 0x0006ac0001377983 */ /* 0x000ea80000300800 */
[----:B------:R-:W2:Y:S04]  /*16860*/  LDL.LU R62, [R1+0x6a8] ;  /* 0x0006a800013e7983 */ /* 0x000ea80000300800 */
[----:B------:R-:W2:Y:S04]  /*16870*/  LDL.LU R63, [R1+0x684] ;  /* 0x00068400013f7983 */ /* 0x000ea80000300800 */
[----:B------:R-:W2:Y:S04]  /*16880*/  LDL.LU R64, [R1+0x680] ;  /* 0x0006800001407983 */ /* 0x000ea80000300800 */
[----:B------:R-:W2:Y:S04]  /*16890*/  LDL.LU R65, [R1+0x3f8] ;  /* 0x0003f80001417983 */ /* 0x000ea80000300800 */
[----:B------:R-:W2:Y:S04]  /*168a0*/  LDL.LU R8, [R1+0x3f4] ;  /* 0x0003f40001087983 */ /* 0x000ea80000300800 */
[----:B------:R0:W-:Y:S04]  /*168b0*/  STS.U16 [R29+UR10+0x8300], R71 ;  /* 0x008300471d007988 */ /* 0x0001e8000800040a */
[----:B0-----:R-:W2:Y:S04]  /*168c0*/  LDL.LU R71, [R1+0x9ec] ;  /* 0x0009ec0001477983 */ /* 0x001ea80000300800 */
[----:B---3--:R0:W-:Y:S04]  /*168d0*/  STS.U16 [R29+UR10+0xc300], R0 ;  /* 0x00c300001d007988 */ /* 0x0081e8000800040a */
[----:B----4-:R1:W-:Y:S04]  /*168e0*/  STS.U16 [R29+UR10+0x8700], R4 ;  /* 0x008700041d007988 */ /* 0x0103e8000800040a */
[----:B------:R3:W-:Y:S04]  /*168f0*/  STS.U16 [R29+UR10+0xc700], R5 ;  /* 0x00c700051d007988 */ /* 0x0007e8000800040a */
[----:B0-----:R-:W4:Y:S04]  /*16900*/  LDL.LU R0, [R1+0x9e8] ;  /* 0x0009e80001007983 */ /* 0x001f280000300800 */
[----:B-1----:R0:W5:Y:S04]  /*16910*/  LDL.LU R4, [R1+0x9e4] ;  /* 0x0009e40001047983 */ /* 0x0021680000300800 */
[----:B---3--:R0:W5:Y:S04]  /*16920*/  LDL.LU R5, [R1+0x9e0] ;  /* 0x0009e00001057983 */ /* 0x0081680000300800 */
[----:B------:R1:W-:Y:S04]  /*16930*/  STS.U16 [R29+UR10+0x8b00], R9 ;  /* 0x008b00091d007988 */ /* 0x0003e8000800040a */
[----:B------:R3:W-:Y:S04]  /*16940*/  STS.U16 [R29+UR10+0xcb00], R6 ;  /* 0x00cb00061d007988 */ /* 0x0007e8000800040a */
[----:B------:R0:W-:Y:S04]  /*16950*/  STS.U16 [R29+UR10+0x8f00], R7 ;  /* 0x008f00071d007988 */ /* 0x0001e8000800040a */
[----:B-1----:R-:W2:Y:S04]  /*16960*/  LDL.LU R9, [R1+0x9dc] ;  /* 0x0009dc0001097983 */ /* 0x002ea80000300800 */
[----:B---3--:R1:W5:Y:S04]  /*16970*/  LDL.LU R6, [R1+0x9d8] ;  /* 0x0009d80001067983 */ /* 0x0083680000300800 */
[----:B0-----:R1:W5:Y:S04]  /*16980*/  LDL.LU R7, [R1+0x9d4] ;  /* 0x0009d40001077983 */ /* 0x0013680000300800 */
[----:B------:R0:W-:Y:S04]  /*16990*/  STS.U16 [R29+UR10+0xcf00], R30 ;  /* 0x00cf001e1d007988 */ /* 0x0001e8000800040a */
[----:B------:R3:W-:Y:S04]  /*169a0*/  STS.U16 [R29+UR10+0x9300], R16 ;  /* 0x009300101d007988 */ /* 0x0007e8000800040a */
[----:B------:R1:W-:Y:S04]  /*169b0*/  STS.U16 [R29+UR10+0xd300], R17 ;  /* 0x00d300111d007988 */ /* 0x0003e8000800040a */
[----:B0-----:R-:W2:Y:S04]  /*169c0*/  LDL.LU R30, [R1+0x9d0] ;  /* 0x0009d000011e7983 */ /* 0x001ea80000300800 */
[----:B---3--:R0:W5:Y:S04]  /*169d0*/  LDL.LU R16, [R1+0x9cc] ;  /* 0x0009cc0001107983 */ /* 0x0081680000300800 */
[----:B-1----:R0:W5:Y:S04]  /*169e0*/  LDL.LU R17, [R1+0x9c8] ;  /* 0x0009c80001117983 */ /* 0x0021680000300800 */
[----:B------:R1:W-:Y:S04]  /*169f0*/  STS.U16 [R29+UR10+0x9700], R28 ;  /* 0x0097001c1d007988 */ /* 0x0003e8000800040a */
[----:B-1----:R-:W3:Y:S04]  /*16a00*/  LDL.LU R28, [R1+0x9c4] ;  /* 0x0009c400011c7983 */ /* 0x002ee80000300800 */
[----:B------:R1:W-:Y:S04]  /*16a10*/  STS.U16 [R29+UR10+0xd700], R18 ;  /* 0x00d700121d007988 */ /* 0x0003e8000800040a */
[----:B------:R0:W-:Y:S04]  /*16a20*/  STS.U16 [R29+UR10+0x9b00], R70 ;  /* 0x009b00461d007988 */ /* 0x0001e8000800040a */
[----:B-1----:R1:W5:Y:S04]  /*16a30*/  LDL.LU R18, [R1+0x9c0] ;  /* 0x0009c00001127983 */ /* 0x0023680000300800 */
[----:B------:R1:W-:Y:S01]  /*16a40*/  STS.U16 [R29+UR10+0xdb00], R19 ;  /* 0x00db00131d007988 */ /* 0x0003e2000800040a */
[----:B0-----:R-:W-:-:S03]  /*16a50*/  LOP3.LUT R70, R2, 0x70, RZ, 0x3c, !PT ;  /* 0x0000007002467812 */ /* 0x001fc600078e3cff */
[----:B-1----:R0:W5:Y:S04]  /*16a60*/  LDL.LU R19, [R1+0x9bc] ;  /* 0x0009bc0001137983 */ /* 0x0021680000300800 */
[----:B---3--:R1:W-:Y:S04]  /*16a70*/  STS.U16 [R29+UR10+0x9f00], R28 ;  /* 0x009f001c1d007988 */ /* 0x0083e8000800040a */
[----:B--2---:R2:W-:Y:S04]  /*16a80*/  STS.U16 [R29+UR10+0xdf00], R30 ;  /* 0x00df001e1d007988 */ /* 0x0045e8000800040a */
[----:B------:R3:W-:Y:S04]  /*16a90*/  STS.U16 [R70+UR10+0x8380], R31 ;  /* 0x0083801f46007988 */ /* 0x0007e8000800040a */
[----:B-1----:R0:W5:Y:S04]  /*16aa0*/  LDL.LU R28, [R1+0x9b8] ;  /* 0x0009b800011c7983 */ /* 0x0021680000300800 */
[----:B--2---:R0:W5:Y:S04]  /*16ab0*/  LDL.LU R29, [R1+0x9b4] ;  /* 0x0009b400011d7983 */ /* 0x0041680000300800 */
[----:B------:R0:W5:Y:S04]  /*16ac0*/  LDL.LU R30, [R1+0x9b0] ;  /* 0x0009b000011e7983 */ /* 0x0001680000300800 */
[----:B---3--:R0:W5:Y:S04]  /*16ad0*/  LDL.LU R31, [R1+0x9ac] ;  /* 0x0009ac00011f7983 */ /* 0x0081680000300800 */
[----:B------:R1:W-:Y:S04]  /*16ae0*/  STS.U16 [R70+UR10+0xc380], R40 ;  /* 0x00c3802846007988 */ /* 0x0003e8000800040a */
[----:B------:R2:W-:Y:S04]  /*16af0*/  STS.U16 [R70+UR10+0x8780], R41 ;  /* 0x0087802946007988 */ /* 0x0005e8000800040a */
[----:B------:R3:W-:Y:S04]  /*16b00*/  STS.U16 [R70+UR10+0xc780], R42 ;  /* 0x00c7802a46007988 */ /* 0x0007e8000800040a */
[----:B-1----:R0:W5:Y:S04]  /*16b10*/  LDL.LU R40, [R1+0x9a8] ;  /* 0x0009a80001287983 */ /* 0x0021680000300800 */
[----:B--2---:R0:W5:Y:S04]  /*16b20*/  LDL.LU R41, [R1+0x9a4] ;  /* 0x0009a40001297983 */ /* 0x0041680000300800 */
        /* <DEDUP_REMOVED lines=21> */
[----:B----4-:R3:W-:Y:S04]  /*16c80*/  STS.U16 [R70+UR10+0xdf80], R0 ;  /* 0x00df800046007988 */ /* 0x0107e8000800040a */
[----:B-1----:R0:W5:Y:S04]  /*16c90*/  LDL.LU R8, [R1+0x978] ;  /* 0x0009780001087983 */ /* 0x0021680000300800 */
[----:B--2---:R0:W5:Y:S04]  /*16ca0*/  LDL.LU R9, [R1+0x974] ;  /* 0x0009740001097983 */ /* 0x0041680000300800 */
[----:B---3--:R0:W5:Y:S04]  /*16cb0*/  LDL.LU R70, [R1+0x970] ;  /* 0x0009700001467983 */ /* 0x0081680000300800 */
[----:B------:R-:W2:Y:S04]  /*16cc0*/  LDL.LU R0, [R1+0x96c] ;  /* 0x00096c0001007983 */ /* 0x000ea80000300800 */
[----:B--2---:R1:W-:Y:S04]  /*16cd0*/  STS.U16 [R0+UR10+0x14000], R71 ;  /* 0x0140004700007988 */ /* 0x0043e8000800040a */
        /* <DEDUP_REMOVED lines=10> */
[----:B------:R1:W-:Y:S04]  /*16d80*/  STS.U16 [R0+UR10+0x17000], R12 ;  /* 0x0170000c00007988 */ /* 0x0003e8000800040a */
[----:B---3--:R0:W5:Y:S04]  /*16d90*/  LDL.LU R20, [R1+0x954] ;  /* 0x0009540001147983 */ /* 0x0081680000300800 */
[----:B------:R2:W-:Y:S01]  /*16da0*/  STS.U16 [R0+UR10+0x15800], R21 ;  /* 0x0158001500007988 */ /* 0x0005e2000800040a */
[----:B-1----:R-:W-:-:S03]  /*16db0*/  LOP3.LUT R12, R0, 0x20, RZ, 0x3c, !PT ;  /* 0x00000020000c7812 */ /* 0x002fc600078e3cff */
[----:B------:R1:W-:Y:S04]  /*16dc0*/  STS.U16 [R0+UR10+0x15c00], R22 ;  /* 0x015c001600007988 */ /* 0x0003e8000800040a */
[----:B------:R3:W-:Y:S04]  /*16dd0*/  STS.U16 [R0+UR10+0x16000], R23 ;  /* 0x0160001700007988 */ /* 0x0007e8000800040a */
[----:B--2---:R0:W5:Y:S04]  /*16de0*/  LDL.LU R21, [R1+0x950] ;  /* 0x0009500001157983 */ /* 0x0041680000300800 */
[----:B-1----:R0:W5:Y:S04]  /*16df0*/  LDL.LU R22, [R1+0x94c] ;  /* 0x00094c0001167983 */ /* 0x0021680000300800 */
[----:B---3--:R0:W5:Y:S04]  /*16e00*/  LDL.LU R23, [R1+0x948] ;  /* 0x0009480001177983 */ /* 0x0081680000300800 */
[----:B------:R1:W-:Y:S04]  /*16e10*/  STS.U16 [R0+UR10+0x16400], R32 ;  /* 0x0164002000007988 */ /* 0x0003e8000800040a */
[----:B------:R2:W-:Y:S04]  /*16e20*/  STS.U16 [R0+UR10+0x16800], R33 ;  /* 0x0168002100007988 */ /* 0x0005e8000800040a */
[----:B------:R3:W-:Y:S04]  /*16e30*/  STS.U16 [R0+UR10+0x16c00], R34 ;  /* 0x016c002200007988 */ /* 0x0007e8000800040a */
[----:B-1----:R0:W5:Y:S04]  /*16e40*/  LDL.LU R32, [R1+0x944] ;  /* 0x0009440001207983 */ /* 0x0021680000300800 */
[----:B------:R1:W-:Y:S04]  /*16e50*/  STS.U16 [R0+UR10+0x17400], R35 ;  /* 0x0174002300007988 */ /* 0x0003e8000800040a */
[----:B------:R4:W-:Y:S04]  /*16e60*/  STS.U16 [R0+UR10+0x17800], R44 ;  /* 0x0178002c00007988 */ /* 0x0009e8000800040a */
[----:B------:R0:W-:Y:S04]  /*16e70*/  STS.U16 [R0+UR10+0x17c00], R45 ;  /* 0x017c002d00007988 */ /* 0x0001e8000800040a */
[----:B--2---:R2:W5:Y:S04]  /*16e80*/  LDL.LU R33, [R1+0x940] ;  /* 0x0009400001217983 */ /* 0x0045680000300800 */
[----:B------:R0:W-:Y:S04]  /*16e90*/  STS.U16 [R12+UR10+0x14100], R46 ;  /* 0x0141002e0c007988 */ /* 0x0001e8000800040a */
[----:B---3--:R2:W5:Y:S04]  /*16ea0*/  LDL.LU R34, [R1+0x93c] ;  /* 0x00093c0001227983 */ /* 0x0085680000300800 */
[----:B------:R3:W-:Y:S04]  /*16eb0*/  STS.U16 [R12+UR10+0x14500], R47 ;  /* 0x0145002f0c007988 */ /* 0x0007e8000800040a */
[----:B-1----:R2:W5:Y:S04]  /*16ec0*/  LDL.LU R35, [R1+0x938] ;  /* 0x0009380001237983 */ /* 0x0025680000300800 */
[----:B------:R1:W-:Y:S04]  /*16ed0*/  STS.U16 [R12+UR10+0x14900], R56 ;  /* 0x014900380c007988 */ /* 0x0003e8000800040a */
[----:B----4-:R2:W5:Y:S04]  /*16ee0*/  LDL.LU R44, [R1+0x934] ;  /* 0x00093400012c7983 */ /* 0x0105680000300800 */
[----:B------:R4:W-:Y:S04]  /*16ef0*/  STS.U16 [R12+UR10+0x14d00], R57 ;  /* 0x014d00390c007988 */ /* 0x0009e8000800040a */
[----:B0-----:R2:W5:Y:S04]  /*16f00*/  LDL.LU R45, [R1+0x930] ;  /* 0x00093000012d7983 */ /* 0x0015680000300800 */
[----:B------:R0:W-:Y:S04]  /*16f10*/  STS.U16 [R12+UR10+0x15100], R58 ;  /* 0x0151003a0c007988 */ /* 0x0001e8000800040a */
[----:B------:R2:W5:Y:S04]  /*16f20*/  LDL.LU R46, [R1+0x92c] ;  /* 0x00092c00012e7983 */ /* 0x0005680000300800 */
        /* <DEDUP_REMOVED lines=10> */
[----:B------:R-:W-:Y:S04]  /*16fd0*/  STS.U16 [R12+UR10+0x16900], R74 ;  /* 0x0169004a0c007988 */ /* 0x000fe8000800040a */
[----:B---3--:R2:W5:Y:S04]  /*16fe0*/  LDL.LU R66, [R1+0x914] ;  /* 0x0009140001427983 */ /* 0x0085680000300800 */
[----:B------:R-:W-:Y:S04]  /*16ff0*/  STS.U16 [R12+UR10+0x16d00], R75 ;  /* 0x016d004b0c007988 */ /* 0x000fe8000800040a */
[----:B-1----:R2:W5:Y:S04]  /*17000*/  LDL.LU R67, [R1+0x910] ;  /* 0x0009100001437983 */ /* 0x0025680000300800 */
[----:B------:R1:W-:Y:S04]  /*17010*/  STS.U16 [R12+UR10+0x17100], R60 ;  /* 0x0171003c0c007988 */ /* 0x0003e8000800040a */
[----:B----4-:R2:W5:Y:S04]  /*17020*/  LDL.LU R68, [R1+0x90c] ;  /* 0x00090c0001447983 */ /* 0x0105680000300800 */
[----:B0-----:R2:W5:Y:S01]  /*17030*/  LDL.LU R69, [R1+0x908] ;  /* 0x0009080001457983 */ /* 0x0015620000300800 */
[----:B-1----:R-:W-:-:S03]  /*17040*/  LOP3.LUT R60, R0, 0x40, RZ, 0x3c, !PT ;  /* 0x00000040003c7812 */ /* 0x002fc600078e3cff */
[----:B------:R2:W5:Y:S04]  /*17050*/  LDL.LU R74, [R1+0x904] ;  /* 0x00090400014a7983 */ /* 0x0005680000300800 */
[----:B------:R0:W-:Y:S04]  /*17060*/  STS.U16 [R12+UR10+0x17500], R76 ;  /* 0x0175004c0c007988 */ /* 0x0001e8000800040a */
[----:B------:R2:W5:Y:S04]  /*17070*/  LDL.LU R75, [R1+0x900] ;  /* 0x00090000014b7983 */ /* 0x0005680000300800 */
[----:B------:R1:W-:Y:S04]  /*17080*/  STS.U16 [R12+UR10+0x17900], R77 ;  /* 0x0179004d0c007988 */ /* 0x0003e8000800040a */
[----:B0-----:R2:W5:Y:S04]  /*17090*/  LDL.LU R76, [R1+0x8fc] ;  /* 0x0008fc00014c7983 */ /* 0x0015680000300800 */
[----:B------:R0:W-:Y:S04]  /*170a0*/  STS.U16 [R12+UR10+0x17d00], R13 ;  /* 0x017d000d0c007988 */ /* 0x0001e8000800040a */
[----:B-1----:R2:W5:Y:S04]  /*170b0*/  LDL.LU R77, [R1+0x8f8] ;  /* 0x0008f800014d7983 */ /* 0x0025680000300800 */
[----:B------:R1:W-:Y:S04]  /*170c0*/  STS.U16 [R60+UR10+0x14200], R14 ;  /* 0x0142000e3c007988 */ /* 0x0003e8000800040a */
[----:B0-----:R2:W5:Y:S04]  /*170d0*/  LDL.LU R12, [R1+0x8f4] ;  /* 0x0008f400010c7983 */ /* 0x0015680000300800 */
[----:B------:R0:W-:Y:S04]  /*170e0*/  STS.U16 [R60+UR10+0x14600], R15 ;  /* 0x0146000f3c007988 */ /* 0x0001e8000800040a */
[----:B------:R2:W5:Y:S04]  /*170f0*/  LDL.LU R13, [R1+0x8f0] ;  /* 0x0008f000010d7983 */ /* 0x0005680000300800 */
[----:B------:R3:W-:Y:S04]  /*17100*/  STS.U16 [R60+UR10+0x14a00], R24 ;  /* 0x014a00183c007988 */ /* 0x0007e8000800040a */
[----:B-1----:R2:W5:Y:S04]  /*17110*/  LDL.LU R14, [R1+0x8ec] ;  /* 0x0008ec00010e7983 */ /* 0x0025680000300800 */
[----:B------:R1:W-:Y:S04]  /*17120*/  STS.U16 [R60+UR10+0x14e00], R25 ;  /* 0x014e00193c007988 */ /* 0x0003e8000800040a */
[----:B0-----:R2:W5:Y:S04]  /*17130*/  LDL.LU R15, [R1+0x8e8] ;  /* 0x0008e800010f7983 */ /* 0x0015680000300800 */
[----:B------:R0:W-:Y:S04]  /*17140*/  STS.U16 [R60+UR10+0x15200], R26 ;  /* 0x0152001a3c007988 */ /* 0x0001e8000800040a */
[----:B---3--:R2:W5:Y:S04]  /*17150*/  LDL.LU R24, [R1+0x8e4] ;  /* 0x0008e40001187983 */ /* 0x0085680000300800 */
        /* <DEDUP_REMOVED lines=16> */
[----:B---3--:R2:W5:Y:S01]  /*17260*/  LDL.LU R49, [R1+0x8c0] ;  /* 0x0008c00001317983 */ /* 0x0085620000300800 */
[----:B-1----:R-:W-:-:S03]  /*17270*/  LOP3.LUT R90, R0, 0x60, RZ, 0x3c, !PT ;  /* 0x00000060005a7812 */ /* 0x002fc600078e3cff */
[----:B------:R0:W-:Y:S04]  /*17280*/  STS.U16 [R60+UR10+0x17600], R50 ;  /* 0x017600323c007988 */ /* 0x0001e8000800040a */
[----:B------:R1:W-:Y:S04]  /*17290*/  STS.U16 [R60+UR10+0x17a00], R51 ;  /* 0x017a00333c007988 */ /* 0x0003e8000800040a */
[----:B------:R3:W-:Y:S04]  /*172a0*/  STS.U16 [R60+UR10+0x17e00], R61 ;  /* 0x017e003d3c007988 */ /* 0x0007e8000800040a */
[----:B0-----:R2:W5:Y:S04]  /*172b0*/  LDL.LU R50, [R1+0x8bc] ;  /* 0x0008bc0001327983 */ /* 0x0015680000300800 */
[----:B-1----:R2:W5:Y:S04]  /*172c0*/  LDL.LU R51, [R1+0x8b8] ;  /* 0x0008b80001337983 */ /* 0x0025680000300800 */
[----:B---3--:R2:W5:Y:S04]  /*172d0*/  LDL.LU R60, [R1+0x8b4] ;  /* 0x0008b400013c7983 */ /* 0x0085680000300800 */
[----:B------:R2:W5:Y:S04]  /*172e0*/  LDL.LU R61, [R1+0x8b0] ;  /* 0x0008b000013d7983 */ /* 0x0005680000300800 */
[----:B------:R0:W-:Y:S04]  /*172f0*/  STS.U16 [R90+UR10+0x14300], R78 ;  /* 0x0143004e5a007988 */ /* 0x0001e8000800040a */
[----:B------:R1:W-:Y:S04]  /*17300*/  STS.U16 [R90+UR10+0x14700], R79 ;  /* 0x0147004f5a007988 */ /* 0x0003e8000800040a */
[----:B------:R3:W-:Y:S04]  /*17310*/  STS.U16 [R90+UR10+0x14b00], R80 ;  /* 0x014b00505a007988 */ /* 0x0007e8000800040a */
[----:B0-----:R2:W5:Y:S04]  /*17320*/  LDL.LU R78, [R1+0x8ac] ;  /* 0x0008ac00014e7983 */ /* 0x0015680000300800 */
[----:B-1----:R2:W5:Y:S04]  /*17330*/  LDL.LU R79, [R1+0x8a8] ;  /* 0x0008a800014f7983 */ /* 0x0025680000300800 */
[----:B---3--:R2:W5:Y:S04]  /*17340*/  LDL.LU R80, [R1+0x8a4] ;  /* 0x0008a40001507983 */ /* 0x0085680000300800 */
        /* <DEDUP_REMOVED lines=24> */
[----:B------:R0:W-:Y:S01]  /*174d0*/  STS.U16 [R90+UR10+0x17f00], R3 ;  /* 0x017f00035a007988 */ /* 0x0001e2000800040a */
[----:B------:R1:W-:Y:S06]  /*174e0*/  MEMBAR.ALL.CTA ;  /* 0x0000000000007992 */ /* 0x0003ec0000008000 */
[----:B-1----:R-:W1:Y:S04]  /*174f0*/  FENCE.VIEW.ASYNC.S ;  /* 0x00000000000073c6 */ /* 0x002e680000000000 */
[----:B0-----:R2:W5:Y:S04]  /*17500*/  LDL.LU R90, [R1+0x870] ;  /* 0x00087000015a7983 */ /* 0x0015680000300800 */
[----:B------:R2:W5:Y:S01]  /*17510*/  LDL.LU R3, [R1+0x86c] ;  /* 0x00086c0001037983 */ /* 0x0005620000300800 */
[----:B------:R-:W-:-:S04]  /*17520*/  ULEA UR12, UR8, UR10, 0x3 ;  /* 0x0000000a080c7291 */ /* 0x000fc8000f8e18ff */
[----:B------:R-:W-:Y:S01]  /*17530*/  UIADD3 UR12, UPT, UPT, UR12, 0x18000, URZ ;  /* 0x000180000c0c7890 */ /* 0x000fe2000fffe0ff */
[----:B-1----:R-:W-:Y:S06]  /*17540*/  BAR.SYNC.DEFER_BLOCKING 0x0 ;  /* 0x0000000000007b1d */ /* 0x002fec0000010000 */
[----:B------:R-:W-:Y:S05]  /*17550*/  @P2 BRA `(.L_x_9) ;  /* 0x0000000000882947 */ /* 0x000fea0003800000 */
[----:B------:R-:W-:Y:S02]  /*17560*/  UIADD3 UR13, UPT, UPT, UR9, 0x80, URZ ;  /* 0x00000080090d7890 */ /* 0x000fe4000fffe0ff */
[----:B------:R-:W-:Y:S02]  /*17570*/  UIADD3 UR50, UPT, UPT, UR9, 0x80, URZ ;  /* 0x0000008009327890 */ /* 0x000fe4000fffe0ff */
[----:B------:R-:W-:Y:S01]  /*17580*/  UIADD3 UR51, UPT, UPT, UR9, 0x80, URZ ;  /* 0x0000008009337890 */ /* 0x000fe2000fffe0ff */
[----:B------:R-:W-:Y:S01]  /*17590*/  UMOV UR22, 0x0 ;  /* 0x0000000000167882 */ /* 0x000fe20000000000 */
[----:B------:R-:W-:Y:S01]  /*175a0*/  UMOV UR23, 0x8208490 ;  /* 0x0820849000177882 */ /* 0x000fe20000000000 */
[----:B------:R-:W-:Y:S01]  /*175b0*/  UMOV UR21, 0x40004040 ;  /* 0x4000404000157882 */ /* 0x000fe20000000000 */
[----:B------:R-:W-:Y:S02]  /*175c0*/  UIADD3 UR56, UPT, UPT, UR9, 0x80, URZ ;  /* 0x0000008009387890 */ /* 0x000fe4000fffe0ff */
[----:B------:R0:W-:Y:S01]  /*175d0*/  UTCHMMA gdesc[UR20], gdesc[UR14], tmem[UR9], tmem[UR22], idesc[UR23], UPT ;  /* 0x00ff160e140075ea */ /* 0x0001e2000b800009 */
[----:B------:R-:W-:Y:S01]  /*175e0*/  UMOV UR42, 0x0 ;  /* 0x00000000002a7882 */ /* 0x000fe20000000000 */
[----:B------:R-:W-:Y:S01]  /*175f0*/  UMOV UR43, 0x8208490 ;  /* 0x08208490002b7882 */ /* 0x000fe20000000000 */
[----:B------:R-:W-:Y:S01]  /*17600*/  UMOV UR44, 0x0 ;  /* 0x00000000002c7882 */ /* 0x000fe20000000000 */
[----:B------:R-:W-:Y:S01]  /*17610*/  UMOV UR45, 0x8208490 ;  /* 0x08208490002d7882 */ /* 0x000fe20000000000 */
        /* <DEDUP_REMOVED lines=11> */
[----:B------:R-:W-:Y:S01]  /*176d0*/  UMOV UR6, UR12 ;  /* 0x0000000c00067c82 */ /* 0x000fe20008000000 */
[----:B------:R-:W-:Y:S01]  /*176e0*/  UMOV UR7, URZ ;  /* 0x000000ff00077c82 */ /* 0x000fe20008000000 */
[----:B------:R0:W-:Y:S01]  /*176f0*/  UTCHMMA gdesc[UR34], gdesc[UR14], tmem[UR13], tmem[UR48], idesc[UR49], UPT ;  /* 0x00ff300e220075ea */ /* 0x0001e2000b80000d */
[----:B------:R-:W-:Y:S01]  /*17700*/  UMOV UR58, 0x0 ;  /* 0x00000000003a7882 */ /* 0x000fe20000000000 */
[----:B------:R-:W-:Y:S01]  /*17710*/  UMOV UR59, 0x8208490 ;  /* 0x08208490003b7882 */ /* 0x000fe20000000000 */
[----:B------:R0:W-:Y:S01]  /*17720*/  UTCHMMA gdesc[UR36], gdesc[UR18], tmem[UR50], tmem[UR52], idesc[UR53], UPT ;  /* 0x00ff3412240075ea */ /* 0x0001e2000b800032 */
[----:B------:R-:W-:Y:S01]  /*17730*/  UMOV UR4, UR6 ;  /* 0x0000000600047c82 */ /* 0x000fe20008000000 */
[----:B------:R0:W-:Y:S01]  /*17740*/  UTCHMMA gdesc[UR38], gdesc[UR28], tmem[UR51], tmem[UR54], idesc[UR55], UPT ;  /* 0x00ff361c260075ea */ /* 0x0001e2000b800033 */
[----:B------:R0:W-:Y:S01]  /*17750*/  UTCHMMA gdesc[UR40], gdesc[UR32], tmem[UR56], tmem[UR58], idesc[UR59], UPT ;  /* 0x00ff3a20280075ea */ /* 0x0001e2000b800038 */
[----:B------:R0:W-:Y:S01]  /*17760*/  UTCBAR [UR4], URZ ;  /* 0x000000ff040073e9 */ /* 0x0001e200080000ff */
[----:B------:R-:W-:Y:S01]  /*17770*/  NOP ;  /* 0x0000000000007918 */ /* 0x000fe20000000000 */
.L_x_9:
[----:B------:R1:W-:Y:S04]  /*17780*/  STL [R1+0x870], R2 ;  /* 0x0008700201007387 */ /* 0x0003e80000100800 */
[----:B-1----:R-:W3:Y:S04]  /*17790*/  LDL R2, [R1+0x83c] ;  /* 0x00083c0001027983 */ /* 0x002ee80000100800 */
[----:B------:R1:W-:Y:S04]  /*177a0*/  STL [R1+0x86c], R0 ;  /* 0x00086c0001007387 */ /* 0x0003e80000100800 */
[----:B-1----:R-:W3:Y:S01]  /*177b0*/  LDL R0, [R1+0x30c] ;  /* 0x00030c0001007983 */ /* 0x002ee20000100800 */
[----:B------:R-:W-:-:S04]  /*177c0*/  UIADD3 UR8, UPT, UPT, UR8, 0x1, URZ ;  /* 0x0000000108087890 */ /* 0x000fc8000fffe0ff */
[----:B------:R-:W-:-:S04]  /*177d0*/  UISETP.GT.AND UP1, UPT, UR8, 0x1, UPT ;  /* 0x000000010800788c */ /* 0x000fc8000bf24270 */
[----:B0-----:R-:W-:Y:S02]  /*177e0*/  USEL UR4, URZ, 0x1, !UP1 ;  /* 0x00000001ff047887 */ /* 0x001fe4000c800000 */
[----:B------:R-:W-:Y:S01]  /*177f0*/  USEL UR8, UR8, URZ, !UP1 ;  /* 0x000000ff08087287 */ /* 0x000fe2000c800000 */
[----:B---3--:R-:W-:Y:S02]  /*17800*/  ISETP.NE.U32.AND P0, PT, R0, R2, PT ;  /* 0x000000020000720c */ /* 0x008fe40003f05070 */
[----:B------:R1:W5:Y:S04]  /*17810*/  LDL.LU R2, [R1+0x870] ;  /* 0x0008700001027983 */ /* 0x0003680000300800 */
[----:B------:R1:W5:Y:S01]  /*17820*/  LDL.LU R0, [R1+0x86c] ;  /* 0x00086c0001007983 */ /* 0x0003620000300800 */
[----:B------:R-:W-:-:S03]  /*17830*/  ULOP3.LUT UR6, UR5, UR4, URZ, 0x3c, !UPT ;  /* 0x0000000405067292 */ /* 0x000fc6000f8e3cff */
[----:B------:R-:W-:-:S04]  /*17840*/  UMOV UR4, UR5 ;  /* 0x0000000500047c82 */ /* 0x000fc80008000000 */
[----:B------:R-:W-:Y:S01]  /*17850*/  UMOV UR5, UR6 ;  /* 0x0000000600057c82 */ /* 0x000fe20008000000 */
[----:B-1----:R-:W-:Y:S05]  /*17860*/  @P0 BRA `(.L_x_10) ;  /* 0xffffff3400b00947 */ /* 0x002fea000383ffff */
.L_x_7:
[----:B-----5:R-:W3:Y:S02]  /*17870*/  LDL.LU R92, [R1+0x868] ;  /* 0x00086800015c7983 */ /* 0x020ee40000300800 */
[----:B---3--:R-:W-:-:S13]  /*17880*/  ISETP.GE.AND P0, PT, R92, 0x40, PT ;  /* 0x000000405c00780c */ /* 0x008fda0003f06270 */
[----:B------:R-:W-:Y:S05]  /*17890*/  @!P0 BRA `(.L_x_11) ;  /* 0x0000000000108947 */ /* 0x000fea0003800000 */
[----:B------:R-:W-:-:S06]  /*178a0*/  USHF.L.U32 UR4, UR4, 0x1f, URZ ;  /* 0x0000001f04047899 */ /* 0x000fcc00080006ff */
[----:B------:R-:W-:-:S04]  /*178b0*/  IMAD.U32 R0, RZ, RZ, UR4 ;  /* 0x00000004ff007e24 */ /* 0x000fc8000f8e00ff */
[----:B------:R-:W1:Y:S02]  /*178c0*/  SYNCS.PHASECHK.TRANS64.TRYWAIT P0, [UR12], R0 ;  /* 0x00000000ff0075a7 */ /* 0x000e64000800110c */
[----:B-1----:R-:W-:Y:S05]  /*178d0*/  @!P0 BRA `(.L_x_12) ;  /* 0x0000008400dc8947 */ /* 0x002fea0003800000 */
.L_x_11:
[----:B------:R-:W-:Y:S08]  /*178e0*/  BAR.SYNC.DEFER_BLOCKING 0x0 ;  /* 0x0000000000007b1d */ /* 0x000ff00000010000 */
[----:B0-----:R-:W0:Y:S01]  /*178f0*/  LDC R3, c[0x0][0x3b4] ;  /* 0x0000ed00ff037b82 */ /* 0x001e220000000800 */
[----:B------:R-:W1:Y:S01]  /*17900*/  LDCU.128 UR4, c[0x0][0x390] ;  /* 0x00007200ff0477ac */ /* 0x000e620008000c00 */
[----:B------:R-:W3:Y:S01]  /*17910*/  LDL.LU R92, [R1+0x304] ;  /* 0x00030400015c7983 */ /* 0x000ee20000300800 */
[----:B------:R-:W4:Y:S01]  /*17920*/  LDCU.64 UR32, c[0x0][0x398] ;  /* 0x00007300ff2077ac */ /* 0x000f220008000a00 */
[----:B------:R-:W5:Y:S01]  /*17930*/  LDCU UR8, c[0x0][0x3b8] ;  /* 0x00007700ff0877ac */ /* 0x000f620008000800 */
[----:B------:R-:W3:Y:S01]  /*17940*/  LDCU.64 UR12, c[0x0][0x398] ;  /* 0x00007300ff0c77ac */ /* 0x000ee20008000a00 */
[----:B------:R-:W2:Y:S01]  /*17950*/  LDCU.64 UR16, c[0x0][0x398] ;  /* 0x00007300ff1077ac */ /* 0x000ea20008000a00 */
[----:B------:R-:W1:Y:S02]  /*17960*/  @!P1 SYNCS.CCTL.IV [UR10+0x18000] ;  /* 0x01800000ff0099b1 */ /* 0x000e64000800000a */
[----:B-1----:R-:W-:Y:S06]  /*17970*/  BAR.SYNC.DEFER_BLOCKING 0x0 ;  /* 0x0000000000007b1d */ /* 0x002fec0000010000 */
[----:B------:R-:W1:Y:S01]  /*17980*/  LDCU.64 UR28, c[0x0][0x398] ;  /* 0x00007300ff1c77ac */ /* 0x000e620008000a00 */
[----:B------:R-:W1:Y:S01]  /*17990*/  LDTM.x64 R4, tmem[UR11] ;  /* 0x0000000b000479ee */ /* 0x000e620008340000 */
[----:B------:R-:W0:Y:S01]  /*179a0*/  LDCU.64 UR22, c[0x0][0x398] ;  /* 0x00007300ff1677ac */ /* 0x000e220008000a00 */
[----:B------:R-:W0:Y:S01]  /*179b0*/  LDCU.64 UR14, c[0x0][0x398] ;  /* 0x00007300ff0e77ac */ /* 0x000e220008000a00 */
[----:B------:R-:W0:Y:S01]  /*179c0*/  LDCU.64 UR26, c[0x0][0x398] ;  /* 0x00007300ff1a77ac */ /* 0x000e220008000a00 */
[----:B------:R-:W0:Y:S01]  /*179d0*/  LDCU.64 UR30, c[0x0][0x398] ;  /* 0x00007300ff1e77ac */ /* 0x000e220008000a00 */
[----:B------:R-:W0:Y:S01]  /*179e0*/  @!P1 SYNCS.CCTL.IV [UR10+0x18008] ;  /* 0x01800800ff0099b1 */ /* 0x000e22000800000a */
[----:B------:R-:W0:Y:S01]  /*179f0*/  LDCU.64 UR18, c[0x0][0x398] ;  /* 0x00007300ff1277ac */ /* 0x000e220008000a00 */
[----:B------:R-:W0:Y:S01]  /*17a00*/  LDCU.64 UR20, c[0x0][0x398] ;  /* 0x00007300ff1477ac */ /* 0x000e220008000a00 */
[----:B-1----:R-:W-:Y:S01]  /*17a10*/  STL.64 [R1+0x200], R4 ;  /* 0x0002000401007387 */ /* 0x002fe20000100a00 */
[----:B------:R-:W1:Y:S03]  /*17a20*/  LDCU UR34, c[0x0][0x398] ;  /* 0x00007300ff2277ac */ /* 0x000e660008000800 */
[----:B------:R-:W-:Y:S01]  /*17a30*/  STL.64 [R1+0x208], R6 ;  /* 0x0002080601007387 */ /* 0x000fe20000100a00 */
[----:B------:R-:W0:Y:S03]  /*17a40*/  LDCU UR35, c[0x0][0x398] ;  /* 0x00007300ff2377ac */ /* 0x000e260008000800 */
[----:B------:R-:W-:Y:S01]  /*17a50*/  STL [R1+0x210], R8 ;  /* 0x0002100801007387 */ /* 0x000fe20000100800 */
[----:B------:R-:W0:Y:S03]  /*17a60*/  LDCU UR36, c[0x0][0x398] ;  /* 0x00007300ff2477ac */ /* 0x000e260008000800 */
[----:B------:R-:W-:Y:S04]  /*17a70*/  STL.64 [R1+0x218], R10 ;  /* 0x0002180a01007387 */ /* 0x000fe80000100a00 */
        /* <DEDUP_REMOVED lines=13> */
[----:B------:R-:W-:Y:S01]  /*17b50*/  STL.64 [R1+0x288], R38 ;  /* 0x0002882601007387 */ /* 0x000fe20000100a00 */
[----:B0-----:R-:W-:-:S03]  /*17b60*/  IMAD.MOV.U32 R33, RZ, RZ, R9 ;  /* 0x000000ffff217224 */ /* 0x001fc600078e0009 */
        /* <DEDUP_REMOVED lines=14> */
[----:B------:R-:W2:Y:S04]  /*17c50*/  LDL.LU R32, [R1+0x210] ;  /* 0x0002100001207983 */ /* 0x000ea80000300800 */
[----:B------:R-:W3:Y:S04]  /*17c60*/  LDL.LU R31, [R1+0x20c] ;  /* 0x00020c00011f7983 */ /* 0x000ee80000300800 */
[----:B------:R-:W3:Y:S04]  /*17c70*/  LDL.LU R30, [R1+0x208] ;  /* 0x00020800011e7983 */ /* 0x000ee80000300800 */
[----:B------:R-:W4:Y:S04]  /*17c80*/  LDL.LU R29, [R1+0x204] ;  /* 0x00020400011d7983 */ /* 0x000f280000300800 */
[----:B------:R-:W4:Y:S04]  /*17c90*/  LDL.LU R28, [R1+0x200] ;  /* 0x00020000011c7983 */ /* 0x000f280000300800 */
[----:B------:R-:W5:Y:S04]  /*17ca0*/  LDL.LU R26, [R1+0x240] ;  /* 0x00024000011a7983 */ /* 0x000f680000300800 */
        /* <DEDUP_REMOVED lines=18> */
[----:B--2---:R-:W-:Y:S04]  /*17dd0*/  STL.64 [R1+0x8f0], R32 ;  /* 0x0008f02001007387 */ /* 0x004fe80000100a00 */
[----:B---3--:R-:W-:Y:S04]  /*17de0*/  STL.64 [R1+0x8e8], R30 ;  /* 0x0008e81e01007387 */ /* 0x008fe80000100a00 */
[----:B----4-:R-:W-:Y:S04]  /*17df0*/  STL.64 [R1+0x8e0], R28 ;  /* 0x0008e01c01007387 */ /* 0x010fe80000100a00 */
[----:B-----5:R-:W-:Y:S04]  /*17e00*/  STL [R1+0x8dc], R26 ;  /* 0x0008dc1a01007387 */ /* 0x020fe80000100800 */
[----:B------:R0:W-:Y:S02]  /*17e10*/  STL [R1+0x8d8], R24 ;  /* 0x0008d81801007387 */ /* 0x0001e40000100800 */
[----:B0-----:R-:W0:Y:S02]  /*17e20*/  LDTM.x64 R24, tmem[UR11+0x40] ;  /* 0x0000400b001879ee */ /* 0x001e240008340000 */
[----:B0-----:R-:W-:Y:S01]  /*17e30*/  STL.64 [R1+0x100], R24 ;  /* 0x0001001801007387 */ /* 0x001fe20000100a00 */
[----:B------:R-:W-:-:S02]  /*17e40*/  IMAD.MOV.U32 R91, RZ, RZ, R87 ;  /* 0x000000ffff5b7224 */ /* 0x000fc400078e0057 */
[----:B------:R-:W-:Y:S01]  /*17e50*/  IMAD.MOV.U32 R89, RZ, RZ, R86 ;  /* 0x000000ffff597224 */ /* 0x000fe200078e0056 */
[----:B------:R-:W-:Y:S01]  /*17e60*/  STL.64 [R1+0x108], R26 ;  /* 0x0001081a01007387 */ /* 0x000fe20000100a00 */
        /* <DEDUP_REMOVED lines=29> */
[----:B------:R0:W-:Y:S04]  /*18040*/  STL [R1+0x1f0], R84 ;  /* 0x0001f05401007387 */ /* 0x0001e80000100800 */
[----:B------:R-:W2:Y:S04]  /*18050*/  LDL.LU.64 R86, [R1+0x930] ;  /* 0x0009300001567983 */ /* 0x000ea80000300a00 */
[----:B0-----:R-:W3:Y:S04]  /*18060*/  LDL.LU.64 R84, [R1+0x928] ;  /* 0x0009280001547983 */ /* 0x001ee80000300a00 */
[----:B------:R-:W4:Y:S04]  /*18070*/  LDL.LU.64 R82, [R1+0x920] ;  /* 0x0009200001527983 */ /* 0x000f280000300a00 */
[----:B------:R-:W5:Y:S04]  /*18080*/  LDL.LU.64 R80, [R1+0x918] ;  /* 0x0009180001507983 */ /* 0x000f680000300a00 */
[----:B------:R-:W2:Y:S04]  /*18090*/  LDL.LU.64 R78, [R1+0x910] ;  /* 0x00091000014e7983 */ /* 0x000ea80000300a00 */
[----:B------:R-:W2:Y:S04]  /*180a0*/  LDL.LU.64 R76, [R1+0x908] ;  /* 0x00090800014c7983 */ /* 0x000ea80000300a00 */
[----:B------:R-:W2:Y:S04]  /*180b0*/  LDL.LU.64 R74, [R1+0x900] ;  /* 0x00090000014a7983 */ /* 0x000ea80000300a00 */
[----:B------:R-:W2:Y:S04]  /*180c0*/  LDL.LU.64 R72, [R1+0x8f8] ;  /* 0x0008f80001487983 */ /* 0x000ea80000300a00 */
[----:B------:R-:W2:Y:S04]  /*180d0*/  LDL.LU.64 R32, [R1+0x8f0] ;  /* 0x0008f00001207983 */ /* 0x000ea80000300a00 */
[----:B------:R-:W2:Y:S04]  /*180e0*/  LDL.LU.64 R30, [R1+0x8e8] ;  /* 0x0008e800011e7983 */ /* 0x000ea80000300a00 */
[----:B------:R-:W2:Y:S04]  /*180f0*/  LDL.LU.64 R28, [R1+0x8e0] ;  /* 0x0008e000011c7983 */ /* 0x000ea80000300a00 */
[----:B------:R-:W2:Y:S04]  /*18100*/  LDL.LU R26, [R1+0x8dc] ;  /* 0x0008dc00011a7983 */ /* 0x000ea80000300800 */
[----:B------:R-:W2:Y:S04]  /*18110*/  LDL.LU R24, [R1+0x8d8] ;  /* 0x0008d80001187983 */ /* 0x000ea80000300800 */
[----:B------:R0:W-:Y:S04]  /*18120*/  STL [R1+0x86c], R91 ;  /* 0x00086c5b01007387 */ /* 0x0001e80000100800 */
[----:B0-----:R-:W2:Y:S04]  /*18130*/  LDL R91, [R1+0x300] ;  /* 0x00030000015b7983 */ /* 0x001ea80000100800 */
[----:B--2---:R-:W-:Y:S04]  /*18140*/  STL.64 [R1+0x8d0], R90 ;  /* 0x0008d05a01007387 */ /* 0x004fe80000100a00 */
[----:B------:R-:W-:Y:S04]  /*18150*/  STL.64 [R1+0x8c8], R88 ;  /* 0x0008c85801007387 */ /* 0x000fe80000100a00 */
[----:B------:R-:W-:Y:S04]  /*18160*/  STL.64 [R1+0x8c0], R86 ;  /* 0x0008c05601007387 */ /* 0x000fe80000100a00 */
[----:B---3--:R-:W-:Y:S04]  /*18170*/  STL.64 [R1+0x8b8], R84 ;  /* 0x0008b85401007387 */ /* 0x008fe80000100a00 */
[----:B----4-:R-:W-:Y:S04]  /*18180*/  STL.64 [R1+0x8b0], R82 ;  /* 0x0008b05201007387 */ /* 0x010fe80000100a00 */
[----:B-----5:R-:W-:Y:S04]  /*18190*/  STL.64 [R1+0x8a8], R80 ;  /* 0x0008a85001007387 */ /* 0x020fe80000100a00 */
[----:B------:R-:W-:Y:S04]  /*181a0*/  STL.64 [R1+0x8a0], R78 ;  /* 0x0008a04e01007387 */ /* 0x000fe80000100a00 */
[----:B------:R-:W-:Y:S04]  /*181b0*/  STL.64 [R1+0x898], R76 ;  /* 0x0008984c01007387 */ /* 0x000fe80000100a00 */
[----:B------:R-:W-:Y:S04]  /*181c0*/  STL.64 [R1+0x890], R74 ;  /* 0x0008904a01007387 */ /* 0x000fe80000100a00 */
[----:B------:R-:W-:Y:S04]  /*181d0*/  STL.64 [R1+0x888], R72 ;  /* 0x0008884801007387 */ /* 0x000fe80000100a00 */
[----:B------:R-:W-:Y:S04]  /*181e0*/  STL.64 [R1+0x880], R32 ;  /* 0x0008802001007387 */ /* 0x000fe80000100a00 */
[----:B------:R-:W-:Y:S04]  /*181f0*/  STL.64 [R1+0x878], R30 ;  /* 0x0008781e01007387 */ /* 0x000fe80000100a00 */
[----:B------:R0:W-:Y:S02]  /*18200*/  STL.64 [R1+0x870], R28 ;  /* 0x0008701c01007387 */ /* 0x0001e40000100a00 */
[----:B0-----:R-:W0:Y:S02]  /*18210*/  LDTM.x64 R28, tmem[UR11+0x80] ;  /* 0x0000800b001c79ee */ /* 0x001e240008340000 */
[----:B0-----:R-:W-:Y:S01]  /*18220*/  STL [R1+0x4], R29 ;  /* 0x0000041d01007387 */ /* 0x001fe20000100800 */
[----:B------:R-:W-:-:S02]  /*18230*/  IMAD.MOV.U32 R7, RZ, RZ, R33 ;  /* 0x000000ffff077224 */ /* 0x000fc400078e0021 */
[----:B------:R-:W-:Y:S01]  /*18240*/  IMAD.MOV.U32 R6, RZ, RZ, R32 ;  /* 0x000000ffff067224 */ /* 0x000fe200078e0020 */
[----:B------:R-:W-:Y:S01]  /*18250*/  STL [R1+0x44], R45 ;  /* 0x0000442d01007387 */ /* 0x000fe20000100800 */
[----:B------:R-:W-:Y:S02]  /*18260*/  IMAD.MOV.U32 R5, RZ, RZ, R31 ;  /* 0x000000ffff057224 */ /* 0x000fe400078e001f */
[----:B------:R-:W-:Y:S01]  /*18270*/  IMAD.MOV.U32 R4, RZ, RZ, R30 ;  /* 0x000000ffff047224 */ /* 0x000fe200078e001e */
[----:B------:R-:W-:Y:S01]  /*18280*/  STL.64 [R1+0x48], R46 ;  /* 0x0000482e01007387 */ /* 0x000fe20000100a00 */
[----:B------:R-:W-:Y:S02]  /*18290*/  IMAD.MOV.U32 R17, RZ, RZ, R39 ;  /* 0x000000ffff117224 */ /* 0x000fe400078e0027 */
[----:B------:R-:W-:Y:S01]  /*182a0*/  IMAD.MOV.U32 R12, RZ, RZ, R36 ;  /* 0x000000ffff0c7224 */ /* 0x000fe200078e0024 */
[----:B------:R-:W-:Y:S01]  /*182b0*/  STL.64 [R1+0x50], R48 ;  /* 0x0000503001007387 */ /* 0x000fe20000100a00 */
[----:B------:R-:W-:-:S02]  /*182c0*/  IMAD.MOV.U32 R27, RZ, RZ, R44 ;  /* 0x000000ffff1b7224 */ /* 0x000fc400078e002c */
[----:B------:R-:W-:Y:S01]  /*182d0*/  IMAD.MOV.U32 R25, RZ, RZ, R43 ;  /* 0x000000ffff197224 */ /* 0x000fe200078e002b */
[----:B------:R-:W-:Y:S01]  /*182e0*/  STL.64 [R1+0x58], R50 ;  /* 0x0000583201007387 */ /* 0x000fe20000100a00 */
        /* <DEDUP_REMOVED lines=27> */
[----:B------:R0:W-:Y:S04]  /*184a0*/  STL.64 [R1+0xf8], R90 ;  /* 0x0000f85a01007387 */ /* 0x0001e80000100a00 */
[----:B0-----:R-:W2:Y:S04]  /*184b0*/  LDL.LU.64 R90, [R1+0x8d0] ;  /* 0x0008d000015a7983 */ /* 0x001ea80000300a00 */
[----:B------:R-:W3:Y:S04]  /*184c0*/  LDL.LU.64 R88, [R1+0x8c8] ;  /* 0x0008c80001587983 */ /* 0x000ee80000300a00 */
[----:B------:R0:W4:Y:S04]  /*184d0*/  LDL.LU.64 R86, [R1+0x8c0] ;  /* 0x0008c00001567983 */ /* 0x0001280000300a00 */
[----:B------:R0:W5:Y:S04]  /*184e0*/  LDL.LU.64 R84, [R1+0x8b8] ;  /* 0x0008b80001547983 */ /* 0x0001680000300a00 */
[----:B------:R0:W5:Y:S04]  /*184f0*/  LDL.LU.64 R82, [R1+0x8b0] ;  /* 0x0008b00001527983 */ /* 0x0001680000300a00 */
[----:B------:R0:W5:Y:S04]  /*18500*/  LDL.LU.64 R80, [R1+0x8a8] ;  /* 0x0008a80001507983 */ /* 0x0001680000300a00 */
[----:B------:R0:W5:Y:S04]  /*18510*/  LDL.LU.64 R78, [R1+0x8a0] ;  /* 0x0008a000014e7983 */ /* 0x0001680000300a00 */
[----:B------:R0:W5:Y:S04]  /*18520*/  LDL.LU.64 R76, [R1+0x898] ;  /* 0x00089800014c7983 */ /* 0x0001680000300a00 */
[----:B------:R0:W5:Y:S04]  /*18530*/  LDL.LU.64 R74, [R1+0x890] ;  /* 0x00089000014a7983 */ /* 0x0001680000300a00 */
[----:B------:R0:W5:Y:S04]  /*18540*/  LDL.LU.64 R72, [R1+0x888] ;  /* 0x0008880001487983 */ /* 0x0001680000300a00 */
[----:B------:R-:W5:Y:S04]  /*18550*/  LDL.LU.64 R32, [R1+0x880] ;  /* 0x0008800001207983 */ /* 0x000f680000300a00 */
[----:B------:R-:W5:Y:S04]  /*18560*/  LDL.LU.64 R30, [R1+0x878] ;  /* 0x00087800011e7983 */ /* 0x000f680000300a00 */
[----:B------:R-:W5:Y:S01]  /*18570*/  LDL.LU.64 R28, [R1+0x870] ;  /* 0x00087000011c7983 */ /* 0x000f620000300a00 */
[----:B--2---:R-:W-:Y:S01]  /*18580*/  ISETP.GE.AND P0, PT, R91, UR6, PT ;  /* 0x000000065b007c0c */ /* 0x004fe2000bf06270 */
[----:B------:R-:W2:Y:S03]  /*18590*/  LDCU UR6, c[0x0][0x398] ;  /* 0x00007300ff0677ac */ /* 0x000ea60008000800 */
[----:B------:R-:W-:Y:S01]  /*185a0*/  ISETP.LT.AND P0, PT, R93, UR33, !P0 ;  /* 0x000000215d007c0c */ /* 0x000fe2000c701270 */
[----:B------:R-:W0:Y:S01]  /*185b0*/  LDCU UR33, c[0x0][0x398] ;  /* 0x00007300ff2177ac */ /* 0x000e220008000800 */
[----:B---3--:R-:W-:-:S02]  /*185c0*/  F2FP.BF16.F32.PACK_AB R88, R27, R26 ;  /* 0x0000001a1b58723e */ /* 0x008fc400000010ff */
[----:B----4-:R-:W-:Y:S02]  /*185d0*/  F2FP.BF16.F32.PACK_AB R87, R25, R24 ;  /* 0x000000181957723e */ /* 0x010fe400000010ff */
[----:B------:R-:W-:Y:S02]  /*185e0*/  F2FP.BF16.F32.PACK_AB R86, R23, R22 ;  /* 0x000000161756723e */ /* 0x000fe400000010ff */
[----:B-----5:R-:W-:Y:S02]  /*185f0*/  F2FP.BF16.F32.PACK_AB R85, R21, R20 ;  /* 0x000000141555723e */ /* 0x020fe400000010ff */
[----:B------:R-:W-:Y:S02]  /*18600*/  F2FP.BF16.F32.PACK_AB R84, R19, R18 ;  /* 0x000000121354723e */ /* 0x000fe400000010ff */
[----:B------:R-:W-:Y:S01]  /*18610*/  F2FP.BF16.F32.PACK_AB R83, R17, R0 ;  /* 0x000000001153723e */ /* 0x000fe200000010ff */
[----:B------:R-:W-:Y:S01]  /*18620*/  IMAD R0, R91, R3, RZ ;  /* 0x000000035b007224 */ /* 0x000fe200078e02ff */
[----:B------:R-:W-:-:S02]  /*18630*/  F2FP.BF16.F32.PACK_AB R82, R16, R15 ;  /* 0x0000000f1052723e */ /* 0x000fc400000010ff */
[----:B------:R-:W-:Y:S01]  /*18640*/  F2FP.BF16.F32.PACK_AB R81, R14, R13 ;  /* 0x0000000d0e51723e */ /* 0x000fe200000010ff */
[----:B------:R-:W-:Y:S01]  /*18650*/  IMAD R70, R3, 0x80, R0 ;  /* 0x0000008003467824 */ /* 0x000fe200078e0200 */
[----:B------:R-:W-:Y:S02]  /*18660*/  F2FP.BF16.F32.PACK_AB R79, R12, R2 ;  /* 0x000000020c4f723e */ /* 0x000fe400000010ff */
[C---:B------:R-:W-:Y:S02]  /*18670*/  LEA R2, P2, R0.reuse, UR4, 0x1 ;  /* 0x0000000400027c11 */ /* 0x040fe4000f8408ff */
[----:B------:R-:W-:Y:S02]  /*18680*/  F2FP.BF16.F32.PACK_AB R77, R11, R10 ;  /* 0x0000000a0b4d723e */ /* 0x000fe400000010ff */
[----:B------:R-:W-:Y:S01]  /*18690*/  LEA.HI.X.SX32 R3, R0, UR5, 0x1, P2 ;  /* 0x0000000500037c11 */ /* 0x000fe200090f0eff */
[----:B------:R-:W-:Y:S01]  /*186a0*/  IMAD R0, R93, UR8, RZ ;  /* 0x000000085d007c24 */ /* 0x000fe2000f8e02ff */
[----:B------:R-:W-:-:S02]  /*186b0*/  F2FP.BF16.F32.PACK_AB R76, R9, R8 ;  /* 0x00000008094c723e */ /* 0x000fc400000010ff */
[----:B------:R-:W-:Y:S01]  /*186c0*/  F2FP.BF16.F32.PACK_AB R74, R7, R6 ;  /* 0x00000006074a723e */ /* 0x000fe200000010ff */
[----:B------:R-:W-:Y:S01]  /*186d0*/  IMAD.WIDE R68, R0, 0x2, R2 ;  /* 0x0000000200447825 */ /* 0x000fe200078e0202 */
[----:B------:R-:W-:Y:S02]  /*186e0*/  F2FP.BF16.F32.PACK_AB R73, R5, R4 ;  /* 0x000000040549723e */ /* 0x000fe400000010ff */
[----:B------:R-:W-:Y:S02]  /*186f0*/  F2FP.BF16.F32.PACK_AB R80, R33, R32 ;  /* 0x000000202150723e */ /* 0x000fe400000010ff */
[----:B------:R-:W-:Y:S02]  /*18700*/  F2FP.BF16.F32.PACK_AB R78, R31, R30 ;  /* 0x0000001e1f4e723e */ /* 0x000fe400000010ff */
[----:B------:R-:W-:Y:S02]  /*18710*/  F2FP.BF16.F32.PACK_AB R75, R29, R28 ;  /* 0x0000001c1d4b723e */ /* 0x000fe400000010ff */
[----:B------:R-:W3:Y:S01]  /*18720*/  LDTM.x64 R4, tmem[UR11+0xc0] ;  /* 0x0000c00b000479ee */ /* 0x000ee20008340000 */
[----:B------:R-:W-:Y:S01]  /*18730*/  NOP ;  /* 0x0000000000007918 */ /* 0x000fe20000000000 */
[----:B------:R-:W4:Y:S01]  /*18740*/  LDCU.64 UR10, c[0x0][0x398] ;  /* 0x00007300ff0a77ac */ /* 0x000f220008000a00 */
[----:B------:R5:W-:Y:S04]  /*18750*/  @P0 STG.E.U16 desc[UR24][R68.64], R75 ;  /* 0x0000004b44000986 */ /* 0x000be8000c101518 */
[----:B-----5:R-:W5:Y:S01]  /*18760*/  LDL.LU R69, [R1+0x4] ;  /* 0x0000040001457983 */ /* 0x020f620000300800 */
[----:B------:R-:W-:-:S02]  /*18770*/  ISETP.GE.AND P0, PT, R93, UR7, PT ;  /* 0x000000075d007c0c */ /* 0x000fc4000bf06270 */
[----:B------:R-:W-:Y:S02]  /*18780*/  LEA R68, P1, R70, UR4, 0x1 ;  /* 0x0000000446447c11 */ /* 0x000fe4000f8208ff */
[----:B------:R-:W-:Y:S01]  /*18790*/  ISETP.LT.AND P0, PT, R92, UR12, !P0 ;  /* 0x0000000c5c007c0c */ /* 0x000fe2000c701270 */
[----:B------:R-:W0:Y:S01]  /*187a0*/  LDCU UR12, c[0x0][0x398] ;  /* 0x00007300ff0c77ac */ /* 0x000e220008000800 */
[----:B-----5:R-:W-:Y:S02]  /*187b0*/  F2FP.BF16.F32.PACK_AB R72, R69, R71 ;  /* 0x000000474548723e */ /* 0x020fe400000010ff */
[----:B------:R-:W-:Y:S01]  /*187c0*/  LEA.HI.X.SX32 R69, R70, UR5, 0x1, P1 ;  /* 0x0000000546457c11 */ /* 0x000fe200088f0eff */
[----:B------:R-:W5:Y:S02]  /*187d0*/  LDCU.64 UR4, c[0x0][0x398] ;  /* 0x00007300ff0477ac */ /* 0x000f640008000a00 */
[----:B------:R-:W-:-:S04]  /*187e0*/  IMAD.WIDE R70, R0, 0x2, R68 ;  /* 0x0000000200467825 */ /* 0x000fc800078e0244 */
[----:B------:R-:W-:Y:S02]  /*187f0*/  VIADD R0, R0, UR8 ;  /* 0x0000000800007c36 */ /* 0x000fe40008000000 */
[----:B------:R0:W-:Y:S02]  /*18800*/  @P0 STG.E.U16 desc[UR24][R70.64], R72 ;  /* 0x0000004846000986 */ /* 0x0001e4000c101518 */
[----:B0-----:R-:W-:Y:S01]  /*18810*/  VIADD R70, R93, 0x1 ;  /* 0x000000015d467836 */ /* 0x001fe20000000000 */
[----:B------:R-:W-:-:S04]  /*18820*/  PRMT R72, R75, 0x7632, R72 ;  /* 0x000076324b487816 */ /* 0x000fc80000000048 */
[----:B------:R-:W-:Y:S01]  /*18830*/  ISETP.GE.AND P0, PT, R70, UR7, PT ;  /* 0x0000000746007c0c */ /* 0x000fe2000bf06270 */
[----:B------:R-:W-:-:S03]  /*18840*/  IMAD.WIDE R70, R0, 0x2, R2 ;  /* 0x0000000200467825 */ /* 0x000fc600078e0202 */
[----:B------:R-:W-:Y:S01]  /*18850*/  ISETP.LT.AND P1, PT, R91, UR16, !P0 ;  /* 0x000000105b007c0c */ /* 0x000fe2000c721270 */
[----:B------:R-:W0:Y:S01]  /*18860*/  LDCU UR16, c[0x0][0x398] ;  /* 0x00007300ff1077ac */ /* 0x000e220008000800 */
[----:B------:R-:W-:Y:S01]  /*18870*/  ISETP.LT.AND P0, PT, R92, UR28, !P0 ;  /* 0x0000001c5c007c0c */ /* 0x000fe2000c701270 */
[----:B------:R-:W0:Y:S10]  /*18880*/  LDCU UR28, c[0x0][0x398] ;  /* 0x00007300ff1c77ac */ /* 0x000e340008000800 */
[----:B------:R0:W-:Y:S02]  /*18890*/  @P1 STG.E.U16 desc[UR24][R70.64], R72 ;  /* 0x0000004846001986 */ /* 0x0001e4000c101518 */
[----:B0-----:R-:W-:Y:S01]  /*188a0*/  PRMT R72, R72, 0x7632, R72 ;  /* 0x0000763248487816 */ /* 0x001fe20000000048 */
[----:B------:R-:W-:-:S04]  /*188b0*/  IMAD.WIDE R70, R0, 0x2, R68 ;  /* 0x0000000200467825 */ /* 0x000fc800078e0244 */
[----:B------:R-:W-:Y:S01]  /*188c0*/  VIADD R0, R0, UR8 ;  /* 0x0000000800007c36 */ /* 0x000fe20008000000 */
        /* <DEDUP_REMOVED lines=10> */
[----:B0-----:R-:W-:-:S04]  /*18970*/  IMAD.WIDE R70, R0, 0x2, R68 ;  /* 0x0000000200467825 */ /* 0x001fc800078e0244 */
[----:B------:R-:W-:Y:S01]  /*18980*/  VIADD R0, R0, UR8 ;  /* 0x0000000800007c36 */ /* 0x000fe20008000000 */
[----:B------:R0:W-:Y:S02]  /*18990*/  @P0 STG.E.U16 desc[UR24][R70.64], R73 ;  /* 0x0000004946000986 */ /* 0x0001e4000c101518 */
[----:B0-----:R-:W-:-:S05]  /*189a0*/  VIADD R70, R93, 0x3 ;  /* 0x000000035d467836 */ /* 0x001fca0000000000 */
[----:B------:R-:W-:Y:S01]  /*189b0*/  ISETP.GE.AND P0, PT, R70, UR7, PT ;  /* 0x0000000746007c0c */ /* 0x000fe2000bf06270 */
[----:B------:R-:W-:-:S03]  /*189c0*/  IMAD.WIDE R70, R0, 0x2, R2 ;  /* 0x0000000200467825 */ /* 0x000fc600078e0202 */
[----:B-----5:R-:W-:Y:S01]  /*189d0*/  ISETP.LT.AND P1, PT, R91, UR4, !P0 ;  /* 0x000000045b007c0c */ /* 0x020fe2000c721270 */
[----:B------:R-:W0:Y:S01]  /*189e0*/  LDCU UR4, c[0x0][0x398] ;  /* 0x00007300ff0477ac */ /* 0x000e220008000800 */
[----:B------:R-:W-:Y:S01]  /*189f0*/  ISETP.LT.AND P0, PT, R92, UR26, !P0 ;  /* 0x0000001a5c007c0c */ /* 0x000fe2000c701270 */
[----:B------:R-:W5:Y:S10]  /*18a00*/  LDCU UR26, c[0x0][0x398] ;  /* 0x00007300ff1a77ac */ /* 0x000f740008000800 */
        /* <DEDUP_REMOVED lines=20> */
[----:B----4-:R-:W-:Y:S01]  /*18b50*/  ISETP.LT.AND P1, PT, R91, UR10, !P0 ;  /* 0x0000000a5b007c0c */ /* 0x010fe2000c721270 */
[----:B------:R-:W0:Y:S01]  /*18b60*/  LDCU UR10, c[0x0][0x398] ;  /* 0x00007300ff0a77ac */ /* 0x000e220008000800 */
[----:B------:R-:W-:Y:S02]  /*18b70*/  ISETP.LT.AND P0, PT, R92, UR20, !P0 ;  /* 0x000000145c007c0c */ /* 0x000fe4000c701270 */
[----:B------:R-:W-:Y:S01]  /*18b80*/  PRMT R73, R88, 0x7632, R73 ;  /* 0x0000763258497816 */ /* 0x000fe20000000049 */
[----:B------:R-:W4:Y:S08]  /*18b90*/  LDCU UR20, c[0x0][0x398] ;  /* 0x00007300ff1477ac */ /* 0x000f300008000800 */
        /* <DEDUP_REMOVED lines=23> */
[----:B--2---:R-:W-:Y:S01]  /*18d10*/  ISETP.LT.AND P0, PT, R92, UR6, !P0 ;  /* 0x000000065c007c0c */ /* 0x004fe2000c701270 */
[----:B------:R-:W2:Y:S10]  /*18d20*/  LDCU UR6, c[0x0][0x398] ;  /* 0x00007300ff0677ac */ /* 0x000eb40008000800 */
        /* <DEDUP_REMOVED lines=13> */
[----:B0-----:R-:W-:-:S05]  /*18e00*/  IMAD.WIDE R70, R0, 0x2, R68 ;  /* 0x0000000200467825 */ /* 0x001fca00078e0244 */
[----:B------:R0:W-:Y:S02]  /*18e10*/  @P0 STG.E.U16 desc[UR24][R70.64], R72 ;  /* 0x0000004846000986 */ /* 0x0001e4000c101518 */
[----:B0-----:R-:W-:-:S05]  /*18e20*/  VIADD R70, R93, 0x9 ;  /* 0x000000095d467836 */ /* 0x001fca0000000000 */
[----:B------:R-:W-:-:S04]  /*18e30*/  ISETP.GE.AND P0, PT, R70, UR7, PT ;  /* 0x0000000746007c0c */ /* 0x000fc8000bf06270 */
[----:B------:R-:W-:Y:S01]  /*18e40*/  ISETP.LT.AND P1, PT, R91, UR4, !P0 ;  /* 0x000000045b007c0c */ /* 0x000fe2000c721270 */
[----:B------:R-:W-:Y:S01]  /*18e50*/  VIADD R0, R0, UR8 ;  /* 0x0000000800007c36 */ /* 0x000fe20008000000 */
[----:B------:R-:W3:Y:S01]  /*18e60*/  LDL.LU R91, [R1+0x86c] ;  /* 0x00086c00015b7983 */ /* 0x000ee20000300800 */
[----:B------:R-:W-:Y:S01]  /*18e70*/  PRMT R72, R81, 0x7632, R72 ;  /* 0x0000763251487816 */ /* 0x000fe20000000048 */
[----:B------:R-:W0:Y:S01]  /*18e80*/  LDCU UR4, c[0x0][0x398] ;  /* 0x00007300ff0477ac */ /* 0x000e220008000800 */
[----:B------:R-:W-:Y:S01]  /*18e90*/  IMAD.WIDE R70, R0, 0x2, R2 ;  /* 0x0000000200467825 */ /* 0x000fe200078e0202 */
[----:B------:R-:W3:Y:S04]  /*18ea0*/  LDL.LU R74, [R1+0x244] ;  /* 0x00024400014a7983 */ /* 0x000ee80000300800 */
[----:B------:R-:W3:Y:S04]  /*18eb0*/  LDL.LU R76, [R1+0x48] ;  /* 0x00004800014c7983 */ /* 0x000ee80000300800 */
[----:B------:R-:W3:Y:S01]  /*18ec0*/  LDL.LU R75, [R1+0x248] ;  /* 0x00024800014b7983 */ /* 0x000ee20000300800 */
[----:B--2---:R-:W-:Y:S01]  /*18ed0*/  ISETP.LT.AND P0, PT, R92, UR6, !P0 ;  /* 0x000000065c007c0c */ /* 0x004fe2000c701270 */
[----:B------:R-:W2:Y:S02]  /*18ee0*/  LDCU UR6, c[0x0][0x398] ;  /* 0x00007300ff0677ac */ /* 0x000ea40008000800 */
[----:B------:R0:W-:Y:S04]  /*18ef0*/  @P1 STG.E.U16 desc[UR24][R70.64], R81 ;  /* 0x0000005146001986 */ /* 0x0001e8000c101518 */
[----:B0-----:R-:W2:Y:S01]  /*18f00*/  LDL.LU R81, [R1+0x300] ;  /* 0x0003000001517983 */ /* 0x001ea20000300800 */
[----:B------:R-:W-:-:S04]  /*18f10*/  IMAD.WIDE R70, R0, 0x2, R68 ;  /* 0x0000000200467825 */ /* 0x000fc800078e0244 */
[----:B------:R-:W-:Y:S01]  /*18f20*/  VIADD R0, R0, UR8 ;  /* 0x0000000800007c36 */ /* 0x000fe20008000000 */
[----:B------:R0:W-:Y:S02]  /*18f30*/  @P0 STG.E.U16 desc[UR24][R70.64], R72 ;  /* 0x0000004846000986 */ /* 0x0001e4000c101518 */
[----:B0-----:R-:W-:Y:S01]  /*18f40*/  VIADD R70, R93, 0xa ;  /* 0x0000000a5d467836 */ /* 0x001fe20000000000 */
[----:B------:R-:W-:-:S04]  /*18f50*/  PRMT R72, R82, 0x7632, R72 ;  /* 0x0000763252487816 */ /* 0x000fc80000000048 */
[----:B------:R-:W-:Y:S01]  /*18f60*/  ISETP.GE.AND P0, PT, R70, UR7, PT ;  /* 0x0000000746007c0c */ /* 0x000fe2000bf06270 */
[----:B------:R-:W-:-:S03]  /*18f70*/  IMAD.WIDE R70, R0, 0x2, R2 ;  /* 0x0000000200467825 */ /* 0x000fc600078e0202 */
[----:B--2---:R-:W-:Y:S01]  /*18f80*/  ISETP.LT.AND P1, PT, R81, UR4, !P0 ;  /* 0x0000000451007c0c */ /* 0x004fe2000c721270 */
[----:B------:R-:W0:Y:S01]  /*18f90*/  LDCU UR4, c[0x0][0x398] ;  /* 0x00007300ff0477ac */ /* 0x000e220008000800 */
[----:B------:R-:W-:Y:S01]  /*18fa0*/  ISETP.LT.AND P0, PT, R92, UR6, !P0 ;  /* 0x000000065c007c0c */ /* 0x000fe2000c701270 */
[----:B------:R-:W2:Y:S10]  /*18fb0*/  LDCU UR6, c[0x0][0x398] ;  /* 0x00007300ff0677ac */ /* 0x000eb40008000800 */
[----:B------:R0:W-:Y:S02]  /*18fc0*/  @P1 STG.E.U16 desc[UR24][R70.64], R82 ;  /* 0x0000005246001986 */ /* 0x0001e4000c101518 */
[----:B0-----:R-:W-:-:S02]  /*18fd0*/  IMAD.WIDE R70, R0, 0x2, R68 ;  /* 0x0000000200467825 */ /* 0x001fc400078e0244 */
[----:B------:R-:W3:Y:S02]  /*18fe0*/  LDL.LU R82, [R1+0x2fc] ;  /* 0x0002fc0001527983 */ /* 0x000ee40000300800 */
        /* <DEDUP_REMOVED lines=63> */
[----:B0-----:R-:W-:-:S02]  /*193e0*/  IMAD.WIDE R70, R0, 0x2, R68 ;  /* 0x0000000200467825 */ /* 0x001fc400078e0244 */
[----:B------:R-:W3:Y:S02]  /*193f0*/  LDL.LU R87, [R1+0xf0] ;  /* 0x0000f00001577983 */ /* 0x000ee40000300800 */
[----:B------:R-:W-:Y:S02]  /*19400*/  VIADD R0, R0, UR8 ;  /* 0x0000000800007c36 */ /* 0x000fe40008000000 */
[----:B------:R0:W-:Y:S02]  /*19410*/  @P0 STG.E.U16 desc[UR24][R70.64], R72 ;  /* 0x0000004846000986 */ /* 0x0001e4000c101518 */
[C---:B0-----:R-:W-:Y:S02]  /*19420*/  VIADD R70, R93.reuse, 0x10 ;  /* 0x000000105d467836 */ /* 0x041fe40000000000 */
[----:B------:R-:W-:-:S03]  /*19430*/  VIADD R72, R93, 0x12 ;  /* 0x000000125d487836 */ /* 0x000fc60000000000 */
[----:B------:R-:W-:Y:S01]  /*19440*/  ISETP.GE.AND P0, PT, R70, UR7, PT ;  /* 0x0000000746007c0c */ /* 0x000fe2000bf06270 */
[C---:B------:R-:W-:Y:S01]  /*19450*/  VIADD R70, R93.reuse, 0x11 ;  /* 0x000000115d467836 */ /* 0x040fe20000000000 */
[----:B--2---:R-:W-:Y:S01]  /*19460*/  ISETP.GE.AND P5, PT, R72, UR6, PT ;  /* 0x0000000648007c0c */ /* 0x004fe2000bfa6270 */
[----:B------:R-:W-:Y:S01]  /*19470*/  VIADD R72, R93, 0x13 ;  /* 0x000000135d487836 */ /* 0x000fe20000000000 */
[C---:B------:R-:W-:Y:S01]  /*19480*/  ISETP.LT.AND P3, PT, R81.reuse, UR16, !P0 ;  /* 0x0000001051007c0c */ /* 0x040fe2000c761270 */
[----:B------:R-:W0:Y:S01]  /*19490*/  LDCU UR6, c[0x0][0x39c] ;  /* 0x00007380ff0677ac */ /* 0x000e220008000800 */
[----:B------:R-:W-:Y:S02]  /*194a0*/  ISETP.LT.AND P1, PT, R92, UR18, !P0 ;  /* 0x000000125c007c0c */ /* 0x000fe4000c721270 */
[----:B------:R-:W-:Y:S01]  /*194b0*/  ISETP.GE.AND P2, PT, R70, UR4, PT ;  /* 0x0000000446007c0c */ /* 0x000fe2000bf46270 */
[----:B------:R-:W-:Y:S01]  /*194c0*/  IMAD.WIDE R70, R0, 0x2, R2 ;  /* 0x0000000200467825 */ /* 0x000fe200078e0202 */
[----:B------:R-:W-:Y:S01]  /*194d0*/  ISETP.GE.AND P4, PT, R72, UR10, PT ;  /* 0x0000000a48007c0c */ /* 0x000fe2000bf86270 */
[----:B------:R-:W2:Y:S01]  /*194e0*/  LDCU UR4, c[0x0][0x39c] ;  /* 0x00007380ff0477ac */ /* 0x000ea20008000800 */
[----:B----4-:R-:W-:Y:S01]  /*194f0*/  ISETP.LT.AND P0, PT, R81, UR20, !P2 ;  /* 0x0000001451007c0c */ /* 0x010fe2000d701270 */
[----:B------:R-:W4:Y:S04]  /*19500*/  LDCU UR7, c[0x0][0x39c] ;  /* 0x00007380ff0777ac */ /* 0x000f280008000800 */
[----:B------:R0:W-:Y:S01]  /*19510*/  @P3 STG.E.U16 desc[UR24][R70.64], R88 ;  /* 0x0000005846003986 */ /* 0x0001e2000c101518 */
[----:B------:R-:W1:Y:S01]  /*19520*/  LDCU UR16, c[0x0][0x398] ;  /* 0x00007300ff1077ac */ /* 0x000e620008000800 */
[----:B------:R-:W1:Y:S01]  /*19530*/  LDCU UR18, c[0x0][0x398] ;  /* 0x00007300ff1277ac */ /* 0x000e620008000800 */
[----:B------:R-:W1:Y:S01]  /*19540*/  LDCU UR10, c[0x0][0x398] ;  /* 0x00007300ff0a77ac */ /* 0x000e620008000800 */
[C---:B0-----:R-:W-:Y:S01]  /*19550*/  IMAD.WIDE R70, R0.reuse, 0x2, R68 ;  /* 0x0000000200467825 */ /* 0x041fe200078e0244 */
[----:B------:R-:W2:Y:S01]  /*19560*/  LDL.LU R88, [R1+0x2f4] ;  /* 0x0002f40001587983 */ /* 0x000ea20000300800 */
[----:B------:R-:W0:Y:S03]  /*19570*/  LDCU UR20, c[0x0][0x398] ;  /* 0x00007300ff1477ac */ /* 0x000e260008000800 */
[----:B------:R1:W-:Y:S04]  /*19580*/  @P1 STG.E.U16 desc[UR24][R70.64], R73 ;  /* 0x0000004946001986 */ /* 0x0003e8000c101518 */
[----:B-1----:R-:W3:Y:S01]  /*19590*/  LDL.LU R71, [R1+0x44] ;  /* 0x0000440001477983 */ /* 0x002ee20000300800 */
[----:B------:R-:W-:Y:S01]  /*195a0*/  VIADD R0, R0, UR8 ;  /* 0x0000000800007c36 */ /* 0x000fe20008000000 */
[----:B------:R-:W-:Y:S01]  /*195b0*/  ISETP.LT.AND P2, PT, R92, UR22, !P2 ;  /* 0x000000165c007c0c */ /* 0x000fe2000d741270 */
[----:B------:R-:W-:Y:S01]  /*195c0*/  VIADD R73, R93, 0x14 ;  /* 0x000000145d497836 */ /* 0x000fe20000000000 */
[----:B------:R-:W1:Y:S04]  /*195d0*/  LDCU UR22, c[0x0][0x398] ;  /* 0x00007300ff1677ac */ /* 0x000e680008000800 */
[----:B------:R-:W-:Y:S01]  /*195e0*/  ISETP.GE.AND P6, PT, R73, UR12, PT ;  /* 0x0000000c49007c0c */ /* 0x000fe2000bfc6270 */
[----:B------:R-:W0:Y:S01]  /*195f0*/  LDCU UR12, c[0x0][0x398] ;  /* 0x00007300ff0c77ac */ /* 0x000e220008000800 */
[----:B---3--:R-:W-:Y:S01]  /*19600*/  F2FP.BF16.F32.PACK_AB R72, R71, R74 ;  /* 0x0000004a4748723e */ /* 0x008fe200000010ff */
[----:B------:R-:W-:-:S03]  /*19610*/  IMAD.WIDE R70, R0, 0x2, R2 ;  /* 0x0000000200467825 */ /* 0x000fc600078e0202 */
[----:B------:R-:W-:Y:S01]  /*19620*/  PRMT R77, R72, 0x7632, R77 ;  /* 0x00007632484d7816 */ /* 0x000fe2000000004d */
[----:B------:R-:W-:Y:S01]  /*19630*/  VIADD R74, R93, 0x15 ;  /* 0x000000155d4a7836 */ /* 0x000fe20000000000 */
[----:B------:R3:W-:Y:S01]  /*19640*/  @P0 STG.E.U16 desc[UR24][R70.64], R72 ;  /* 0x0000004846000986 */ /* 0x0007e2000c101518 */
[----:B-----5:R-:W-:Y:S01]  /*19650*/  ISETP.LT.AND P0, PT, R81, UR26, !P5 ;  /* 0x0000001a51007c0c */ /* 0x020fe2000ef01270 */
[----:B------:R-:W5:Y:S02]  /*19660*/  LDCU UR26, c[0x0][0x398] ;  /* 0x00007300ff1a77ac */ /* 0x000f640008000800 */
[----:B------:R-:W-:Y:S02]  /*19670*/  ISETP.GE.AND P3, PT, R74, UR14, PT ;  /* 0x0000000e4a007c0c */ /* 0x000fe4000bf66270 */
[----:B---3--:R-:W-:Y:S01]  /*19680*/  F2FP.BF16.F32.PACK_AB R71, R76, R75 ;  /* 0x0000004b4c47723e */ /* 0x008fe200000010ff */
[----:B------:R-:W-:-:S04]  /*19690*/  IMAD.WIDE R74, R0, 0x2, R68 ;  /* 0x00000002004a7825 */ /* 0x000fc800078e0244 */
[----:B------:R-:W-:Y:S01]  /*196a0*/  VIADD R70, R0, UR8 ;  /* 0x0000000800467c36 */ /* 0x000fe20008000000 */
[----:B------:R3:W-:Y:S01]  /*196b0*/  @P2 STG.E.U16 desc[UR24][R74.64], R77 ;  /* 0x0000004d4a002986 */ /* 0x0007e2000c101518 */
[----:B------:R-:W-:Y:S01]  /*196c0*/  ISETP.LT.AND P5, PT, R92, UR28, !P5 ;  /* 0x0000001c5c007c0c */ /* 0x000fe2000efa1270 */
[----:B------:R-:W-:Y:S01]  /*196d0*/  VIADD R76, R93, 0x16 ;  /* 0x000000165d4c7836 */ /* 0x000fe20000000000 */
[----:B------:R-:W0:Y:S01]  /*196e0*/  LDCU UR14, c[0x0][0x398] ;  /* 0x00007300ff0e77ac */ /* 0x000e220008000800 */
[----:B------:R-:W4:Y:S01]  /*196f0*/  LDL.LU R0, [R1+0x24c] ;  /* 0x00024c0001007983 */ /* 0x000f220000300800 */
[----:B------:R-:W-:Y:S02]  /*19700*/  IMAD.WIDE R72, R70, 0x2, R2 ;  /* 0x0000000246487825 */ /* 0x000fe400078e0202 */
[----:B--2---:R-:W-:Y:S01]  /*19710*/  ISETP.GE.AND P1, PT, R76, UR4, PT ;  /* 0x000000044c007c0c */ /* 0x004fe2000bf26270 */
[----:B------:R-:W2:Y:S01]  /*19720*/  LDCU UR4, c[0x0][0x39c] ;  /* 0x00007380ff0477ac */ /* 0x000ea20008000800 */
[----:B---3--:R-:W4:Y:S01]  /*19730*/  LDL.LU R75, [R1+0x4c] ;  /* 0x00004c00014b7983 */ /* 0x008f220000300800 */
[----:B------:R-:W-:Y:S01]  /*19740*/  PRMT R76, R71, 0x7632, R76 ;  /* 0x00007632474c7816 */ /* 0x000fe2000000004c */
[----:B------:R-:W3:Y:S02]  /*19750*/  LDCU UR28, c[0x0][0x398] ;  /* 0x00007300ff1c77ac */ /* 0x000ee40008000800 */
[----:B------:R0:W-:Y:S01]  /*19760*/  @P0 STG.E.U16 desc[UR24][R72.64], R71 ;  /* 0x0000004748000986 */ /* 0x0001e2000c101518 */
[----:B------:R-:W-:Y:S01]  /*19770*/  ISETP.LT.AND P0, PT, R81, UR30, !P4 ;  /* 0x0000001e51007c0c */ /* 0x000fe2000e701270 */
[----:B------:R-:W1:Y:S01]  /*19780*/  LDCU UR30, c[0x0][0x398] ;  /* 0x00007300ff1e77ac */ /* 0x000e620008000800 */
[----:B0-----:R-:W-:-:S05]  /*19790*/  IMAD.WIDE R72, R70, 0x2, R68 ;  /* 0x0000000246487825 */ /* 0x001fca00078e0244 */
[----:B------:R0:W-:Y:S01]  /*197a0*/  @P5 STG.E.U16 desc[UR24][R72.64], R76 ;  /* 0x0000004c48005986 */ /* 0x0001e2000c101518 */
[----:B----4-:R-:W-:Y:S01]  /*197b0*/  F2FP.BF16.F32.PACK_AB R74, R75, R0 ;  /* 0x000000004b4a723e */ /* 0x010fe200000010ff */
[----:B------:R-:W-:Y:S02]  /*197c0*/  VIADD R75, R93, 0x17 ;  /* 0x000000175d4b7836 */ /* 0x000fe40000000000 */
[----:B------:R-:W-:-:S03]  /*197d0*/  VIADD R0, R70, UR8 ;  /* 0x0000000846007c36 */ /* 0x000fc60008000000 */
[----:B------:R-:W-:Y:S01]  /*197e0*/  ISETP.GE.AND P2, PT, R75, UR6, PT ;  /* 0x000000064b007c0c */ /* 0x000fe2000bf46270 */
[----:B------:R-:W-:Y:S01]  /*197f0*/  IMAD.WIDE R70, R0, 0x2, R2 ;  /* 0x0000000200467825 */ /* 0x000fe200078e0202 */
[----:B------:R-:W4:Y:S01]  /*19800*/  LDL.LU R75, [R1+0x250] ;  /* 0x00025000014b7983 */ /* 0x000f220000300800 */
[----:B------:R-:W-:Y:S01]  /*19810*/  ISETP.LT.AND P4, PT, R92, UR32, !P4 ;  /* 0x000000205c007c0c */ /* 0x000fe2000e781270 */
[----:B------:R-:W1:Y:S02]  /*19820*/  LDCU UR6, c[0x0][0x39c] ;  /* 0x00007380ff0677ac */ /* 0x000e640008000800 */
[----:B0-----:R-:W4:Y:S01]  /*19830*/  LDL.LU R73, [R1+0x50] ;  /* 0x0000500001497983 */ /* 0x001f220000300800 */
[----:B------:R-:W-:Y:S01]  /*19840*/  PRMT R77, R74, 0x7632, R77 ;  /* 0x000076324a4d7816 */ /* 0x000fe2000000004d */
[----:B------:R-:W-:Y:S01]  /*19850*/  VIADD R76, R93, 0x18 ;  /* 0x000000185d4c7836 */ /* 0x000fe20000000000 */
[----:B------:R-:W0:Y:S01]  /*19860*/  LDCU UR32, c[0x0][0x398] ;  /* 0x00007300ff2077ac */ /* 0x000e220008000800 */
[----:B------:R1:W-:Y:S01]  /*19870*/  @P0 STG.E.U16 desc[UR24][R70.64], R74 ;  /* 0x0000004a46000986 */ /* 0x0003e2000c101518 */
[----:B------:R-:W-:Y:S01]  /*19880*/  ISETP.LT.AND P0, PT, R81, UR33, !P6 ;  /* 0x0000002151007c0c */ /* 0x000fe2000f701270 */
[C---:B-1----:R-:W-:Y:S01]  /*19890*/  VIADD R70, R0.reuse, UR8 ;  /* 0x0000000800467c36 */ /* 0x042fe20008000000 */
[----:B----4-:R-:W-:Y:S01]  /*198a0*/  F2FP.BF16.F32.PACK_AB R71, R73, R75 ;  /* 0x0000004b4947723e */ /* 0x010fe200000010ff */
[----:B------:R-:W-:Y:S01]  /*198b0*/  IMAD.WIDE R74, R0, 0x2, R68 ;  /* 0x00000002004a7825 */ /* 0x000fe200078e0244 */
[----:B------:R-:W-:Y:S01]  /*198c0*/  ISETP.GE.AND P5, PT, R76, UR7, PT ;  /* 0x000000074c007c0c */ /* 0x000fe2000bfa6270 */
[----:B------:R-:W4:Y:S01]  /*198d0*/  LDL.LU R0, [R1+0x254] ;  /* 0x0002540001007983 */ /* 0x000f220000300800 */
[----:B------:R-:W-:Y:S01]  /*198e0*/  ISETP.LT.AND P6, PT, R92, UR34, !P6 ;  /* 0x000000225c007c0c */ /* 0x000fe2000f7c1270 */
[C---:B------:R-:W-:Y:S01]  /*198f0*/  IMAD.WIDE R72, R70.reuse, 0x2, R2 ;  /* 0x0000000246487825 */ /* 0x040fe200078e0202 */
[----:B------:R-:W1:Y:S01]  /*19900*/  LDCU UR33, c[0x0][0x398] ;  /* 0x00007300ff2177ac */ /* 0x000e620008000800 */
[----:B------:R0:W-:Y:S01]  /*19910*/  @P4 STG.E.U16 desc[UR24][R74.64], R77 ;  /* 0x0000004d4a004986 */ /* 0x0001e2000c101518 */
[----:B------:R-:W-:Y:S01]  /*19920*/  PRMT R76, R71, 0x7632, R76 ;  /* 0x00007632474c7816 */ /* 0x000fe2000000004c */
[----:B------:R-:W1:Y:S01]  /*19930*/  LDCU UR7, c[0x0][0x39c] ;  /* 0x00007380ff0777ac */ /* 0x000e620008000800 */
[----:B------:R-:W1:Y:S01]  /*19940*/  LDCU UR34, c[0x0][0x398] ;  /* 0x00007300ff2277ac */ /* 0x000e620008000800 */
[----:B0-----:R-:W4:Y:S04]  /*19950*/  LDL.LU R75, [R1+0x54] ;  /* 0x00005400014b7983 */ /* 0x001f280000300800 */
[----:B------:R0:W-:Y:S01]  /*19960*/  @P0 STG.E.U16 desc[UR24][R72.64], R71 ;  /* 0x0000004748000986 */ /* 0x0001e2000c101518 */
[----:B------:R-:W-:Y:S01]  /*19970*/  ISETP.LT.AND P0, PT, R81, UR35, !P3 ;  /* 0x0000002351007c0c */ /* 0x000fe2000df01270 */
[----:B0-----:R-:W-:-:S05]  /*19980*/  IMAD.WIDE R72, R70, 0x2, R68 ;  /* 0x0000000246487825 */ /* 0x001fca00078e0244 */
[----:B------:R0:W-:Y:S01]  /*19990*/  @P6 STG.E.U16 desc[UR24][R72.64], R76 ;  /* 0x0000004c48006986 */ /* 0x0001e2000c101518 */
[----:B----4-:R-:W-:Y:S01]  /*199a0*/  F2FP.BF16.F32.PACK_AB R74, R75, R0 ;  /* 0x000000004b4a723e */ /* 0x010fe200000010ff */
[----:B------:R-:W-:Y:S02]  /*199b0*/  VIADD R75, R93, 0x19 ;  /* 0x000000195d4b7836 */ /* 0x000fe40000000000 */
[----:B------:R-:W-:-:S03]  /*199c0*/  VIADD R0, R70, UR8 ;  /* 0x0000000846007c36 */ /* 0x000fc60008000000 */
[----:B--2---:R-:W-:Y:S01]  /*199d0*/  ISETP.GE.AND P4, PT, R75, UR4, PT ;  /* 0x000000044b007c0c */ /* 0x004fe2000bf86270 */
[----:B------:R-:W-:Y:S01]  /*199e0*/  IMAD.WIDE R70, R0, 0x2, R2 ;  /* 0x0000000200467825 */ /* 0x000fe200078e0202 */
[----:B------:R-:W2:Y:S01]  /*199f0*/  LDL.LU R75, [R1+0x258] ;  /* 0x00025800014b7983 */ /* 0x000ea20000300800 */
[----:B------:R-:W-:Y:S01]  /*19a00*/  ISETP.LT.AND P3, PT, R92, UR16, !P3 ;  /* 0x000000105c007c0c */ /* 0x000fe2000df61270 */
[----:B------:R-:W4:Y:S02]  /*19a10*/  LDCU UR4, c[0x0][0x39c] ;  /* 0x00007380ff0477ac */ /* 0x000f240008000800 */
[----:B0-----:R-:W2:Y:S01]  /*19a20*/  LDL.LU R73, [R1+0x58] ;  /* 0x0000580001497983 */ /* 0x001ea20000300800 */
[----:B------:R-:W-:Y:S01]  /*19a30*/  PRMT R77, R74, 0x7632, R77 ;  /* 0x000076324a4d7816 */ /* 0x000fe2000000004d */
[----:B------:R-:W-:Y:S01]  /*19a40*/  VIADD R76, R93, 0x1a ;  /* 0x0000001a5d4c7836 */ /* 0x000fe20000000000 */
[----:B------:R-:W0:Y:S01]  /*19a50*/  LDCU UR16, c[0x0][0x398] ;  /* 0x00007300ff1077ac */ /* 0x000e220008000800 */
[----:B------:R1:W-:Y:S01]  /*19a60*/  @P0 STG.E.U16 desc[UR24][R70.64], R74 ;  /* 0x0000004a46000986 */ /* 0x0003e2000c101518 */
[----:B------:R-:W-:Y:S01]  /*19a70*/  ISETP.LT.AND P0, PT, R81, UR18, !P1 ;  /* 0x0000001251007c0c */ /* 0x000fe2000cf01270 */
[C---:B-1----:R-:W-:Y:S01]  /*19a80*/  VIADD R70, R0.reuse, UR8 ;  /* 0x0000000800467c36 */ /* 0x042fe20008000000 */
[----:B--2---:R-:W-:Y:S01]  /*19a90*/  F2FP.BF16.F32.PACK_AB R71, R73, R75 ;  /* 0x0000004b4947723e */ /* 0x004fe200000010ff */
[----:B------:R-:W-:Y:S01]  /*19aa0*/  IMAD.WIDE R74, R0, 0x2, R68 ;  /* 0x00000002004a7825 */ /* 0x000fe200078e0244 */
[----:B------:R-:W-:Y:S01]  /*19ab0*/  ISETP.GE.AND P6, PT, R76, UR6, PT ;  /* 0x000000064c007c0c */ /* 0x000fe2000bfc6270 */
[----:B------:R-:W2:Y:S01]  /*19ac0*/  LDL.LU R0, [R1+0x25c] ;  /* 0x00025c0001007983 */ /* 0x000ea20000300800 */
[----:B------:R-:W-:Y:S01]  /*19ad0*/  ISETP.LT.AND P1, PT, R92, UR36, !P1 ;  /* 0x000000245c007c0c */ /* 0x000fe2000cf21270 */
[C---:B------:R-:W-:Y:S01]  /*19ae0*/  IMAD.WIDE R72, R70.reuse, 0x2, R2 ;  /* 0x0000000246487825 */ /* 0x040fe200078e0202 */
[----:B------:R-:W1:Y:S01]  /*19af0*/  LDCU UR18, c[0x0][0x398] ;  /* 0x00007300ff1277ac */ /* 0x000e620008000800 */
[----:B------:R0:W-:Y:S01]  /*19b00*/  @P3 STG.E.U16 desc[UR24][R74.64], R77 ;  /* 0x0000004d4a003986 */ /* 0x0001e2000c101518 */
[----:B------:R-:W-:Y:S01]  /*19b10*/  PRMT R76, R71, 0x7632, R76 ;  /* 0x00007632474c7816 */ /* 0x000fe2000000004c */
[----:B------:R-:W1:Y:S02]  /*19b20*/  LDCU UR6, c[0x0][0x39c] ;  /* 0x00007380ff0677ac */ /* 0x000e640008000800 */
[----:B0-----:R-:W2:Y:S04]  /*19b30*/  LDL.LU R75, [R1+0x5c] ;  /* 0x00005c00014b7983 */ /* 0x001ea80000300800 */
[----:B------:R0:W-:Y:S01]  /*19b40*/  @P0 STG.E.U16 desc[UR24][R72.64], R71 ;  /* 0x0000004748000986 */ /* 0x0001e2000c101518 */
[----:B------:R-:W-:Y:S01]  /*19b50*/  ISETP.LT.AND P0, PT, R81, UR10, !P2 ;  /* 0x0000000a51007c0c */ /* 0x000fe2000d701270 */
[----:B------:R-:W1:Y:S01]  /*19b60*/  LDCU UR10, c[0x0][0x398] ;  /* 0x00007300ff0a77ac */ /* 0x000e620008000800 */
[----:B0-----:R-:W-:-:S05]  /*19b70*/  IMAD.WIDE R72, R70, 0x2, R68 ;  /* 0x0000000246487825 */ /* 0x001fca00078e0244 */
[----:B------:R0:W-:Y:S01]  /*19b80*/  @P1 STG.E.U16 desc[UR24][R72.64], R76 ;  /* 0x0000004c48001986 */ /* 0x0001e2000c101518 */
[----:B--2---:R-:W-:Y:S01]  /*19b90*/  F2FP.BF16.F32.PACK_AB R74, R75, R0 ;  /* 0x000000004b4a723e */ /* 0x004fe200000010ff */
[----:B------:R-:W-:Y:S02]  /*19ba0*/  VIADD R75, R93, 0x1b ;  /* 0x0000001b5d4b7836 */ /* 0x000fe40000000000 */
[----:B------:R-:W-:-:S03]  /*19bb0*/  VIADD R0, R70, UR8 ;  /* 0x0000000846007c36 */ /* 0x000fc60008000000 */
[----:B------:R-:W-:Y:S01]  /*19bc0*/  ISETP.GE.AND P3, PT, R75, UR7, PT ;  /* 0x000000074b007c0c */ /* 0x000fe2000bf66270 */
[----:B------:R-:W-:Y:S01]  /*19bd0*/  IMAD.WIDE R70, R0, 0x2, R2 ;  /* 0x0000000200467825 */ /* 0x000fe200078e0202 */
[----:B------:R-:W2:Y:S01]  /*19be0*/  LDL.LU R75, [R1+0x260] ;  /* 0x00026000014b7983 */ /* 0x000ea20000300800 */
[----:B------:R-:W-:Y:S01]  /*19bf0*/  ISETP.LT.AND P2, PT, R92, UR12, !P2 ;  /* 0x0000000c5c007c0c */ /* 0x000fe2000d741270 */
[----:B------:R-:W1:Y:S02]  /*19c00*/  LDCU UR7, c[0x0][0x39c] ;  /* 0x00007380ff0777ac */ /* 0x000e640008000800 */
        /* <DEDUP_REMOVED lines=9> */
[----:B----4-:R-:W-:Y:S01]  /*19ca0*/  ISETP.GE.AND P1, PT, R76, UR4, PT ;  /* 0x000000044c007c0c */ /* 0x010fe2000bf26270 */
[----:B------:R-:W2:Y:S01]  /*19cb0*/  LDL.LU R0, [R1+0x264] ;  /* 0x0002640001007983 */ /* 0x000ea20000300800 */
[----:B------:R-:W-:Y:S01]  /*19cc0*/  ISETP.LT.AND P5, PT, R92, UR20, !P5 ;  /* 0x000000145c007c0c */ /* 0x000fe2000efa1270 */
[C---:B------:R-:W-:Y:S01]  /*19cd0*/  IMAD.WIDE R72, R70.reuse, 0x2, R2 ;  /* 0x0000000246487825 */ /* 0x040fe200078e0202 */
[----:B------:R-:W1:Y:S01]  /*19ce0*/  LDCU UR14, c[0x0][0x398] ;  /* 0x00007300ff0e77ac */ /* 0x000e620008000800 */
[----:B------:R4:W-:Y:S01]  /*19cf0*/  @P2 STG.E.U16 desc[UR24][R74.64], R77 ;  /* 0x0000004d4a002986 */ /* 0x0009e2000c101518 */
[----:B------:R-:W-:Y:S01]  /*19d00*/  PRMT R76, R71, 0x7632, R76 ;  /* 0x00007632474c7816 */ /* 0x000fe2000000004c */
[----:B------:R-:W0:Y:S01]  /*19d10*/  LDCU UR4, c[0x0][0x39c] ;  /* 0x00007380ff0477ac */ /* 0x000e220008000800 */
[----:B------:R-:W0:Y:S01]  /*19d20*/  LDCU UR20, c[0x0][0x398] ;  /* 0x00007300ff1477ac */ /* 0x000e220008000800 */
[----:B----4-:R-:W2:Y:S04]  /*19d30*/  LDL.LU R75, [R1+0x64] ;  /* 0x00006400014b7983 */ /* 0x010ea80000300800 */
[----:B------:R4:W-:Y:S01]  /*19d40*/  @P0 STG.E.U16 desc[UR24][R72.64], R71 ;  /* 0x0000004748000986 */ /* 0x0009e2000c101518 */
[----:B------:R-:W-:Y:S01]  /*19d50*/  ISETP.LT.AND P0, PT, R81, UR22, !P4 ;  /* 0x0000001651007c0c */ /* 0x000fe2000e701270 */
[----:B------:R-:W0:Y:S01]  /*19d60*/  LDCU UR22, c[0x0][0x398] ;  /* 0x00007300ff1677ac */ /* 0x000e220008000800 */
[----:B----4-:R-:W-:-:S05]  /*19d70*/  IMAD.WIDE R72, R70, 0x2, R68 ;  /* 0x0000000246487825 */ /* 0x010fca00078e0244 */
[----:B------:R4:W-:Y:S01]  /*19d80*/  @P5 STG.E.U16 desc[UR24][R72.64], R76 ;  /* 0x0000004c48005986 */ /* 0x0009e2000c101518 */
[----:B--2---:R-:W-:Y:S01]  /*19d90*/  F2FP.BF16.F32.PACK_AB R74, R75, R0 ;  /* 0x000000004b4a723e */ /* 0x004fe200000010ff */
[----:B------:R-:W-:Y:S02]  /*19da0*/  VIADD R75, R93, 0x1d ;  /* 0x0000001d5d4b7836 */ /* 0x000fe40000000000 */
[----:B------:R-:W-:-:S03]  /*19db0*/  VIADD R0, R70, UR8 ;  /* 0x0000000846007c36 */ /* 0x000fc60008000000 */
[----:B------:R-:W-:Y:S01]  /*19dc0*/  ISETP.GE.AND P2, PT, R75, UR6, PT ;  /* 0x000000064b007c0c */ /* 0x000fe2000bf46270 */
[----:B------:R-:W-:Y:S01]  /*19dd0*/  IMAD.WIDE R70, R0, 0x2, R2 ;  /* 0x0000000200467825 */ /* 0x000fe200078e0202 */
[----:B------:R-:W2:Y:S01]  /*19de0*/  LDL.LU R75, [R1+0x268] ;  /* 0x00026800014b7983 */ /* 0x000ea20000300800 */
[----:B-----5:R-:W-:Y:S01]  /*19df0*/  ISETP.LT.AND P4, PT, R92, UR26, !P4 ;  /* 0x0000001a5c007c0c */ /* 0x020fe2000e781270 */
[----:B------:R-:W5:Y:S02]  /*19e00*/  LDCU UR6, c[0x0][0x39c] ;  /* 0x00007380ff0677ac */ /* 0x000f640008000800 */
[----:B----4-:R-:W2:Y:S01]  /*19e10*/  LDL.LU R73, [R1+0x68] ;  /* 0x0000680001497983 */ /* 0x010ea20000300800 */
[----:B------:R-:W-:Y:S01]  /*19e20*/  PRMT R77, R74, 0x7632, R77 ;  /* 0x000076324a4d7816 */ /* 0x000fe2000000004d */
[----:B------:R-:W-:Y:S01]  /*19e30*/  VIADD R76, R93, 0x1e ;  /* 0x0000001e5d4c7836 */ /* 0x000fe20000000000 */
[----:B------:R-:W4:Y:S01]  /*19e40*/  LDCU UR26, c[0x0][0x398] ;  /* 0x00007300ff1a77ac */ /* 0x000f220008000800 */
[----:B------:R0:W-:Y:S01]  /*19e50*/  @P0 STG.E.U16 desc[UR24][R70.64], R74 ;  /* 0x0000004a46000986 */ /* 0x0001e2000c101518 */
[----:B---3--:R-:W-:Y:S01]  /*19e60*/  ISETP.LT.AND P0, PT, R81, UR28, !P6 ;  /* 0x0000001c51007c0c */ /* 0x008fe2000f701270 */
[C---:B0-----:R-:W-:Y:S01]  /*19e70*/  VIADD R70, R0.reuse, UR8 ;  /* 0x0000000800467c36 */ /* 0x041fe20008000000 */
[----:B--2---:R-:W-:Y:S01]  /*19e80*/  F2FP.BF16.F32.PACK_AB R71, R73, R75 ;  /* 0x0000004b4947723e */ /* 0x004fe200000010ff */
[----:B------:R-:W-:Y:S01]  /*19e90*/  IMAD.WIDE R74, R0, 0x2, R68 ;  /* 0x00000002004a7825 */ /* 0x000fe200078e0244 */
[----:B------:R-:W-:Y:S01]  /*19ea0*/  ISETP.GE.AND P5, PT, R76, UR7, PT ;  /* 0x000000074c007c0c */ /* 0x000fe2000bfa6270 */
[----:B------:R-:W2:Y:S01]  /*19eb0*/  LDL.LU R0, [R1+0x26c] ;  /* 0x00026c0001007983 */ /* 0x000ea20000300800 */
[----:B------:R-:W-:Y:S01]  /*19ec0*/  ISETP.LT.AND P6, PT, R92, UR30, !P6 ;  /* 0x0000001e5c007c0c */ /* 0x000fe2000f7c1270 */
[C---:B------:R-:W-:Y:S01]  /*19ed0*/  IMAD.WIDE R72, R70.reuse, 0x2, R2 ;  /* 0x0000000246487825 */ /* 0x040fe200078e0202 */
[----:B------:R-:W0:Y:S01]  /*19ee0*/  LDCU UR28, c[0x0][0x398] ;  /* 0x00007300ff1c77ac */ /* 0x000e220008000800 */
[----:B------:R3:W-:Y:S01]  /*19ef0*/  @P4 STG.E.U16 desc[UR24][R74.64], R77 ;  /* 0x0000004d4a004986 */ /* 0x0007e2000c101518 */
[----:B------:R-:W-:Y:S01]  /*19f00*/  PRMT R76, R71, 0x7632, R76 ;  /* 0x00007632474c7816 */ /* 0x000fe2000000004c */
[----:B------:R-:W0:Y:S01]  /*19f10*/  LDCU UR7, c[0x0][0x39c] ;  /* 0x00007380ff0777ac */ /* 0x000e220008000800 */
[----:B------:R-:W0:Y:S01]  /*19f20*/  LDCU UR30, c[0x0][0x398] ;  /* 0x00007300ff1e77ac */ /* 0x000e220008000800 */
[----:B---3--:R-:W2:Y:S04]  /*19f30*/  LDL.LU R75, [R1+0x6c] ;  /* 0x00006c00014b7983 */ /* 0x008ea80000300800 */
[----:B------:R3:W-:Y:S01]  /*19f40*/  @P0 STG.E.U16 desc[UR24][R72.64], R71 ;  /* 0x0000004748000986 */ /* 0x0007e2000c101518 */
[----:B------:R-:W-:Y:S01]  /*19f50*/  ISETP.LT.AND P0, PT, R81, UR32, !P3 ;  /* 0x0000002051007c0c */ /* 0x000fe2000df01270 */
[----:B------:R-:W0:Y:S01]  /*19f60*/  LDCU UR32, c[0x0][0x398] ;  /* 0x00007300ff2077ac */ /* 0x000e220008000800 */
[----:B---3--:R-:W-:-:S05]  /*19f70*/  IMAD.WIDE R72, R70, 0x2, R68 ;  /* 0x0000000246487825 */ /* 0x008fca00078e0244 */
        /* <DEDUP_REMOVED lines=8> */
[----:B------:R-:W0:Y:S02]  /*1a000*/  LDCU UR4, c[0x0][0x39c] ;  /* 0x00007380ff0477ac */ /* 0x000e240008000800 */
[----:B---3--:R-:W2:Y:S01]  /*1a010*/  LDL.LU R73, [R1+0x70] ;  /* 0x0000700001497983 */ /* 0x008ea20000300800 */
[----:B------:R-:W-:Y:S01]  /*1a020*/  PRMT R77, R74, 0x7632, R77 ;  /* 0x000076324a4d7816 */ /* 0x000fe2000000004d */
[----:B------:R-:W-:Y:S01]  /*1a030*/  VIADD R76, R93, 0x20 ;  /* 0x000000205d4c7836 */ /* 0x000fe20000000000 */
[----:B------:R-:W3:Y:S01]  /*1a040*/  LDCU UR33, c[0x0][0x398] ;  /* 0x00007300ff2177ac */ /* 0x000ee20008000800 */
[----:B------:R0:W-:Y:S01]  /*1a050*/  @P0 STG.E.U16 desc[UR24][R70.64], R74 ;  /* 0x0000004a46000986 */ /* 0x0001e2000c101518 */
[----:B------:R-:W-:Y:S01]  /*1a060*/  ISETP.LT.AND P0, PT, R81, UR16, !P1 ;  /* 0x0000001051007c0c */ /* 0x000fe2000cf01270 */
[C---:B0-----:R-:W-:Y:S01]  /*1a070*/  VIADD R70, R0.reuse, UR8 ;  /* 0x0000000800467c36 */ /* 0x041fe20008000000 */
[----:B--2---:R-:W-:Y:S01]  /*1a080*/  F2FP.BF16.F32.PACK_AB R71, R73, R75 ;  /* 0x0000004b4947723e */ /* 0x004fe200000010ff */
[----:B------:R-:W-:Y:S01]  /*1a090*/  IMAD.WIDE R74, R0, 0x2, R68 ;  /* 0x00000002004a7825 */ /* 0x000fe200078e0244 */
[----:B-----5:R-:W-:Y:S01]  /*1a0a0*/  ISETP.GE.AND P6, PT, R76, UR6, PT ;  /* 0x000000064c007c0c */ /* 0x020fe2000bfc6270 */
        /* <DEDUP_REMOVED lines=8> */
[----:B-----5:R-:W2:Y:S04]  /*1a130*/  LDL.LU R75, [R1+0x74] ;  /* 0x00007400014b7983 */ /* 0x020ea80000300800 */
[----:B------:R5:W-:Y:S01]  /*1a140*/  @P0 STG.E.U16 desc[UR24][R72.64], R71 ;  /* 0x0000004748000986 */ /* 0x000be2000c101518 */
[----:B------:R-:W-:Y:S01]  /*1a150*/  ISETP.LT.AND P0, PT, R81, UR10, !P2 ;  /* 0x0000000a51007c0c */ /* 0x000fe2000d701270 */
[----:B------:R-:W0:Y:S01]  /*1a160*/  LDCU UR10, c[0x0][0x398] ;  /* 0x00007300ff0a77ac */ /* 0x000e220008000800 */
[----:B-----5:R-:W-:-:S05]  /*1a170*/  IMAD.WIDE R72, R70, 0x2, R68 ;  /* 0x0000000246487825 */ /* 0x020fca00078e0244 */
        /* <DEDUP_REMOVED lines=9> */
[----:B-----5:R-:W2:Y:S01]  /*1a210*/  LDL.LU R73, [R1+0x78] ;  /* 0x0000780001497983 */ /* 0x020ea20000300800 */
[----:B------:R-:W-:Y:S01]  /*1a220*/  PRMT R77, R74, 0x7632, R77 ;  /* 0x000076324a4d7816 */ /* 0x000fe2000000004d */
[----:B------:R-:W-:Y:S01]  /*1a230*/  VIADD R76, R93, 0x22 ;  /* 0x000000225d4c7836 */ /* 0x000fe20000000000 */
[----:B------:R-:W5:Y:S01]  /*1a240*/  LDCU UR34, c[0x0][0x398] ;  /* 0x00007300ff2277ac */ /* 0x000f620008000800 */
[----:B------:R0:W-:Y:S01]  /*1a250*/  @P0 STG.E.U16 desc[UR24][R70.64], R74 ;  /* 0x0000004a46000986 */ /* 0x0001e2000c101518 */
[----:B------:R-:W-:Y:S01]  /*1a260*/  ISETP.LT.AND P0, PT, R81, UR12, !P5 ;  /* 0x0000000c51007c0c */ /* 0x000fe2000ef01270 */
[C---:B0-----:R-:W-:Y:S01]  /*1a270*/  VIADD R70, R0.reuse, UR8 ;  /* 0x0000000800467c36 */ /* 0x041fe20008000000 */
[----:B--2---:R-:W-:Y:S01]  /*1a280*/  F2FP.BF16.F32.PACK_AB R71, R73, R75 ;  /* 0x0000004b4947723e */ /* 0x004fe200000010ff */
[----:B------:R-:W-:Y:S01]  /*1a290*/  IMAD.WIDE R74, R0, 0x2, R68 ;  /* 0x00000002004a7825 */ /* 0x000fe200078e0244 */
[----:B------:R-:W-:Y:S01]  /*1a2a0*/  ISETP.GE.AND P1, PT, R76, UR4, PT ;  /* 0x000000044c007c0c */ /* 0x000fe2000bf26270 */
[----:B------:R-:W2:Y:S01]  /*1a2b0*/  LDL.LU R0, [R1+0x27c] ;  /* 0x00027c0001007983 */ /* 0x000ea20000300800 */
[----:B-1----:R-:W-:Y:S01]  /*1a2c0*/  ISETP.LT.AND P5, PT, R92, UR14, !P5 ;  /* 0x0000000e5c007c0c */ /* 0x002fe2000efa1270 */
[C---:B------:R-:W-:Y:S01]  /*1a2d0*/  IMAD.WIDE R72, R70.reuse, 0x2, R2 ;  /* 0x0000000246487825 */ /* 0x040fe200078e0202 */
[----:B------:R-:W0:Y:S01]  /*1a2e0*/  LDCU UR12, c[0x0][0x398] ;  /* 0x00007300ff0c77ac */ /* 0x000e220008000800 */
[----:B------:R1:W-:Y:S01]  /*1a2f0*/  @P2 STG.E.U16 desc[UR24][R74.64], R77 ;  /* 0x0000004d4a002986 */ /* 0x0003e2000c101518 */
[----:B------:R-:W-:Y:S01]  /*1a300*/  PRMT R76, R71, 0x7632, R76 ;  /* 0x00007632474c7816 */ /* 0x000fe2000000004c */
[----:B------:R-:W0:Y:S01]  /*1a310*/  LDCU UR4, c[0x0][0x39c] ;  /* 0x00007380ff0477ac */ /* 0x000e220008000800 */
[----:B------:R-:W0:Y:S01]  /*1a320*/  LDCU UR14, c[0x0][0x398] ;  /* 0x00007300ff0e77ac */ /* 0x000e220008000800 */
[----:B-1----:R-:W2:Y:S04]  /*1a330*/  LDL.LU R75, [R1+0x7c] ;  /* 0x00007c00014b7983 */ /* 0x002ea80000300800 */
[----:B------:R1:W-:Y:S01]  /*1a340*/  @P0 STG.E.U16 desc[UR24][R72.64], R71 ;  /* 0x0000004748000986 */ /* 0x0003e2000c101518 */
[----:B------:R-:W-:Y:S01]  /*1a350*/  ISETP.LT.AND P0, PT, R81, UR20, !P4 ;  /* 0x0000001451007c0c */ /* 0x000fe2000e701270 */
[----:B------:R-:W0:Y:S01]  /*1a360*/  LDCU UR20, c[0x0][0x398] ;  /* 0x00007300ff1477ac */ /* 0x000e220008000800 */
[----:B-1----:R-:W-:-:S05]  /*1a370*/  IMAD.WIDE R72, R70, 0x2, R68 ;  /* 0x0000000246487825 */ /* 0x002fca00078e0244 */
        /* <DEDUP_REMOVED lines=9> */
[----:B-1----:R-:W2:Y:S01]  /*1a410*/  LDL.LU R73, [R1+0x80] ;  /* 0x0000800001497983 */ /* 0x002ea20000300800 */
[----:B------:R-:W-:Y:S01]  /*1a420*/  PRMT R77, R74, 0x7632, R77 ;  /* 0x000076324a4d7816 */ /* 0x000fe2000000004d */
[----:B------:R-:W-:Y:S01]  /*1a430*/  VIADD R76, R93, 0x24 ;  /* 0x000000245d4c7836 */ /* 0x000fe20000000000 */
[----:B------:R-:W1:Y:S01]  /*1a440*/  LDCU UR22, c[0x0][0x398] ;  /* 0x00007300ff1677ac */ /* 0x000e620008000800 */
[----:B------:R0:W-:Y:S01]  /*1a450*/  @P0 STG.E.U16 desc[UR24][R70.64], R74 ;  /* 0x0000004a46000986 */ /* 0x0001e2000c101518 */
[----:B----4-:R-:W-:Y:S01]  /*1a460*/  ISETP.LT.AND P0, PT, R81, UR26, !P6 ;  /* 0x0000001a51007c0c */ /* 0x010fe2000f701270 */
        /* <DEDUP_REMOVED lines=26> */
[----:B----4-:R-:W2:Y:S01]  /*1a610*/  LDL.LU R73, [R1+0x88] ;  /* 0x0000880001497983 */ /* 0x010ea20000300800 */
[----:B------:R-:W-:Y:S01]  /*1a620*/  PRMT R77, R74, 0x7632, R77 ;  /* 0x000076324a4d7816 */ /* 0x000fe2000000004d */
[----:B------:R-:W-:Y:S01]  /*1a630*/  VIADD R76, R93, 0x26 ;  /* 0x000000265d4c7836 */ /* 0x000fe20000000000 */
[----:B------:R-:W4:Y:S01]  /*1a640*/  LDCU UR32, c[0x0][0x398] ;  /* 0x00007300ff2077ac */ /* 0x000f220008000800 */
[----:B------:R0:W-:Y:S01]  /*1a650*/  @P0 STG.E.U16 desc[UR24][R70.64], R74 ;  /* 0x0000004a46000986 */ /* 0x0001e2000c101518 */
[----:B------:R-:W-:Y:S01]  /*1a660*/  ISETP.LT.AND P0, PT, R81, UR16, !P1 ;  /* 0x0000001051007c0c */ /* 0x000fe2000cf01270 */
[C---:B0-----:R-:W-:Y:S01]  /*1a670*/  VIADD R70, R0.reuse, UR8 ;  /* 0x0000000800467c36 */ /* 0x041fe20008000000 */
[----:B--2---:R-:W-:Y:S01]  /*1a680*/  F2FP.BF16.F32.PACK_AB R71, R73, R75 ;  /* 0x0000004b4947723e */ /* 0x004fe200000010ff */
[----:B------:R-:W-:Y:S01]  /*1a690*/  IMAD.WIDE R74, R0, 0x2, R68 ;  /* 0x00000002004a7825 */ /* 0x000fe200078e0244 */
[----:B------:R-:W-:Y:S01]  /*1a6a0*/  ISETP.GE.AND P6, PT, R76, UR6, PT ;  /* 0x000000064c007c0c */ /* 0x000fe2000bfc6270 */
[----:B------:R-:W2:Y:S01]  /*1a6b0*/  LDL.LU R0, [R1+0x28c] ;  /* 0x00028c0001007983 */ /* 0x000ea20000300800 */
[----:B---3--:R-:W-:Y:S01]  /*1a6c0*/  ISETP.LT.AND P1, PT, R92, UR33, !P1 ;  /* 0x000000215c007c0c */ /* 0x008fe2000cf21270 */
        /* <DEDUP_REMOVED lines=29> */
[----:B------:R-:W-:Y:S01]  /*1a8a0*/  ISETP.GE.AND P1, PT, R76, UR4, PT ;  /* 0x000000044c007c0c */ /* 0x000fe2000bf26270 */
[----:B------:R-:W2:Y:S01]  /*1a8b0*/  LDL.LU R0, [R1+0x294] ;  /* 0x0002940001007983 */ /* 0x000ea20000300800 */
[----:B-----5:R-:W-:Y:S01]  /*1a8c0*/  ISETP.LT.AND P5, PT, R92, UR34, !P5 ;  /* 0x000000225c007c0c */ /* 0x020fe2000efa1270 */
        /* <DEDUP_REMOVED lines=25> */
[----:B-1----:R-:W-:Y:S01]  /*1aa60*/  ISETP.LT.AND P0, PT, R81, UR22, !P6 ;  /* 0x0000001651007c0c */ /* 0x002fe2000f701270 */
        /* <DEDUP_REMOVED lines=31> */
[----:B------:R-:W-:Y:S01]  /*1ac60*/  ISETP.LT.AND P0, PT, R81, UR16, !P1 ;  /* 0x0000001051007c0c */ /* 0x000fe2000cf01270 */
[C---:B0-----:R-:W-:Y:S01]  /*1ac70*/  VIADD R70, R0.reuse, UR8 ;  /* 0x0000000800467c36 */ /* 0x041fe20008000000 */
[----:B--2---:R-:W-:Y:S01]  /*1ac80*/  F2FP.BF16.F32.PACK_AB R71, R73, R75 ;  /* 0x0000004b4947723e */ /* 0x004fe200000010ff */
[----:B------:R-:W-:Y:S01]  /*1ac90*/  IMAD.WIDE R74, R0, 0x2, R68 ;  /* 0x00000002004a7825 */ /* 0x000fe200078e0244 */
[----:B------:R-:W-:Y:S01]  /*1aca0*/  ISETP.GE.AND P6, PT, R76, UR6, PT ;  /* 0x000000064c007c0c */ /* 0x000fe2000bfc6270 */
[----:B------:R-:W2:Y:S01]  /*1acb0*/  LDL.LU R0, [R1+0x2a4] ;  /* 0x0002a40001007983 */ /* 0x000ea20000300800 */
[----:B----4-:R-:W-:Y:S01]  /*1acc0*/  ISETP.LT.AND P1, PT, R92, UR32, !P1 ;  /* 0x000000205c007c0c */ /* 0x010fe2000cf21270 */
        /* <DEDUP_REMOVED lines=57> */
[----:B-----5:R-:W-:Y:S01]  /*1b060*/  ISETP.LT.AND P0, PT, R81, UR20, !P6 ;  /* 0x0000001451007c0c */ /* 0x020fe2000f701270 */
        /* <DEDUP_REMOVED lines=204> */
[----:B----4-:R-:W2:Y:S01]  /*1bd30*/  LDL.LU R75, [R1+0xe4] ;  /* 0x0000e400014b7983 */ /* 0x010ea20000300800 */
[----:B------:R-:W-:Y:S01]  /*1bd40*/  ISETP.LT.AND P4, PT, R81, UR22, !P3 ;  /* 0x0000001651007c0c */ /* 0x000fe2000df81270 */
[----:B------:R-:W4:Y:S02]  /*1bd50*/  LDCU UR22, c[0x0][0x398] ;  /* 0x00007300ff1677ac */ /* 0x000f240008000800 */
[----:B------:R0:W-:Y:S02]  /*1bd60*/  @P0 STG.E.U16 desc[UR24][R72.64], R71 ;  /* 0x0000004748000986 */ /* 0x0001e4000c101518 */
        /* <DEDUP_REMOVED lines=11> */
[----:B------:R-:W-:Y:S02]  /*1be20*/  PRMT R77, R74, 0x7632, R77 ;  /* 0x000076324a4d7816 */ /* 0x000fe4000000004d */
[----:B------:R-:W-:Y:S01]  /*1be30*/  ISETP.LT.AND P6, PT, R81, UR16, !P1 ;  /* 0x0000001051007c0c */ /* 0x000fe2000cfc1270 */
[----:B------:R0:W-:Y:S01]  /*1be40*/  @P4 STG.E.U16 desc[UR24][R70.64], R74 ;  /* 0x0000004a46004986 */ /* 0x0001e2000c101518 */
[----:B--2---:R-:W-:Y:S01]  /*1be50*/  F2FP.BF16.F32.PACK_AB R76, R73, R75 ;  /* 0x0000004b494c723e */ /* 0x004fe200000010ff */
[----:B0-----:R-:W-:Y:S01]  /*1be60*/  IMAD.WIDE R74, R0, 0x2, R68 ;  /* 0x00000002004a7825 */ /* 0x001fe200078e0244 */
[----:B---3--:R-:W-:Y:S01]  /*1be70*/  ISETP.LT.AND P1, PT, R92, UR26, !P1 ;  /* 0x0000001a5c007c0c */ /* 0x008fe2000cf21270 */
[----:B------:R-:W0:Y:S02]  /*1be80*/  LDCU UR16, c[0x0][0x398] ;  /* 0x00007300ff1077ac */ /* 0x000e240008000800 */
[C---:B------:R-:W-:Y:S01]  /*1be90*/  VIADD R71, R93.reuse, 0x3e ;  /* 0x0000003e5d477836 */ /* 0x040fe20000000000 */
[----:B------:R2:W-:Y:S01]  /*1bea0*/  @P3 STG.E.U16 desc[UR24][R74.64], R77 ;  /* 0x0000004d4a003986 */ /* 0x0005e2000c101518 */
[----:B------:R-:W-:Y:S01]  /*1beb0*/  VIADD R70, R0, UR8 ;  /* 0x0000000800467c36 */ /* 0x000fe20008000000 */
[----:B------:R-:W-:Y:S01]  /*1bec0*/  PRMT R79, R76, 0x7632, R79 ;  /* 0x000076324c4f7816 */ /* 0x000fe2000000004f */
[----:B------:R-:W-:Y:S01]  /*1bed0*/  VIADD R0, R93, 0x3f ;  /* 0x0000003f5d007836 */ /* 0x000fe20000000000 */
[----:B------:R-:W-:Y:S01]  /*1bee0*/  ISETP.GE.AND P4, PT, R71, UR6, PT ;  /* 0x0000000647007c0c */ /* 0x000fe2000bf86270 */
[--C-:B------:R-:W-:Y:S01]  /*1bef0*/  IMAD.WIDE R72, R70, 0x2, R2.reuse ;  /* 0x0000000246487825 */ /* 0x100fe200078e0202 */
[----:B------:R-:W3:Y:S01]  /*1bf00*/  LDCU UR6, c[0x0][0x39c] ;  /* 0x00007380ff0677ac */ /* 0x000ee20008000800 */
[----:B------:R-:W0:Y:S01]  /*1bf10*/  LDCU UR26, c[0x0][0x398] ;  /* 0x00007300ff1a77ac */ /* 0x000e220008000800 */
[----:B--2---:R-:W2:Y:S04]  /*1bf20*/  LDL.LU R74, [R1+0xec] ;  /* 0x0000ec00014a7983 */ /* 0x004ea80000300800 */
[----:B------:R-:W2:Y:S01]  /*1bf30*/  LDL.LU R75, [R1+0x2ec] ;  /* 0x0002ec00014b7983 */ /* 0x000ea20000300800 */
[----:B------:R-:W-:Y:S01]  /*1bf40*/  ISETP.GE.AND P3, PT, R0, UR7, PT ;  /* 0x0000000700007c0c */ /* 0x000fe2000bf66270 */
[----:B------:R-:W-:Y:S01]  /*1bf50*/  VIADD R0, R70, UR8 ;  /* 0x0000000846007c36 */ /* 0x000fe20008000000 */
[----:B------:R-:W0:Y:S01]  /*1bf60*/  LDCU UR7, c[0x0][0x398] ;  /* 0x00007300ff0777ac */ /* 0x000e220008000800 */
[----:B------:R1:W-:Y:S01]  /*1bf70*/  @P6 STG.E.U16 desc[UR24][R72.64], R76 ;  /* 0x0000004c48006986 */ /* 0x0003e2000c101518 */
[----:B------:R-:W-:Y:S01]  /*1bf80*/  ISETP.LT.AND P6, PT, R81, UR10, !P2 ;  /* 0x0000000a51007c0c */ /* 0x000fe2000d7c1270 */
[----:B------:R-:W-:Y:S01]  /*1bf90*/  VIADD R77, R93, 0x40 ;  /* 0x000000405d4d7836 */ /* 0x000fe20000000000 */
[----:B------:R-:W-:Y:S01]  /*1bfa0*/  ISETP.LT.AND P2, PT, R92, UR28, !P2 ;  /* 0x0000001c5c007c0c */ /* 0x000fe2000d741270 */
[----:B------:R-:W0:Y:S01]  /*1bfb0*/  LDCU UR10, c[0x0][0x398] ;  /* 0x00007300ff0a77ac */ /* 0x000e220008000800 */
[----:B------:R-:W0:Y:S01]  /*1bfc0*/  LDCU UR28, c[0x0][0x398] ;  /* 0x00007300ff1c77ac */ /* 0x000e220008000800 */
[----:B-1----:R-:W-:Y:S01]  /*1bfd0*/  IMAD.WIDE R72, R0, 0x2, R2 ;  /* 0x0000000200487825 */ /* 0x002fe200078e0202 */
[----:B--2---:R-:W-:-:S03]  /*1bfe0*/  F2FP.BF16.F32.PACK_AB R71, R74, R75 ;  /* 0x0000004b4a47723e */ /* 0x004fc600000010ff */
[----:B------:R-:W-:Y:S01]  /*1bff0*/  IMAD.WIDE R74, R70, 0x2, R68 ;  /* 0x00000002464a7825 */ /* 0x000fe200078e0244 */
[----:B------:R-:W-:-:S04]  /*1c000*/  PRMT R78, R71, 0x7610, R78 ;  /* 0x00007610474e7816 */ /* 0x000fc8000000004e */
[----:B------:R1:W-:Y:S01]  /*1c010*/  @P1 STG.E.U16 desc[UR24][R74.64], R79 ;  /* 0x0000004f4a001986 */ /* 0x0003e2000c101518 */
[----:B------:R-:W-:Y:S01]  /*1c020*/  PRMT R76, R71, 0x7632, R76 ;  /* 0x00007632474c7816 */ /* 0x000fe2000000004c */
[C---:B------:R-:W-:Y:S02]  /*1c030*/  IMAD.WIDE R70, R0.reuse, 0x2, R68 ;  /* 0x0000000200467825 */ /* 0x040fe400078e0244 */
[----:B-1----:R-:W2:Y:S01]  /*1c040*/  LDL.LU R75, [R1+0xf4] ;  /* 0x0000f400014b7983 */ /* 0x002ea20000300800 */
[----:B------:R-:W-:Y:S01]  /*1c050*/  ISETP.GE.AND P1, PT, R77, UR4, PT ;  /* 0x000000044d007c0c */ /* 0x000fe2000bf26270 */
[----:B------:R-:W1:Y:S01]  /*1c060*/  LDCU UR4, c[0x0][0x39c] ;  /* 0x00007380ff0477ac */ /* 0x000e620008000800 */
[----:B------:R-:W-:Y:S01]  /*1c070*/  VIADD R0, R0, UR8 ;  /* 0x0000000800007c36 */ /* 0x000fe20008000000 */
[----:B------:R-:W-:Y:S01]  /*1c080*/  @P6 STG.E.U16 desc[UR24][R72.64], R78 ;  /* 0x0000004e48006986 */ /* 0x000fe2000c101518 */
[----:B------:R-:W-:Y:S01]  /*1c090*/  ISETP.LT.AND P6, PT, R81, UR14, !P0 ;  /* 0x0000000e51007c0c */ /* 0x000fe2000c7c1270 */
[----:B------:R-:W-:Y:S01]  /*1c0a0*/  VIADD R79, R93, 0x41 ;  /* 0x000000415d4f7836 */ /* 0x000fe20000000000 */
[C---:B------:R-:W-:Y:S01]  /*1c0b0*/  ISETP.LT.AND P0, PT, R92.reuse, UR32, !P0 ;  /* 0x000000205c007c0c */ /* 0x040fe2000c701270 */
[----:B------:R0:W-:Y:S01]  /*1c0c0*/  @P2 STG.E.U16 desc[UR24][R70.64], R76 ;  /* 0x0000004c46002986 */ /* 0x0001e2000c101518 */
[----:B------:R-:W-:Y:S01]  /*1c0d0*/  ISETP.LT.AND P2, PT, R81, UR12, !P5 ;  /* 0x0000000c51007c0c */ /* 0x000fe2000ef41270 */
[----:B------:R-:W1:Y:S01]  /*1c0e0*/  LDCU UR12, c[0x0][0x398] ;  /* 0x00007300ff0c77ac */ /* 0x000e620008000800 */
[----:B-----5:R-:W-:Y:S01]  /*1c0f0*/  ISETP.LT.AND P5, PT, R92, UR30, !P5 ;  /* 0x0000001e5c007c0c */ /* 0x020fe2000efa1270 */
[----:B------:R-:W5:Y:S01]  /*1c100*/  LDCU UR14, c[0x0][0x398] ;  /* 0x00007300ff0e77ac */ /* 0x000f620008000800 */
[----:B0-----:R-:W-:Y:S01]  /*1c110*/  F2FP.BF16.F32.PACK_AB R71, R87, R86 ;  /* 0x000000565747723e */ /* 0x001fe200000010ff */
[----:B------:R-:W-:-:S02]  /*1c120*/  VIADD R70, R0, UR8 ;  /* 0x0000000800467c36 */ /* 0x000fc40008000000 */
[----:B------:R-:W-:Y:S01]  /*1c130*/  IMAD.WIDE R76, R0, 0x2, R2 ;  /* 0x00000002004c7825 */ /* 0x000fe200078e0202 */
[C---:B------:R-:W-:Y:S02]  /*1c140*/  PRMT R80, R71.reuse, 0x7610, R80 ;  /* 0x0000761047507816 */ /* 0x040fe40000000050 */
[----:B------:R-:W-:Y:S01]  /*1c150*/  PRMT R71, R71, 0x7632, R71 ;  /* 0x0000763247477816 */ /* 0x000fe20000000047 */
[----:B------:R-:W-:Y:S02]  /*1c160*/  IMAD.WIDE R72, R70, 0x2, R2 ;  /* 0x0000000246487825 */ /* 0x000fe400078e0202 */
[----:B------:R0:W-:Y:S01]  /*1c170*/  @P2 STG.E.U16 desc[UR24][R76.64], R80 ;  /* 0x000000504c002986 */ /* 0x0001e2000c101518 */
[----:B---3--:R-:W-:Y:S01]  /*1c180*/  ISETP.GE.AND P2, PT, R79, UR6, PT ;  /* 0x000000064f007c0c */ /* 0x008fe2000bf46270 */
[----:B------:R-:W3:Y:S01]  /*1c190*/  LDCU UR6, c[0x0][0x39c] ;  /* 0x00007380ff0677ac */ /* 0x000ee20008000800 */
[----:B0-----:R-:W-:Y:S02]  /*1c1a0*/  F2FP.BF16.F32.PACK_AB R76, R83, R82 ;  /* 0x00000052534c723e */ /* 0x001fe400000010ff */
[----:B--2---:R-:W-:Y:S01]  /*1c1b0*/  F2FP.BF16.F32.PACK_AB R78, R75, R88 ;  /* 0x000000584b4e723e */ /* 0x004fe200000010ff */
[----:B------:R-:W-:-:S04]  /*1c1c0*/  IMAD.WIDE R74, R0, 0x2, R68 ;  /* 0x00000002004a7825 */ /* 0x000fc800078e0244 */
[----:B------:R-:W-:Y:S01]  /*1c1d0*/  VIADD R0, R93, 0x42 ;  /* 0x000000425d007836 */ /* 0x000fe20000000000 */
[----:B------:R0:W-:Y:S01]  /*1c1e0*/  @P5 STG.E.U16 desc[UR24][R74.64], R71 ;  /* 0x000000474a005986 */ /* 0x0001e2000c101518 */
[----:B------:R-:W-:Y:S01]  /*1c1f0*/  ISETP.LT.AND P5, PT, R81, UR18, !P4 ;  /* 0x0000001251007c0c */ /* 0x000fe2000e7a1270 */
[----:B------:R-:W2:Y:S02]  /*1c200*/  LDCU UR18, c[0x0][0x398] ;  /* 0x00007300ff1277ac */ /* 0x000ea40008000800 */
[----:B------:R3:W-:Y:S01]  /*1c210*/  @P6 STG.E.U16 desc[UR24][R72.64], R78 ;  /* 0x0000004e48006986 */ /* 0x0007e2000c101518 */
[----:B-1----:R-:W-:Y:S01]  /*1c220*/  ISETP.GE.AND P6, PT, R0, UR4, PT ;  /* 0x0000000400007c0c */ /* 0x002fe2000bfc6270 */
[----:B------:R-:W-:Y:S01]  /*1c230*/  VIADD R0, R70, UR8 ;  /* 0x0000000846007c36 */ /* 0x000fe20008000000 */
[----:B0-----:R-:W-:Y:S01]  /*1c240*/  PRMT R75, R78, 0x7632, R75 ;  /* 0x000076324e4b7816 */ /* 0x001fe2000000004b */
[----:B------:R-:W0:Y:S01]  /*1c250*/  LDCU UR4, c[0x0][0x39c] ;  /* 0x00007380ff0477ac */ /* 0x000e220008000800 */
[----:B------:R-:W-:Y:S01]  /*1c260*/  F2FP.BF16.F32.PACK_AB R74, R85, R84 ;  /* 0x00000054554a723e */ /* 0x000fe200000010ff */
[----:B---3--:R-:W3:Y:S01]  /*1c270*/  LDL.LU R78, [R1+0x1cc] ;  /* 0x0001cc00014e7983 */ /* 0x008ee20000300800 */
[----:B------:R-:W-:-:S03]  /*1c280*/  IMAD.WIDE R72, R70, 0x2, R68 ;  /* 0x0000000246487825 */ /* 0x000fc600078e0244 */
[----:B------:R-:W2:Y:S01]  /*1c290*/  LDL.LU R79, [R1+0x1d0] ;  /* 0x0001d000014f7983 */ /* 0x000ea20000300800 */
[----:B------:R-:W-:-:S03]  /*1c2a0*/  IMAD.WIDE R70, R0, 0x2, R2 ;  /* 0x0000000200467825 */ /* 0x000fc600078e0202 */
[----:B------:R-:W2:Y:S04]  /*1c2b0*/  LDL.LU R80, [R1+0x1d4] ;  /* 0x0001d40001507983 */ /* 0x000ea80000300800 */
[----:B------:R-:W2:Y:S04]  /*1c2c0*/  LDL.LU R88, [R1+0x1d8] ;  /* 0x0001d80001587983 */ /* 0x000ea80000300800 */
[----:B------:R-:W2:Y:S01]  /*1c2d0*/  LDL.LU R87, [R1+0x1dc] ;  /* 0x0001dc0001577983 */ /* 0x000ea20000300800 */
[----:B------:R-:W-:-:S03]  /*1c2e0*/  PRMT R77, R74, 0x7632, R77 ;  /* 0x000076324a4d7816 */ /* 0x000fc6000000004d */
[----:B------:R-:W2:Y:S04]  /*1c2f0*/  LDL.LU R86, [R1+0x1e0] ;  /* 0x0001e00001567983 */ /* 0x000ea80000300800 */
[----:B------:R-:W2:Y:S04]  /*1c300*/  LDL.LU R85, [R1+0x1e8] ;  /* 0x0001e80001557983 */ /* 0x000ea80000300800 */
[----:B------:R-:W2:Y:S04]  /*1c310*/  LDL.LU R84, [R1+0x1e4] ;  /* 0x0001e40001547983 */ /* 0x000ea80000300800 */
[----:B------:R-:W-:Y:S04]  /*1c320*/  @P0 STG.E.U16 desc[UR24][R72.64], R75 ;  /* 0x0000004b48000986 */ /* 0x000fe8000c101518 */
[----:B------:R-:W2:Y:S04]  /*1c330*/  LDL.LU R83, [R1+0x1f0] ;  /* 0x0001f00001537983 */ /* 0x000ea80000300800 */
[----:B------:R1:W-:Y:S04]  /*1c340*/  @P5 STG.E.U16 desc[UR24][R70.64], R74 ;  /* 0x0000004a46005986 */ /* 0x0003e8000c101518 */
[----:B------:R-:W2:Y:S01]  /*1c350*/  LDL.LU R82, [R1+0x1ec] ;  /* 0x0001ec0001527983 */ /* 0x000ea20000300800 */
[----:B-1----:R-:W-:-:S02]  /*1c360*/  VIADD R70, R0, UR8 ;  /* 0x0000000800467c36 */ /* 0x002fc40008000000 */
[----:B------:R-:W-:Y:S02]  /*1c370*/  IMAD.WIDE R74, R0, 0x2, R68 ;  /* 0x00000002004a7825 */ /* 0x000fe400078e0244 */
[----:B------:R-:W2:Y:S01]  /*1c380*/  LDL.LU R0, [R1+0x100] ;  /* 0x0001000001007983 */ /* 0x000ea20000300800 */
[----:B------:R-:W-:Y:S02]  /*1c390*/  ISETP.LT.AND P4, PT, R92, UR33, !P4 ;  /* 0x000000215c007c0c */ /* 0x000fe4000e781270 */
[----:B------:R-:W-:Y:S01]  /*1c3a0*/  ISETP.LT.AND P0, PT, R81, UR20, !P3 ;  /* 0x0000001451007c0c */ /* 0x000fe2000df01270 */
[----:B------:R-:W-:-:S10]  /*1c3b0*/  IMAD.WIDE R72, R70, 0x2, R2 ;  /* 0x0000000246487825 */ /* 0x000fd400078e0202 */
[----:B------:R1:W-:Y:S01]  /*1c3c0*/  @P4 STG.E.U16 desc[UR24][R74.64], R77 ;  /* 0x0000004d4a004986 */ /* 0x0003e2000c101518 */
[----:B------:R-:W-:Y:S01]  /*1c3d0*/  VIADD R71, R93, 0x43 ;  /* 0x000000435d477836 */ /* 0x000fe20000000000 */
[----:B------:R-:W0:Y:S02]  /*1c3e0*/  LDCU UR20, c[0x0][0x398] ;  /* 0x00007300ff1477ac */ /* 0x000e240008000800 */
[----:B------:R4:W-:Y:S04]  /*1c3f0*/  @P0 STG.E.U16 desc[UR24][R72.64], R76 ;  /* 0x0000004c48000986 */ /* 0x0009e8000c101518 */
[----:B-1----:R-:W3:Y:S01]  /*1c400*/  LDL.LU R77, [R1+0x1c8] ;  /* 0x0001c800014d7983 */ /* 0x002ee20000300800 */
[----:B------:R-:W-:-:S03]  /*1c410*/  PRMT R75, R76, 0x7632, R75 ;  /* 0x000076324c4b7816 */ /* 0x000fc6000000004b */
[----:B----4-:R-:W4:Y:S01]  /*1c420*/  LDL.LU R76, [R1+0x1c4] ;  /* 0x0001c400014c7983 */ /* 0x010f220000300800 */
[----:B--2---:R-:W-:Y:S01]  /*1c430*/  F2FP.BF16.F32.PACK_AB R74, R4, R0 ;  /* 0x00000000044a723e */ /* 0x004fe200000010ff */
[----:B------:R-:W-:-:S05]  /*1c440*/  VIADD R4, R93, 0x44 ;  /* 0x000000445d047836 */ /* 0x000fca0000000000 */
[----:B------:R-:W-:Y:S02]  /*1c450*/  ISETP.GE.AND P4, PT, R4, UR6, PT ;  /* 0x0000000604007c0c */ /* 0x000fe4000bf86270 */
[----:B------:R-:W-:Y:S01]  /*1c460*/  ISETP.LT.AND P3, PT, R92, UR22, !P3 ;  /* 0x000000165c007c0c */ /* 0x000fe2000df61270 */
[----:B------:R-:W2:Y:S01]  /*1c470*/  LDL.LU R4, [R1+0x104] ;  /* 0x0001040001047983 */ /* 0x000ea20000300800 */
[----:B------:R-:W-:Y:S01]  /*1c480*/  ISETP.LT.AND P0, PT, R81, UR7, !P1 ;  /* 0x0000000751007c0c */ /* 0x000fe2000cf01270 */
[C---:B------:R-:W-:Y:S01]  /*1c490*/  VIADD R0, R70.reuse, UR8 ;  /* 0x0000000846007c36 */ /* 0x040fe20008000000 */
[----:B0-----:R-:W-:Y:S01]  /*1c4a0*/  ISETP.GE.AND P5, PT, R71, UR4, PT ;  /* 0x0000000447007c0c */ /* 0x001fe2000bfa6270 */
[----:B------:R-:W-:Y:S01]  /*1c4b0*/  IMAD.WIDE R72, R70, 0x2, R68 ;  /* 0x0000000246487825 */ /* 0x000fe200078e0244 */
[----:B------:R-:W0:Y:S01]  /*1c4c0*/  LDCU UR4, c[0x0][0x39c] ;  /* 0x00007380ff0477ac */ /* 0x000e220008000800 */
[----:B------:R-:W-:Y:S02]  /*1c4d0*/  ISETP.LT.AND P1, PT, R92, UR16, !P1 ;  /* 0x000000105c007c0c */ /* 0x000fe4000cf21270 */
[C---:B------:R-:W-:Y:S01]  /*1c4e0*/  IMAD.WIDE R70, R0.reuse, 0x2, R2 ;  /* 0x0000000200467825 */ /* 0x040fe200078e0202 */
[----:B------:R-:W1:Y:S03]  /*1c4f0*/  LDCU UR6, c[0x0][0x39c] ;  /* 0x00007380ff0677ac */ /* 0x000e660008000800 */
[----:B------:R0:W-:Y:S01]  /*1c500*/  @P3 STG.E.U16 desc[UR24][R72.64], R75 ;  /* 0x0000004b48003986 */ /* 0x0001e2000c101518 */
[----:B------:R-:W1:Y:S03]  /*1c510*/  LDCU UR7, c[0x0][0x398] ;  /* 0x00007300ff0777ac */ /* 0x000e660008000800 */
[----:B------:R3:W-:Y:S01]  /*1c520*/  @P0 STG.E.U16 desc[UR24][R70.64], R74 ;  /* 0x0000004a46000986 */ /* 0x0007e2000c101518 */
[----:B------:R-:W1:Y:S01]  /*1c530*/  LDCU UR22, c[0x0][0x398] ;  /* 0x00007300ff1677ac */ /* 0x000e620008000800 */
[----:B------:R-:W1:Y:S01]  /*1c540*/  LDCU UR16, c[0x0][0x398] ;  /* 0x00007300ff1077ac */ /* 0x000e620008000800 */
[----:B0-----:R-:W-:Y:S01]  /*1c550*/  IMAD.WIDE R72, R0, 0x2, R68 ;  /* 0x0000000200487825 */ /* 0x001fe200078e0244 */
[----:B---3--:R-:W-:-:S03]  /*1c560*/  PRMT R74, R74, 0x7632, R74 ;  /* 0x000076324a4a7816 */ /* 0x008fc6000000004a */
[----:B------:R-:W-:Y:S02]  /*1c570*/  VIADD R75, R93, 0x45 ;  /* 0x000000455d4b7836 */ /* 0x000fe40000000000 */
[----:B------:R0:W-:Y:S03]  /*1c580*/  @P1 STG.E.U16 desc[UR24][R72.64], R74 ;  /* 0x0000004a48001986 */ /* 0x0001e6000c101518 */
[----:B------:R-:W-:Y:S01]  /*1c590*/  ISETP.GE.AND P3, PT, R75, UR4, PT ;  /* 0x000000044b007c0c */ /* 0x000fe2000bf66270 */
[----:B------:R-:W3:Y:S01]  /*1c5a0*/  LDCU UR4, c[0x0][0x39c] ;  /* 0x00007380ff0477ac */ /* 0x000ee20008000800 */
[----:B0-----:R-:W-:-:S05]  /*1c5b0*/  VIADD R72, R93, 0x46 ;  /* 0x000000465d487836 */ /* 0x001fca0000000000 */
[----:B-1----:R-:W-:Y:S01]  /*1c5c0*/  ISETP.GE.AND P1, PT, R72, UR6, PT ;  /* 0x0000000648007c0c */ /* 0x002fe2000bf26270 */
[----:B------:R-:W0:Y:S01]  /*1c5d0*/  LDCU UR6, c[0x0][0x39c] ;  /* 0x00007380ff0677ac */ /* 0x000e220008000800 */
[----:B--2---:R-:W-:Y:S01]  /*1c5e0*/  F2FP.BF16.F32.PACK_AB R5, R5, R4 ;  /* 0x000000040505723e */ /* 0x004fe200000010ff */
[----:B------:R-:W-:Y:S02]  /*1c5f0*/  VIADD R4, R0, UR8 ;  /* 0x0000000800047c36 */ /* 0x000fe40008000000 */
[----:B------:R-:W2:Y:S04]  /*1c600*/  LDL.LU R0, [R1+0x108] ;  /* 0x0001080001007983 */ /* 0x000ea80000300800 */
[----:B------:R-:W3:Y:S04]  /*1c610*/  LDL.LU R75, [R1+0x1c0] ;  /* 0x0001c000014b7983 */ /* 0x000ee80000300800 */
[----:B------:R-:W3:Y:S04]  /*1c620*/  LDL.LU R74, [R1+0x1bc] ;  /* 0x0001bc00014a7983 */ /* 0x000ee80000300800 */
[----:B------:R-:W3:Y:S01]  /*1c630*/  LDL.LU R72, [R1+0x10c] ;  /* 0x00010c0001487983 */ /* 0x000ee20000300800 */
[----:B------:R-:W-:Y:S01]  /*1c640*/  ISETP.LT.AND P0, PT, R81, UR10, !P2 ;  /* 0x0000000a51007c0c */ /* 0x000fe2000d701270 */
[----:B------:R-:W-:Y:S01]  /*1c650*/  IMAD.WIDE R70, R4, 0x2, R2 ;  /* 0x0000000204467825 */ /* 0x000fe200078e0202 */
[C---:B------:R-:W-:Y:S01]  /*1c660*/  ISETP.LT.AND P2, PT, R92.reuse, UR12, !P2 ;  /* 0x0000000c5c007c0c */ /* 0x040fe2000d741270 */
[----:B------:R-:W1:Y:S01]  /*1c670*/  LDCU UR10, c[0x0][0x398] ;  /* 0x00007300ff0a77ac */ /* 0x000e620008000800 */
[----:B------:R-:W-:Y:S01]  /*1c680*/  PRMT R73, R5, 0x7632, R73 ;  /* 0x0000763205497816 */ /* 0x000fe20000000049 */
[----:B------:R-:W0:Y:S08]  /*1c690*/  LDCU UR12, c[0x0][0x398] ;  /* 0x00007300ff0c77ac */ /* 0x000e300008000800 */
[----:B------:R0:W-:Y:S01]  /*1c6a0*/  @P0 STG.E.U16 desc[UR24][R70.64], R5 ;  /* 0x0000000546000986 */ /* 0x0001e2000c101518 */
[----:B-----5:R-:W-:Y:S01]  /*1c6b0*/  ISETP.LT.AND P0, PT, R81, UR14, !P6 ;  /* 0x0000000e51007c0c */ /* 0x020fe2000f701270 */
[----:B------:R-:W5:Y:S01]  /*1c6c0*/  LDCU UR14, c[0x0][0x398] ;  /* 0x00007300ff0e77ac */ /* 0x000f620008000800 */
[----:B------:R-:W-:Y:S01]  /*1c6d0*/  ISETP.LT.AND P6, PT, R92, UR18, !P6 ;  /* 0x000000125c007c0c */ /* 0x000fe2000f7c1270 */
[----:B------:R-:W1:Y:S01]  /*1c6e0*/  LDCU UR18, c[0x0][0x398] ;  /* 0x00007300ff1277ac */ /* 0x000e620008000800 */
[----:B0-----:R-:W-:-:S05]  /*1c6f0*/  IMAD.WIDE R70, R4, 0x2, R68 ;  /* 0x0000000204467825 */ /* 0x001fca00078e0244 */
[----:B------:R0:W-:Y:S01]  /*1c700*/  @P2 STG.E.U16 desc[UR24][R70.64], R73 ;  /* 0x0000004946002986 */ /* 0x0001e2000c101518 */
[----:B--2---:R-:W-:Y:S01]  /*1c710*/  F2FP.BF16.F32.PACK_AB R6, R6, R0 ;  /* 0x000000000606723e */ /* 0x004fe200000010ff */
[----:B------:R-:W-:-:S04]  /*1c720*/  VIADD R0, R4, UR8 ;  /* 0x0000000804007c36 */ /* 0x000fc80008000000 */
[----:B------:R-:W-:Y:S01]  /*1c730*/  IMAD.WIDE R4, R0, 0x2, R2 ;  /* 0x0000000200047825 */ /* 0x000fe200078e0202 */
[----:B0-----:R-:W-:-:S03]  /*1c740*/  PRMT R73, R6, 0x7632, R73 ;  /* 0x0000763206497816 */ /* 0x001fc60000000049 */
[C---:B------:R-:W-:Y:S01]  /*1c750*/  IMAD.WIDE R70, R0.reuse, 0x2, R68 ;  /* 0x0000000200467825 */ /* 0x040fe200078e0244 */
[----:B------:R0:W-:Y:S04]  /*1c760*/  @P0 STG.E.U16 desc[UR24][R4.64], R6 ;  /* 0x0000000604000986 */ /* 0x0001e8000c101518 */
[----:B------:R2:W-:Y:S01]  /*1c770*/  @P6 STG.E.U16 desc[UR24][R70.64], R73 ;  /* 0x0000004946006986 */ /* 0x0005e2000c101518 */
[----:B0-----:R-:W-:-:S03]  /*1c780*/  VIADD R4, R0, UR8 ;  /* 0x0000000800047c36 */ /* 0x001fc60008000000 */
[----:B------:R-:W4:Y:S01]  /*1c790*/  LDL.LU R0, [R1+0x110] ;  /* 0x0001100001007983 */ /* 0x000f220000300800 */
[----:B---3--:R-:W-:Y:S01]  /*1c7a0*/  F2FP.BF16.F32.PACK_AB R5, R7, R72 ;  /* 0x000000480705723e */ /* 0x008fe200000010ff */
[C---:B------:R-:W-:Y:S02]  /*1c7b0*/  VIADD R72, R93.reuse, 0x47 ;  /* 0x000000475d487836 */ /* 0x040fe40000000000 */
[----:B--2---:R-:W-:-:S03]  /*1c7c0*/  VIADD R70, R93, 0x48 ;  /* 0x000000485d467836 */ /* 0x004fc60000000000 */
[----:B------:R-:W-:Y:S02]  /*1c7d0*/  ISETP.GE.AND P2, PT, R72, UR4, PT ;  /* 0x0000000448007c0c */ /* 0x000fe4000bf46270 */
[----:B------:R-:W-:Y:S01]  /*1c7e0*/  ISETP.LT.AND P0, PT, R81, UR20, !P5 ;  /* 0x0000001451007c0c */ /* 0x000fe2000ef01270 */
[----:B------:R-:W2:Y:S01]  /*1c7f0*/  LDL.LU R72, [R1+0x1b4] ;  /* 0x0001b40001487983 */ /* 0x000ea20000300800 */
[----:B------:R-:W-:Y:S01]  /*1c800*/  ISETP.GE.AND P6, PT, R70, UR6, PT ;  /* 0x0000000646007c0c */ /* 0x000fe2000bfc6270 */
[----:B------:R-:W-:Y:S01]  /*1c810*/  IMAD.WIDE R6, R4, 0x2, R2 ;  /* 0x0000000204067825 */ /* 0x000fe200078e0202 */
[C---:B------:R-:W-:Y:S01]  /*1c820*/  ISETP.LT.AND P5, PT, R92.reuse, UR26, !P5 ;  /* 0x0000001a5c007c0c */ /* 0x040fe2000efa1270 */
[----:B------:R-:W3:Y:S01]  /*1c830*/  LDL.LU R73, [R1+0x1b8] ;  /* 0x0001b80001497983 */ /* 0x000ee20000300800 */
[----:B------:R-:W-:Y:S01]  /*1c840*/  PRMT R71, R5, 0x7632, R71 ;  /* 0x0000763205477816 */ /* 0x000fe20000000047 */
[----:B------:R-:W0:Y:S02]  /*1c850*/  LDCU UR4, c[0x0][0x39c] ;  /* 0x00007380ff0477ac */ /* 0x000e240008000800 */
[----:B------:R-:W2:Y:S01]  /*1c860*/  LDL.LU R70, [R1+0x114] ;  /* 0x0001140001467983 */ /* 0x000ea20000300800 */
[----:B------:R-:W0:Y:S03]  /*1c870*/  LDCU UR6, c[0x0][0x39c] ;  /* 0x00007380ff0677ac */ /* 0x000e260008000800 */
[----:B------:R1:W-:Y:S01]  /*1c880*/  @P0 STG.E.U16 desc[UR24][R6.64], R5 ;  /* 0x0000000506000986 */ /* 0x0003e2000c101518 */
[----:B------:R-:W-:Y:S01]  /*1c890*/  ISETP.LT.AND P0, PT, R81, UR7, !P4 ;  /* 0x0000000751007c0c */ /* 0x000fe2000e701270 */
[----:B------:R-:W0:Y:S01]  /*1c8a0*/  LDCU UR20, c[0x0][0x398] ;  /* 0x00007300ff1477ac */ /* 0x000e220008000800 */
[----:B------:R-:W-:Y:S01]  /*1c8b0*/  ISETP.LT.AND P4, PT, R92, UR22, !P4 ;  /* 0x000000165c007c0c */ /* 0x000fe2000e781270 */
[----:B------:R-:W0:Y:S01]  /*1c8c0*/  LDCU UR7, c[0x0][0x398] ;  /* 0x00007300ff0777ac */ /* 0x000e220008000800 */
[----:B------:R-:W0:Y:S01]  /*1c8d0*/  LDCU UR26, c[0x0][0x398] ;  /* 0x00007300ff1a77ac */ /* 0x000e220008000800 */
[----:B-1----:R-:W-:Y:S01]  /*1c8e0*/  IMAD.WIDE R6, R4, 0x2, R68 ;  /* 0x0000000204067825 */ /* 0x002fe200078e0244 */
[----:B------:R-:W1:Y:S04]  /*1c8f0*/  LDCU UR22, c[0x0][0x398] ;  /* 0x00007300ff1677ac */ /* 0x000e680008000800 */
[----:B------:R0:W-:Y:S01]  /*1c900*/  @P5 STG.E.U16 desc[UR24][R6.64], R71 ;  /* 0x0000004706005986 */ /* 0x0001e2000c101518 */
[----:B----4-:R-:W-:Y:S01]  /*1c910*/  F2FP.BF16.F32.PACK_AB R8, R8, R0 ;  /* 0x000000000808723e */ /* 0x010fe200000010ff */
[----:B------:R-:W-:-:S04]  /*1c920*/  VIADD R0, R4, UR8 ;  /* 0x0000000804007c36 */ /* 0x000fc80008000000 */
[----:B------:R-:W-:Y:S01]  /*1c930*/  IMAD.WIDE R4, R0, 0x2, R2 ;  /* 0x0000000200047825 */ /* 0x000fe200078e0202 */
[----:B0-----:R-:W-:-:S04]  /*1c940*/  PRMT R71, R8, 0x7632, R71 ;  /* 0x0000763208477816 */ /* 0x001fc80000000047 */
[----:B------:R2:W-:Y:S02]  /*1c950*/  @P0 STG.E.U16 desc[UR24][R4.64], R8 ;  /* 0x0000000804000986 */ /* 0x0005e4000c101518 */
[----:B--2---:R-:W-:Y:S01]  /*1c960*/  F2FP.BF16.F32.PACK_AB R5, R9, R70 ;  /* 0x000000460905723e */ /* 0x004fe200000010ff */
[C---:B------:R-:W-:Y:S02]  /*1c970*/  VIADD R4, R0.reuse, UR8 ;  /* 0x0000000800047c36 */ /* 0x040fe40008000000 */
[----:B------:R-:W-:Y:S02]  /*1c980*/  IMAD.WIDE R8, R0, 0x2, R68 ;  /* 0x0000000200087825 */ /* 0x000fe400078e0244 */
[----:B------:R-:W2:Y:S02]  /*1c990*/  LDL.LU R0, [R1+0x118] ;  /* 0x0001180001007983 */ /* 0x000ea40000300800 */
[----:B------:R-:W-:Y:S02]  /*1c9a0*/  VIADD R70, R93, 0x49 ;  /* 0x000000495d467836 */ /* 0x000fe40000000000 */
[----:B------:R0:W-:Y:S03]  /*1c9b0*/  @P4 STG.E.U16 desc[UR24][R8.64], R71 ;  /* 0x0000004708004986 */ /* 0x0001e6000c101518 */
[----:B------:R-:W-:-:S02]  /*1c9c0*/  ISETP.GE.AND P5, PT, R70, UR4, PT ;  /* 0x0000000446007c0c */ /* 0x000fc4000bfa6270 */
[----:B------:R-:W-:Y:S01]  /*1c9d0*/  ISETP.LT.AND P0, PT, R81, UR10, !P3 ;  /* 0x0000000a51007c0c */ /* 0x000fe2000df01270 */
[----:B------:R-:W4:Y:S01]  /*1c9e0*/  LDL.LU R70, [R1+0x1b0] ;  /* 0x0001b00001467983 */ /* 0x000f220000300800 */
[----:B------:R-:W-:Y:S01]  /*1c9f0*/  IMAD.WIDE R6, R4, 0x2, R2 ;  /* 0x0000000204067825 */ /* 0x000fe200078e0202 */
[----:B------:R-:W1:Y:S03]  /*1ca00*/  LDCU UR4, c[0x0][0x39c] ;  /* 0x00007380ff0477ac */ /* 0x000e660008000800 */
[----:B0-----:R-:W-:Y:S01]  /*1ca10*/  VIADD R8, R93, 0x4a ;  /* 0x0000004a5d087836 */ /* 0x001fe20000000000 */
[----:B------:R-:W3:Y:S01]  /*1ca20*/  LDL.LU R71, [R1+0x1ac] ;  /* 0x0001ac0001477983 */ /* 0x000ee20000300800 */
[----:B------:R-:W-:Y:S01]  /*1ca30*/  PRMT R9, R5, 0x7632, R9 ;  /* 0x0000763205097816 */ /* 0x000fe20000000009 */
[----:B------:R-:W0:Y:S02]  /*1ca40*/  LDCU UR10, c[0x0][0x398] ;  /* 0x00007300ff0a77ac */ /* 0x000e240008000800 */
[----:B------:R-:W-:-:S02]  /*1ca50*/  ISETP.GE.AND P4, PT, R8, UR6, PT ;  /* 0x0000000608007c0c */ /* 0x000fc4000bf86270 */
[----:B------:R-:W3:Y:S01]  /*1ca60*/  LDL.LU R8, [R1+0x11c] ;  /* 0x00011c0001087983 */ /* 0x000ee20000300800 */
[C---:B------:R-:W-:Y:S01]  /*1ca70*/  ISETP.LT.AND P3, PT, R92.reuse, UR16, !P3 ;  /* 0x000000105c007c0c */ /* 0x040fe2000df61270 */
[----:B------:R-:W0:Y:S02]  /*1ca80*/  LDCU UR6, c[0x0][0x39c] ;  /* 0x00007380ff0677ac */ /* 0x000e240008000800 */
[----:B------:R1:W-:Y:S01]  /*1ca90*/  @P0 STG.E.U16 desc[UR24][R6.64], R5 ;  /* 0x0000000506000986 */ /* 0x0003e2000c101518 */
[----:B------:R-:W-:Y:S01]  /*1caa0*/  ISETP.LT.AND P0, PT, R81, UR12, !P1 ;  /* 0x0000000c51007c0c */ /* 0x000fe2000cf01270 */
[----:B------:R-:W0:Y:S01]  /*1cab0*/  LDCU UR12, c[0x0][0x398] ;  /* 0x00007300ff0c77ac */ /* 0x000e220008000800 */
[----:B-----5:R-:W-:Y:S01]  /*1cac0*/  ISETP.LT.AND P1, PT, R92, UR14, !P1 ;  /* 0x0000000e5c007c0c */ /* 0x020fe2000cf21270 */
[----:B------:R-:W5:Y:S01]  /*1cad0*/  LDCU UR16, c[0x0][0x398] ;  /* 0x00007300ff1077ac */ /* 0x000f620008000800 */
[----:B------:R-:W0:Y:S01]  /*1cae0*/  LDCU UR14, c[0x0][0x398] ;  /* 0x00007300ff0e77ac */ /* 0x000e220008000800 */
[----:B-1----:R-:W-:-:S05]  /*1caf0*/  IMAD.WIDE R6, R4, 0x2, R68 ;  /* 0x0000000204067825 */ /* 0x002fca00078e0244 */
[----:B------:R-:W-:Y:S01]  /*1cb00*/  @P3 STG.E.U16 desc[UR24][R6.64], R9 ;  /* 0x0000000906003986 */ /* 0x000fe2000c101518 */
[----:B--2---:R-:W-:Y:S01]  /*1cb10*/  F2FP.BF16.F32.PACK_AB R10, R10, R0 ;  /* 0x000000000a0a723e */ /* 0x004fe200000010ff */
[----:B------:R-:W-:-:S04]  /*1cb20*/  VIADD R0, R4, UR8 ;  /* 0x0000000804007c36 */ /* 0x000fc80008000000 */
[----:B------:R-:W-:-:S05]  /*1cb30*/  IMAD.WIDE R4, R0, 0x2, R2 ;  /* 0x0000000200047825 */ /* 0x000fca00078e0202 */
[----:B------:R1:W-:Y:S01]  /*1cb40*/  @P0 STG.E.U16 desc[UR24][R4.64], R10 ;  /* 0x0000000a04000986 */ /* 0x0003e2000c101518 */
[----:B------:R-:W-:Y:S01]  /*1cb50*/  ISETP.LT.AND P0, PT, R81, UR18, !P2 ;  /* 0x0000001251007c0c */ /* 0x000fe2000d701270 */
[----:B------:R-:W2:Y:S01]  /*1cb60*/  LDCU UR18, c[0x0][0x398] ;  /* 0x00007300ff1277ac */ /* 0x000ea20008000800 */
[C---:B-1----:R-:W-:Y:S01]  /*1cb70*/  VIADD R4, R0.reuse, UR8 ;  /* 0x0000000800047c36 */ /* 0x042fe20008000000 */
[----:B---3--:R-:W-:Y:S01]  /*1cb80*/  F2FP.BF16.F32.PACK_AB R11, R11, R8 ;  /* 0x000000080b0b723e */ /* 0x008fe200000010ff */
[----:B------:R-:W-:Y:S01]  /*1cb90*/  IMAD.WIDE R8, R0, 0x2, R68 ;  /* 0x0000000200087825 */ /* 0x000fe200078e0244 */
[----:B------:R-:W-:Y:S01]  /*1cba0*/  PRMT R10, R10, 0x7632, R10 ;  /* 0x000076320a0a7816 */ /* 0x000fe2000000000a */
[----:B------:R-:W3:Y:S02]  /*1cbb0*/  LDL.LU R0, [R1+0x120] ;  /* 0x0001200001007983 */ /* 0x000ee40000300800 */
[----:B------:R-:W-:Y:S02]  /*1cbc0*/  IMAD.WIDE R6, R4, 0x2, R2 ;  /* 0x0000000204067825 */ /* 0x000fe400078e0202 */
[----:B------:R1:W-:Y:S04]  /*1cbd0*/  @P1 STG.E.U16 desc[UR24][R8.64], R10 ;  /* 0x0000000a08001986 */ /* 0x0003e8000c101518 */
[----:B------:R0:W-:Y:S01]  /*1cbe0*/  @P0 STG.E.U16 desc[UR24][R6.64], R11 ;  /* 0x0000000b06000986 */ /* 0x0001e2000c101518 */
[----:B-1----:R-:W-:Y:S01]  /*1cbf0*/  VIADD R8, R93, 0x4c ;  /* 0x0000004c5d087836 */ /* 0x002fe20000000000 */
[----:B------:R-:W-:-:S02]  /*1cc00*/  PRMT R9, R11, 0x7632, R9 ;  /* 0x000076320b097816 */ /* 0x000fc40000000009 */
[----:B0-----:R-:W2:Y:S02]  /*1cc10*/  LDL.LU R11, [R1+0x164] ;  /* 0x00016400010b7983 */ /* 0x001ea40000300800 */
[----:B------:R-:W-:Y:S02]  /*1cc20*/  ISETP.GE.AND P0, PT, R8, UR6, PT ;  /* 0x0000000608007c0c */ /* 0x000fe4000bf06270 */
[----:B------:R-:W-:Y:S01]  /*1cc30*/  ISETP.LT.AND P2, PT, R92, UR20, !P2 ;  /* 0x000000145c007c0c */ /* 0x000fe2000d741270 */
[----:B------:R-:W2:Y:S01]  /*1cc40*/  LDL.LU R8, [R1+0x124] ;  /* 0x0001240001087983 */ /* 0x000ea20000300800 */
[----:B------:R-:W-:Y:S01]  /*1cc50*/  ISETP.LT.AND P1, PT, R81, UR7, !P6 ;  /* 0x0000000751007c0c */ /* 0x000fe2000f721270 */
[----:B------:R-:W-:Y:S02]  /*1cc60*/  VIADD R5, R93, 0x4b ;  /* 0x0000004b5d057836 */ /* 0x000fe40000000000 */
[----:B------:R-:W-:Y:S01]  /*1cc70*/  IMAD.WIDE R6, R4, 0x2, R68 ;  /* 0x0000000204067825 */ /* 0x000fe200078e0244 */
[----:B------:R-:W-:Y:S01]  /*1cc80*/  ISETP.LT.AND P6, PT, R92, UR26, !P6 ;  /* 0x0000001a5c007c0c */ /* 0x000fe2000f7c1270 */
[----:B------:R-:W0:Y:S01]  /*1cc90*/  LDCU UR6, c[0x0][0x39c] ;  /* 0x00007380ff0677ac */ /* 0x000e220008000800 */
[----:B------:R-:W-:Y:S01]  /*1cca0*/  ISETP.GE.AND P3, PT, R5, UR4, PT ;  /* 0x0000000405007c0c */ /* 0x000fe2000bf66270 */
[----:B------:R-:W1:Y:S04]  /*1ccb0*/  LDCU UR4, c[0x0][0x39c] ;  /* 0x00007380ff0477ac */ /* 0x000e680008000800 */
[----:B------:R-:W-:Y:S01]  /*1ccc0*/  @P2 STG.E.U16 desc[UR24][R6.64], R9 ;  /* 0x0000000906002986 */ /* 0x000fe2000c101518 */
[----:B------:R-:W0:Y:S01]  /*1ccd0*/  LDCU UR7, c[0x0][0x398] ;  /* 0x00007300ff0777ac */ /* 0x000e220008000800 */
[----:B------:R-:W0:Y:S01]  /*1cce0*/  LDCU UR20, c[0x0][0x398] ;  /* 0x00007300ff1477ac */ /* 0x000e220008000800 */
[----:B------:R-:W0:Y:S01]  /*1ccf0*/  LDCU UR26, c[0x0][0x398] ;  /* 0x00007300ff1a77ac */ /* 0x000e220008000800 */
[----:B---3--:R-:W-:Y:S01]  /*1cd00*/  F2FP.BF16.F32.PACK_AB R12, R12, R0 ;  /* 0x000000000c0c723e */ /* 0x008fe200000010ff */
[----:B------:R-:W-:-:S04]  /*1cd10*/  VIADD R0, R4, UR8 ;  /* 0x0000000804007c36 */ /* 0x000fc80008000000 */
[----:B------:R-:W-:Y:S01]  /*1cd20*/  IMAD.WIDE R4, R0, 0x2, R2 ;  /* 0x0000000200047825 */ /* 0x000fe200078e0202 */
[----:B------:R-:W-:-:S04]  /*1cd30*/  PRMT R10, R12, 0x7632, R10 ;  /* 0x000076320c0a7816 */ /* 0x000fc8000000000a */
[----:B------:R3:W-:Y:S01]  /*1cd40*/  @P1 STG.E.U16 desc[UR24][R4.64], R12 ;  /* 0x0000000c04001986 */ /* 0x0007e2000c101518 */
[----:B------:R-:W-:Y:S01]  /*1cd50*/  ISETP.LT.AND P1, PT, R81, UR10, !P5 ;  /* 0x0000000a51007c0c */ /* 0x000fe2000ef21270 */
[----:B------:R-:W0:Y:S01]  /*1cd60*/  LDCU UR10, c[0x0][0x398] ;  /* 0x00007300ff0a77ac */ /* 0x000e220008000800 */
[C---:B---3--:R-:W-:Y:S01]  /*1cd70*/  VIADD R4, R0.reuse, UR8 ;  /* 0x0000000800047c36 */ /* 0x048fe20008000000 */
[----:B--2---:R-:W-:Y:S01]  /*1cd80*/  F2FP.BF16.F32.PACK_AB R13, R13, R8 ;  /* 0x000000080d0d723e */ /* 0x004fe200000010ff */
[----:B------:R-:W-:Y:S02]  /*1cd90*/  IMAD.WIDE R8, R0, 0x2, R68 ;  /* 0x0000000200087825 */ /* 0x000fe400078e0244 */
[----:B------:R-:W2:Y:S02]  /*1cda0*/  LDL.LU R0, [R1+0x128] ;  /* 0x0001280001007983 */ /* 0x000ea40000300800 */
[----:B------:R-:W-:Y:S02]  /*1cdb0*/  IMAD.WIDE R6, R4, 0x2, R2 ;  /* 0x0000000204067825 */ /* 0x000fe400078e0202 */
[----:B------:R3:W-:Y:S04]  /*1cdc0*/  @P6 STG.E.U16 desc[UR24][R8.64], R10 ;  /* 0x0000000a08006986 */ /* 0x0007e8000c101518 */
[----:B------:R0:W-:Y:S01]  /*1cdd0*/  @P1 STG.E.U16 desc[UR24][R6.64], R13 ;  /* 0x0000000d06001986 */ /* 0x0001e2000c101518 */
[----:B---3--:R-:W-:Y:S01]  /*1cde0*/  VIADD R8, R93, 0x4e ;  /* 0x0000004e5d087836 */ /* 0x008fe20000000000 */
[----:B------:R-:W-:-:S02]  /*1cdf0*/  PRMT R9, R13, 0x7632, R9 ;  /* 0x000076320d097816 */ /* 0x000fc40000000009 */
[----:B0-----:R-:W3:Y:S02]  /*1ce00*/  LDL.LU R13, [R1+0x168] ;  /* 0x00016800010d7983 */ /* 0x001ee40000300800 */
[----:B------:R-:W-:Y:S02]  /*1ce10*/  ISETP.GE.AND P1, PT, R8, UR6, PT ;  /* 0x0000000608007c0c */ /* 0x000fe4000bf26270 */
[----:B------:R-:W-:Y:S01]  /*1ce20*/  ISETP.LT.AND P5, PT, R92, UR22, !P5 ;  /* 0x000000165c007c0c */ /* 0x000fe2000efa1270 */
[----:B------:R-:W3:Y:S01]  /*1ce30*/  LDL.LU R8, [R1+0x12c] ;  /* 0x00012c0001087983 */ /* 0x000ee20000300800 */
[----:B------:R-:W-:Y:S01]  /*1ce40*/  ISETP.LT.AND P6, PT, R81, UR12, !P4 ;  /* 0x0000000c51007c0c */ /* 0x000fe2000e7c1270 */
[----:B------:R-:W-:Y:S02]  /*1ce50*/  VIADD R5, R93, 0x4d ;  /* 0x0000004d5d057836 */ /* 0x000fe40000000000 */
[----:B------:R-:W-:Y:S01]  /*1ce60*/  IMAD.WIDE R6, R4, 0x2, R68 ;  /* 0x0000000204067825 */ /* 0x000fe200078e0244 */
[----:B-----5:R-:W-:Y:S01]  /*1ce70*/  ISETP.LT.AND P4, PT, R92, UR16, !P4 ;  /* 0x000000105c007c0c */ /* 0x020fe2000e781270 */
[----:B------:R-:W0:Y:S01]  /*1ce80*/  LDCU UR6, c[0x0][0x39c] ;  /* 0x00007380ff0677ac */ /* 0x000e220008000800 */
[----:B-1----:R-:W-:Y:S01]  /*1ce90*/  ISETP.GE.AND P2, PT, R5, UR4, PT ;  /* 0x0000000405007c0c */ /* 0x002fe2000bf46270 */
[----:B------:R-:W1:Y:S04]  /*1cea0*/  LDCU UR4, c[0x0][0x39c] ;  /* 0x00007380ff0477ac */ /* 0x000e680008000800 */
[----:B------:R-:W-:Y:S01]  /*1ceb0*/  @P5 STG.E.U16 desc[UR24][R6.64], R9 ;  /* 0x0000000906005986 */ /* 0x000fe2000c101518 */
[----:B------:R-:W5:Y:S01]  /*1cec0*/  LDCU UR12, c[0x0][0x398] ;  /* 0x00007300ff0c77ac */ /* 0x000f620008000800 */
[----:B------:R-:W0:Y:S01]  /*1ced0*/  LDCU UR22, c[0x0][0x398] ;  /* 0x00007300ff1677ac */ /* 0x000e220008000800 */
[----:B------:R-:W0:Y:S01]  /*1cee0*/  LDCU UR16, c[0x0][0x398] ;  /* 0x00007300ff1077ac */ /* 0x000e220008000800 */
[----:B--2---:R-:W-:Y:S01]  /*1cef0*/  F2FP.BF16.F32.PACK_AB R14, R14, R0 ;  /* 0x000000000e0e723e */ /* 0x004fe200000010ff */
[----:B------:R-:W-:-:S04]  /*1cf00*/  VIADD R0, R4, UR8 ;  /* 0x0000000804007c36 */ /* 0x000fc80008000000 */
[----:B------:R-:W-:Y:S01]  /*1cf10*/  IMAD.WIDE R4, R0, 0x2, R2 ;  /* 0x0000000200047825 */ /* 0x000fe200078e0202 */
[----:B------:R-:W-:-:S04]  /*1cf20*/  PRMT R10, R14, 0x7632, R10 ;  /* 0x000076320e0a7816 */ /* 0x000fc8000000000a */
[----:B------:R2:W-:Y:S01]  /*1cf30*/  @P6 STG.E.U16 desc[UR24][R4.64], R14 ;  /* 0x0000000e04006986 */ /* 0x0005e2000c101518 */
[----:B------:R-:W-:Y:S01]  /*1cf40*/  ISETP.LT.AND P6, PT, R81, UR14, !P3 ;  /* 0x0000000e51007c0c */ /* 0x000fe2000dfc1270 */
[----:B------:R-:W0:Y:S01]  /*1cf50*/  LDCU UR14, c[0x0][0x398] ;  /* 0x00007300ff0e77ac */ /* 0x000e220008000800 */
[C---:B--2---:R-:W-:Y:S01]  /*1cf60*/  VIADD R4, R0.reuse, UR8 ;  /* 0x0000000800047c36 */ /* 0x044fe20008000000 */
[----:B------:R-:W2:Y:S01]  /*1cf70*/  LDL.LU R14, [R1+0x1a8] ;  /* 0x0001a800010e7983 */ /* 0x000ea20000300800 */
[----:B---3--:R-:W-:Y:S01]  /*1cf80*/  F2FP.BF16.F32.PACK_AB R15, R15, R8 ;  /* 0x000000080f0f723e */ /* 0x008fe200000010ff */
[----:B------:R-:W-:Y:S02]  /*1cf90*/  IMAD.WIDE R8, R0, 0x2, R68 ;  /* 0x0000000200087825 */ /* 0x000fe400078e0244 */
[----:B------:R-:W3:Y:S02]  /*1cfa0*/  LDL.LU R0, [R1+0x130] ;  /* 0x0001300001007983 */ /* 0x000ee40000300800 */
[----:B------:R-:W-:-:S02]  /*1cfb0*/  IMAD.WIDE R6, R4, 0x2, R2 ;  /* 0x0000000204067825 */ /* 0x000fc400078e0202 */
[----:B------:R0:W-:Y:S04]  /*1cfc0*/  @P4 STG.E.U16 desc[UR24][R8.64], R10 ;  /* 0x0000000a08004986 */ /* 0x0001e8000c101518 */
[----:B------:R1:W-:Y:S01]  /*1cfd0*/  @P6 STG.E.U16 desc[UR24][R6.64], R15 ;  /* 0x0000000f06006986 */ /* 0x0003e2000c101518 */
[----:B0-----:R-:W-:Y:S01]  /*1cfe0*/  VIADD R8, R93, 0x50 ;  /* 0x000000505d087836 */ /* 0x001fe20000000000 */
[----:B------:R-:W-:Y:S02]  /*1cff0*/  PRMT R9, R15, 0x7632, R9 ;  /* 0x000076320f097816 */ /* 0x000fe40000000009 */
[----:B-1----:R-:W2:Y:S02]  /*1d000*/  LDL.LU R15, [R1+0x16c] ;  /* 0x00016c00010f7983 */ /* 0x002ea40000300800 */
[----:B------:R-:W-:-:S02]  /*1d010*/  ISETP.GE.AND P4, PT, R8, UR6, PT ;  /* 0x0000000608007c0c */ /* 0x000fc4000bf86270 */
        /* <DEDUP_REMOVED lines=21> */
[----:B------:R-:W3:Y:S01]  /*1d170*/  LDL.LU R16, [R1+0x1a4] ;  /* 0x0001a40001107983 */ /* 0x000ee20000300800 */
[----:B--2---:R-:W-:Y:S01]  /*1d180*/  F2FP.BF16.F32.PACK_AB R17, R17, R8 ;  /* 0x000000081111723e */ /* 0x004fe200000010ff */
[----:B------:R-:W-:Y:S02]  /*1d190*/  IMAD.WIDE R8, R0, 0x2, R68 ;  /* 0x0000000200087825 */ /* 0x000fe400078e0244 */
[----:B------:R-:W2:Y:S02]  /*1d1a0*/  LDL.LU R0, [R1+0x138] ;  /* 0x0001380001007983 */ /* 0x000ea40000300800 */
[----:B------:R-:W-:-:S02]  /*1d1b0*/  IMAD.WIDE R6, R4, 0x2, R2 ;  /* 0x0000000204067825 */ /* 0x000fc400078e0202 */
[----:B------:R0:W-:Y:S04]  /*1d1c0*/  @P0 STG.E.U16 desc[UR24][R8.64], R10 ;  /* 0x0000000a08000986 */ /* 0x0001e8000c101518 */
[----:B------:R1:W-:Y:S01]  /*1d1d0*/  @P6 STG.E.U16 desc[UR24][R6.64], R17 ;  /* 0x0000001106006986 */ /* 0x0003e2000c101518 */
[----:B0-----:R-:W-:Y:S01]  /*1d1e0*/  VIADD R8, R93, 0x52 ;  /* 0x000000525d087836 */ /* 0x001fe20000000000 */
[----:B------:R-:W-:Y:S02]  /*1d1f0*/  PRMT R9, R17, 0x7632, R9 ;  /* 0x0000763211097816 */ /* 0x000fe40000000009 */
[----:B-1----:R-:W3:Y:S02]  /*1d200*/  LDL.LU R17, [R1+0x1a0] ;  /* 0x0001a00001117983 */ /* 0x002ee40000300800 */
[----:B------:R-:W-:-:S02]  /*1d210*/  ISETP.GE.AND P0, PT, R8, UR6, PT ;  /* 0x0000000608007c0c */ /* 0x000fc4000bf06270 */
[----:B------:R-:W-:Y:S01]  /*1d220*/  ISETP.LT.AND P2, PT, R92, UR26, !P2 ;  /* 0x0000001a5c007c0c */ /* 0x000fe2000d741270 */
[----:B------:R-:W3:Y:S01]  /*1d230*/  LDL.LU R8, [R1+0x13c] ;  /* 0x00013c0001087983 */ /* 0x000ee20000300800 */
[----:B-----5:R-:W-:Y:S01]  /*1d240*/  ISETP.LT.AND P6, PT, R81, UR12, !P1 ;  /* 0x0000000c51007c0c */ /* 0x020fe2000cfc1270 */
[----:B------:R-:W-:Y:S02]  /*1d250*/  VIADD R5, R93, 0x51 ;  /* 0x000000515d057836 */ /* 0x000fe40000000000 */
[----:B------:R-:W-:Y:S01]  /*1d260*/  IMAD.WIDE R6, R4, 0x2, R68 ;  /* 0x0000000204067825 */ /* 0x000fe200078e0244 */
[----:B------:R-:W-:Y:S01]  /*1d270*/  ISETP.LT.AND P1, PT, R92, UR22, !P1 ;  /* 0x000000165c007c0c */ /* 0x000fe2000cf21270 */
[----:B------:R-:W0:Y:S01]  /*1d280*/  LDCU UR6, c[0x0][0x39c] ;  /* 0x00007380ff0677ac */ /* 0x000e220008000800 */
[----:B------:R-:W-:Y:S01]  /*1d290*/  ISETP.GE.AND P3, PT, R5, UR4, PT ;  /* 0x0000000405007c0c */ /* 0x000fe2000bf66270 */
        /* <DEDUP_REMOVED lines=91> */
[----:B------:R-:W-:Y:S01]  /*1d850*/  VIADD R5, R93, 0x57 ;  /* 0x000000575d057836 */ /* 0x000fe20000000000 */
[----:B------:R-:W0:Y:S01]  /*1d860*/  LDCU UR6, c[0x0][0x39c] ;  /* 0x00007380ff0677ac */ /* 0x000e220008000800 */
[----:B------:R-:W-:-:S03]  /*1d870*/  IMAD.WIDE R6, R4, 0x2, R68 ;  /* 0x0000000204067825 */ /* 0x000fc600078e0244 */
[----:B------:R-:W-:Y:S01]  /*1d880*/  ISETP.GE.AND P3, PT, R5, UR4, PT ;  /* 0x0000000405007c0c */ /* 0x000fe2000bf66270 */
[----:B------:R-:W1:Y:S04]  /*1d890*/  LDCU UR4, c[0x0][0x39c] ;  /* 0x00007380ff0477ac */ /* 0x000e680008000800 */
[----:B------:R-:W-:Y:S01]  /*1d8a0*/  @P2 STG.E.U16 desc[UR24][R6.64], R9 ;  /* 0x0000000906002986 */ /* 0x000fe2000c101518 */
[----:B------:R-:W0:Y:S01]  /*1d8b0*/  LDCU UR22, c[0x0][0x398] ;  /* 0x00007300ff1677ac */ /* 0x000e220008000800 */
[----:B---3--:R-:W-:Y:S01]  /*1d8c0*/  F2FP.BF16.F32.PACK_AB R24, R24, R0 ;  /* 0x000000001818723e */ /* 0x008fe200000010ff */
[----:B------:R-:W-:Y:S01]  /*1d8d0*/  VIADD R0, R4, UR8 ;  /* 0x0000000804007c36 */ /* 0x000fe20008000000 */
[----:B------:R-:W3:Y:S03]  /*1d8e0*/  LDCU UR7, c[0x0][0x398] ;  /* 0x00007300ff0777ac */ /* 0x000ee60008000800 */
[----:B------:R-:W-:Y:S01]  /*1d8f0*/  IMAD.WIDE R4, R0, 0x2, R2 ;  /* 0x0000000200047825 */ /* 0x000fe200078e0202 */
[----:B------:R-:W-:-:S04]  /*1d900*/  PRMT R10, R24, 0x7632, R10 ;  /* 0x00007632180a7816 */ /* 0x000fc8000000000a */
[----:B------:R0:W-:Y:S02]  /*1d910*/  @P6 STG.E.U16 desc[UR24][R4.64], R24 ;  /* 0x0000001804006986 */ /* 0x0001e4000c101518 */
[C---:B0-----:R-:W-:Y:S02]  /*1d920*/  VIADD R4, R0.reuse, UR8 ;  /* 0x0000000800047c36 */ /* 0x041fe40008000000 */
[----:B------:R-:W3:Y:S01]  /*1d930*/  LDL.LU R24, [R1+0x184] ;  /* 0x0001840001187983 */ /* 0x000ee20000300800 */
[----:B--2---:R-:W-:Y:S01]  /*1d940*/  F2FP.BF16.F32.PACK_AB R25, R25, R8 ;  /* 0x000000081919723e */ /* 0x004fe200000010ff */
[----:B------:R-:W-:Y:S02]  /*1d950*/  IMAD.WIDE R8, R0, 0x2, R68 ;  /* 0x0000000200087825 */ /* 0x000fe400078e0244 */
[----:B------:R-:W2:Y:S01]  /*1d960*/  LDL.LU R0, [R1+0x158] ;  /* 0x0001580001007983 */ /* 0x000ea20000300800 */
[----:B------:R-:W-:Y:S02]  /*1d970*/  ISETP.LT.AND P1, PT, R92, UR16, !P1 ;  /* 0x000000105c007c0c */ /* 0x000fe4000cf21270 */
[----:B------:R-:W-:Y:S01]  /*1d980*/  ISETP.LT.AND P6, PT, R81, UR10, !P5 ;  /* 0x0000000a51007c0c */ /* 0x000fe2000efc1270 */
[----:B------:R-:W-:-:S02]  /*1d990*/  VIADD R5, R93, 0x59 ;  /* 0x000000595d057836 */ /* 0x000fc40000000000 */
[----:B------:R-:W-:Y:S01]  /*1d9a0*/  IMAD.WIDE R6, R4, 0x2, R2 ;  /* 0x0000000204067825 */ /* 0x000fe200078e0202 */
[----:B------:R-:W-:Y:S01]  /*1d9b0*/  ISETP.LT.AND P5, PT, R92, UR18, !P5 ;  /* 0x000000125c007c0c */ /* 0x000fe2000efa1270 */
[----:B------:R-:W0:Y:S01]  /*1d9c0*/  LDCU UR10, c[0x0][0x398] ;  /* 0x00007300ff0a77ac */ /* 0x000e220008000800 */
[----:B-1----:R-:W-:Y:S01]  /*1d9d0*/  ISETP.GE.AND P2, PT, R5, UR4, PT ;  /* 0x0000000405007c0c */ /* 0x002fe2000bf46270 */
[----:B------:R-:W1:Y:S04]  /*1d9e0*/  LDCU UR4, c[0x0][0x39c] ;  /* 0x00007380ff0477ac */ /* 0x000e680008000800 */
[----:B------:R0:W-:Y:S01]  /*1d9f0*/  @P1 STG.E.U16 desc[UR24][R8.64], R10 ;  /* 0x0000000a08001986 */ /* 0x0001e2000c101518 */
[----:B------:R-:W-:Y:S01]  /*1da00*/  F2FP.BF16.F32.PACK_AB R29, R29, R11 ;  /* 0x0000000b1d1d723e */ /* 0x000fe200000010ff */
[----:B------:R-:W1:Y:S02]  /*1da10*/  LDCU UR16, c[0x0][0x398] ;  /* 0x00007300ff1077ac */ /* 0x000e640008000800 */
[----:B------:R4:W-:Y:S01]  /*1da20*/  @P6 STG.E.U16 desc[UR24][R6.64], R25 ;  /* 0x0000001906006986 */ /* 0x0009e2000c101518 */
[----:B-----5:R-:W-:Y:S01]  /*1da30*/  ISETP.LT.AND P6, PT, R81, UR12, !P4 ;  /* 0x0000000c51007c0c */ /* 0x020fe2000e7c1270 */
[----:B------:R-:W5:Y:S01]  /*1da40*/  LDCU UR12, c[0x0][0x398] ;  /* 0x00007300ff0c77ac */ /* 0x000f620008000800 */
[----:B------:R-:W1:Y:S01]  /*1da50*/  LDCU UR18, c[0x0][0x398] ;  /* 0x00007300ff1277ac */ /* 0x000e620008000800 */
[----:B0-----:R-:W-:Y:S01]  /*1da60*/  IMAD.WIDE R8, R4, 0x2, R68 ;  /* 0x0000000204087825 */ /* 0x001fe200078e0244 */
[----:B----4-:R-:W-:-:S02]  /*1da70*/  PRMT R7, R25, 0x7632, R7 ;  /* 0x0000763219077816 */ /* 0x010fc40000000007 */
[----:B------:R-:W4:Y:S01]  /*1da80*/  LDL.LU R25, [R1+0x180] ;  /* 0x0001800001197983 */ /* 0x000f220000300800 */
[----:B------:R-:W-:-:S03]  /*1da90*/  VIADD R6, R4, UR8 ;  /* 0x0000000804067c36 */ /* 0x000fc60008000000 */
[----:B------:R0:W-:Y:S01]  /*1daa0*/  @P5 STG.E.U16 desc[UR24][R8.64], R7 ;  /* 0x0000000708005986 */ /* 0x0001e2000c101518 */
[----:B------:R-:W-:-:S04]  /*1dab0*/  IMAD.WIDE R4, R6, 0x2, R2 ;  /* 0x0000000206047825 */ /* 0x000fc800078e0202 */
[----:B0-----:R-:W-:-:S05]  /*1dac0*/  VIADD R8, R93, 0x5b ;  /* 0x0000005b5d087836 */ /* 0x001fca0000000000 */
[----:B-1----:R-:W-:Y:S01]  /*1dad0*/  ISETP.GE.AND P5, PT, R8, UR4, PT ;  /* 0x0000000408007c0c */ /* 0x002fe2000bfa6270 */
[----:B------:R-:W0:Y:S01]  /*1dae0*/  LDCU UR4, c[0x0][0x39c] ;  /* 0x00007380ff0477ac */ /* 0x000e220008000800 */
[----:B--2---:R-:W-:Y:S01]  /*1daf0*/  F2FP.BF16.F32.PACK_AB R26, R26, R0 ;  /* 0x000000001a1a723e */ /* 0x004fe200000010ff */
[----:B------:R-:W-:-:S05]  /*1db00*/  VIADD R0, R93, 0x5a ;  /* 0x0000005a5d007836 */ /* 0x000fca0000000000 */
[----:B------:R-:W-:Y:S01]  /*1db10*/  ISETP.GE.AND P1, PT, R0, UR6, PT ;  /* 0x0000000600007c0c */ /* 0x000fe2000bf26270 */
[----:B------:R1:W-:Y:S04]  /*1db20*/  @P6 STG.E.U16 desc[UR24][R4.64], R26 ;  /* 0x0000001a04006986 */ /* 0x0003e8000c101518 */
[----:B------:R-:W2:Y:S01]  /*1db30*/  LDL.LU R0, [R1+0x15c] ;  /* 0x00015c0001007983 */ /* 0x000ea20000300800 */
[----:B------:R-:W-:Y:S01]  /*1db40*/  PRMT R9, R26, 0x7632, R9 ;  /* 0x000076321a097816 */ /* 0x000fe20000000009 */
[----:B------:R-:W0:Y:S02]  /*1db50*/  LDCU UR6, c[0x0][0x39c] ;  /* 0x00007380ff0677ac */ /* 0x000e240008000800 */
[----:B-1----:R-:W3:Y:S04]  /*1db60*/  LDL.LU R26, [R1+0x17c] ;  /* 0x00017c00011a7983 */ /* 0x002ee80000300800 */
[----:B------:R-:W3:Y:S01]  /*1db70*/  LDL.LU R8, [R1+0x160] ;  /* 0x0001600001087983 */ /* 0x000ee20000300800 */
[----:B------:R-:W-:Y:S01]  /*1db80*/  ISETP.LT.AND P4, PT, R92, UR20, !P4 ;  /* 0x000000145c007c0c */ /* 0x000fe2000e781270 */
[----:B------:R-:W1:Y:S01]  /*1db90*/  LDCU UR20, c[0x0][0x398] ;  /* 0x00007300ff1477ac */ /* 0x000e620008000800 */
[----:B------:R-:W-:-:S02]  /*1dba0*/  ISETP.LT.AND P6, PT, R81, UR14, !P3 ;  /* 0x0000000e51007c0c */ /* 0x000fc4000dfc1270 */
[----:B------:R-:W-:Y:S01]  /*1dbb0*/  ISETP.LT.AND P3, PT, R92, UR26, !P3 ;  /* 0x0000001a5c007c0c */ /* 0x000fe2000df61270 */
[----:B------:R-:W0:Y:S01]  /*1dbc0*/  LDCU UR14, c[0x0][0x398] ;  /* 0x00007300ff0e77ac */ /* 0x000e220008000800 */
[----:B------:R-:W-:Y:S02]  /*1dbd0*/  F2FP.BF16.F32.PACK_AB R30, R30, R13 ;  /* 0x0000000d1e1e723e */ /* 0x000fe400000010ff */
[----:B------:R-:W-:Y:S01]  /*1dbe0*/  F2FP.BF16.F32.PACK_AB R31, R31, R15 ;  /* 0x0000000f1f1f723e */ /* 0x000fe200000010ff */
[----:B------:R-:W0:Y:S01]  /*1dbf0*/  LDCU UR26, c[0x0][0x398] ;  /* 0x00007300ff1a77ac */ /* 0x000e220008000800 */
[----:B--2---:R-:W-:Y:S01]  /*1dc00*/  F2FP.BF16.F32.PACK_AB R27, R27, R0 ;  /* 0x000000001b1b723e */ /* 0x004fe200000010ff */
[C---:B------:R-:W-:Y:S02]  /*1dc10*/  VIADD R0, R6.reuse, UR8 ;  /* 0x0000000806007c36 */ /* 0x040fe40008000000 */
[----:B------:R-:W-:-:S04]  /*1dc20*/  IMAD.WIDE R6, R6, 0x2, R68 ;  /* 0x0000000206067825 */ /* 0x000fc800078e0244 */
[----:B------:R-:W-:Y:S01]  /*1dc30*/  IMAD.WIDE R4, R0, 0x2, R2 ;  /* 0x0000000200047825 */ /* 0x000fe200078e0202 */
[----:B------:R2:W-:Y:S04]  /*1dc40*/  @P4 STG.E.U16 desc[UR24][R6.64], R9 ;  /* 0x0000000906004986 */ /* 0x0005e8000c101518 */
[----:B------:R0:W-:Y:S01]  /*1dc50*/  @P6 STG.E.U16 desc[UR24][R4.64], R27 ;  /* 0x0000001b04006986 */ /* 0x0001e2000c101518 */
[----:B---3--:R-:W-:Y:S01]  /*1dc60*/  ISETP.LT.AND P6, PT, R81, UR7, !P0 ;  /* 0x0000000751007c0c */ /* 0x008fe2000c7c1270 */
[----:B------:R-:W3:Y:S01]  /*1dc70*/  LDCU UR7, c[0x0][0x398] ;  /* 0x00007300ff0777ac */ /* 0x000ee20008000800 */
[----:B------:R-:W-:Y:S01]  /*1dc80*/  F2FP.BF16.F32.PACK_AB R28, R28, R8 ;  /* 0x000000081c1c723e */ /* 0x000fe200000010ff */
[C---:B------:R-:W-:Y:S01]  /*1dc90*/  VIADD R8, R0.reuse, UR8 ;  /* 0x0000000800087c36 */ /* 0x040fe20008000000 */
[----:B------:R-:W-:Y:S01]  /*1dca0*/  PRMT R10, R27, 0x7632, R10 ;  /* 0x000076321b0a7816 */ /* 0x000fe2000000000a */
[----:B--2---:R-:W-:-:S04]  /*1dcb0*/  IMAD.WIDE R6, R0, 0x2, R68 ;  /* 0x0000000200067825 */ /* 0x004fc800078e0244 */
[----:B0-----:R-:W-:Y:S01]  /*1dcc0*/  IMAD.WIDE R4, R8, 0x2, R2 ;  /* 0x0000000208047825 */ /* 0x001fe200078e0202 */
[----:B------:R-:W-:Y:S01]  /*1dcd0*/  @P3 STG.E.U16 desc[UR24][R6.64], R10 ;  /* 0x0000000a06003986 */ /* 0x000fe2000c101518 */
[----:B------:R-:W-:Y:S01]  /*1dce0*/  ISETP.LT.AND P0, PT, R92, UR22, !P0 ;  /* 0x000000165c007c0c */ /* 0x000fe2000c701270 */
[----:B------:R-:W0:Y:S02]  /*1dcf0*/  LDCU UR22, c[0x0][0x398] ;  /* 0x00007300ff1677ac */ /* 0x000e240008000800 */
[----:B------:R2:W-:Y:S01]  /*1dd00*/  @P6 STG.E.U16 desc[UR24][R4.64], R28 ;  /* 0x0000001c04006986 */ /* 0x0005e2000c101518 */
[----:B------:R-:W-:Y:S01]  /*1dd10*/  ISETP.LT.AND P6, PT, R81, UR10, !P2 ;  /* 0x0000000a51007c0c */ /* 0x000fe2000d7c1270 */
[----:B------:R-:W-:Y:S01]  /*1dd20*/  VIADD R9, R93, 0x5c ;  /* 0x0000005c5d097836 */ /* 0x000fe20000000000 */
[----:B------:R-:W0:Y:S01]  /*1dd30*/  LDCU UR10, c[0x0][0x398] ;  /* 0x00007300ff0a77ac */ /* 0x000e220008000800 */
[C---:B------:R-:W-:Y:S01]  /*1dd40*/  VIADD R11, R8.reuse, UR8 ;  /* 0x00000008080b7c36 */ /* 0x040fe20008000000 */
[----:B------:R-:W4:Y:S02]  /*1dd50*/  LDL.LU R27, [R1+0x178] ;  /* 0x00017800011b7983 */ /* 0x000f240000300800 */
[----:B------:R-:W-:Y:S01]  /*1dd60*/  ISETP.GE.AND P4, PT, R9, UR6, PT ;  /* 0x0000000609007c0c */ /* 0x000fe2000bf86270 */
[----:B------:R-:W-:Y:S01]  /*1dd70*/  IMAD.WIDE R8, R8, 0x2, R68 ;  /* 0x0000000208087825 */ /* 0x000fe200078e0244 */
[----:B--2---:R-:W-:-:S03]  /*1dd80*/  PRMT R5, R28, 0x7632, R5 ;  /* 0x000076321c057816 */ /* 0x004fc60000000005 */
[C---:B------:R-:W-:Y:S01]  /*1dd90*/  IMAD.WIDE R6, R11.reuse, 0x2, R2 ;  /* 0x000000020b067825 */ /* 0x040fe200078e0202 */
[----:B------:R-:W2:Y:S01]  /*1dda0*/  LDL.LU R28, [R1+0x174] ;  /* 0x00017400011c7983 */ /* 0x000ea20000300800 */
[----:B------:R-:W-:Y:S01]  /*1ddb0*/  ISETP.LT.AND P2, PT, R92, UR16, !P2 ;  /* 0x000000105c007c0c */ /* 0x000fe2000d741270 */
[----:B------:R-:W0:Y:S02]  /*1ddc0*/  LDCU UR6, c[0x0][0x39c] ;  /* 0x00007380ff0677ac */ /* 0x000e240008000800 */
[----:B------:R-:W-:Y:S01]  /*1ddd0*/  @P0 STG.E.U16 desc[UR24][R8.64], R5 ;  /* 0x0000000508000986 */ /* 0x000fe2000c101518 */
[----:B------:R-:W-:Y:S01]  /*1dde0*/  VIADD R13, R11, UR8 ;  /* 0x000000080b0d7c36 */ /* 0x000fe20008000000 */
[----:B------:R-:W0:Y:S02]  /*1ddf0*/  LDCU UR16, c[0x0][0x398] ;  /* 0x00007300ff1077ac */ /* 0x000e240008000800 */
[----:B------:R1:W-:Y:S02]  /*1de00*/  @P6 STG.E.U16 desc[UR24][R6.64], R29 ;  /* 0x0000001d06006986 */ /* 0x0003e4000c101518 */
[----:B-1----:R-:W-:-:S02]  /*1de10*/  PRMT R7, R29, 0x7632, R7 ;  /* 0x000076321d077816 */ /* 0x002fc40000000007 */
[----:B------:R-:W2:Y:S01]  /*1de20*/  LDL.LU R29, [R1+0x170] ;  /* 0x00017000011d7983 */ /* 0x000ea20000300800 */
[----:B-----5:R-:W-:Y:S01]  /*1de30*/  ISETP.LT.AND P6, PT, R81, UR12, !P1 ;  /* 0x0000000c51007c0c */ /* 0x020fe2000cfc1270 */
[----:B------:R-:W-:-:S04]  /*1de40*/  IMAD.WIDE R10, R11, 0x2, R68 ;  /* 0x000000020b0a7825 */ /* 0x000fc800078e0244 */
[C-C-:B------:R-:W-:Y:S01]  /*1de50*/  IMAD.WIDE R4, R13.reuse, 0x2, R2.reuse ;  /* 0x000000020d047825 */ /* 0x140fe200078e0202 */
[----:B------:R1:W-:Y:S01]  /*1de60*/  @P2 STG.E.U16 desc[UR24][R10.64], R7 ;  /* 0x000000070a002986 */ /* 0x0003e2000c101518 */
[----:B------:R-:W-:Y:S01]  /*1de70*/  ISETP.LT.AND P1, PT, R92, UR18, !P1 ;  /* 0x000000125c007c0c */ /* 0x000fe2000cf21270 */
[----:B------:R-:W5:Y:S01]  /*1de80*/  LDCU UR12, c[0x0][0x398] ;  /* 0x00007300ff0c77ac */ /* 0x000f620008000800 */
[----:B------:R-:W-:Y:S02]  /*1de90*/  VIADD R15, R13, UR8 ;  /* 0x000000080d0f7c36 */ /* 0x000fe40008000000 */
[----:B------:R-:W-:Y:S01]  /*1dea0*/  VIADD R0, R93, 0x5d ;  /* 0x0000005d5d007836 */ /* 0x000fe20000000000 */
[----:B------:R-:W0:Y:S01]  /*1deb0*/  LDCU UR18, c[0x0][0x398] ;  /* 0x00007300ff1277ac */ /* 0x000e220008000800 */
[----:B------:R3:W-:Y:S01]  /*1dec0*/  @P6 STG.E.U16 desc[UR24][R4.64], R30 ;  /* 0x0000001e04006986 */ /* 0x0007e2000c101518 */
[----:B------:R-:W-:Y:S01]  /*1ded0*/  ISETP.LT.AND P6, PT, R81, UR14, !P5 ;  /* 0x0000000e51007c0c */ /* 0x000fe2000efc1270 */
[----:B------:R-:W-:-:S04]  /*1dee0*/  IMAD.WIDE R8, R15, 0x2, R2 ;  /* 0x000000020f087825 */ /* 0x000fc800078e0202 */
[----:B-1----:R-:W-:Y:S01]  /*1def0*/  IMAD.WIDE R6, R13, 0x2, R68 ;  /* 0x000000020d067825 */ /* 0x002fe200078e0244 */
[----:B---3--:R-:W-:-:S03]  /*1df00*/  PRMT R5, R30, 0x7632, R5 ;  /* 0x000076321e057816 */ /* 0x008fc60000000005 */
[----:B------:R-:W-:Y:S01]  /*1df10*/  VIADD R11, R15, UR8 ;  /* 0x000000080f0b7c36 */ /* 0x000fe20008000000 */
[----:B------:R-:W-:Y:S01]  /*1df20*/  ISETP.LT.AND P5, PT, R92, UR20, !P5 ;  /* 0x000000145c007c0c */ /* 0x000fe2000efa1270 */
[----:B------:R-:W1:Y:S01]  /*1df30*/  LDCU UR14, c[0x0][0x398] ;  /* 0x00007300ff0e77ac */ /* 0x000e620008000800 */
[----:B------:R3:W-:Y:S01]  /*1df40*/  @P1 STG.E.U16 desc[UR24][R6.64], R5 ;  /* 0x0000000506001986 */ /* 0x0007e2000c101518 */
[----:B------:R-:W-:Y:S01]  /*1df50*/  ISETP.GE.AND P3, PT, R0, UR4, PT ;  /* 0x0000000400007c0c */ /* 0x000fe2000bf66270 */
[----:B------:R-:W-:Y:S01]  /*1df60*/  VIADD R13, R11, UR8 ;  /* 0x000000080b0d7c36 */ /* 0x000fe20008000000 */
[----:B------:R-:W0:Y:S01]  /*1df70*/  LDCU UR4, c[0x0][0x39c] ;  /* 0x00007380ff0477ac */ /* 0x000e220008000800 */
[----:B------:R5:W-:Y:S01]  /*1df80*/  @P6 STG.E.U16 desc[UR24][R8.64], R31 ;  /* 0x0000001f08006986 */ /* 0x000be2000c101518 */
[----:B------:R-:W-:Y:S02]  /*1df90*/  ISETP.LT.AND P6, PT, R81, UR7, !P4 ;  /* 0x0000000751007c0c */ /* 0x000fe4000e7c1270 */
[----:B------:R-:W-:Y:S01]  /*1dfa0*/  F2FP.BF16.F32.PACK_AB R35, R35, R26 ;  /* 0x0000001a2323723e */ /* 0x000fe200000010ff */
[----:B------:R-:W0:Y:S01]  /*1dfb0*/  LDCU UR20, c[0x0][0x398] ;  /* 0x00007300ff1477ac */ /* 0x000e220008000800 */
[----:B---3--:R-:W-:Y:S01]  /*1dfc0*/  IMAD.WIDE R4, R15, 0x2, R68 ;  /* 0x000000020f047825 */ /* 0x008fe200078e0244 */
[----:B-----5:R-:W-:-:S03]  /*1dfd0*/  PRMT R9, R31, 0x7632, R9 ;  /* 0x000076321f097816 */ /* 0x020fc60000000009 */
[----:B------:R-:W-:Y:S01]  /*1dfe0*/  IMAD.WIDE R6, R11, 0x2, R2 ;  /* 0x000000020b067825 */ /* 0x000fe200078e0202 */
[----:B------:R-:W-:Y:S01]  /*1dff0*/  ISETP.LT.AND P4, PT, R92, UR26, !P4 ;  /* 0x0000001a5c007c0c */ /* 0x000fe2000e781270 */
[----:B------:R-:W3:Y:S01]  /*1e000*/  LDCU UR7, c[0x0][0x398] ;  /* 0x00007300ff0777ac */ /* 0x000ee20008000800 */
[----:B------:R5:W-:Y:S01]  /*1e010*/  @P5 STG.E.U16 desc[UR24][R4.64], R9 ;  /* 0x0000000904005986 */ /* 0x000be2000c101518 */
[----:B------:R-:W-:Y:S01]  /*1e020*/  VIADD R0, R93, 0x5e ;  /* 0x0000005e5d007836 */ /* 0x000fe20000000000 */
[----:B----4-:R-:W-:Y:S01]  /*1e030*/  F2FP.BF16.F32.PACK_AB R36, R36, R25 ;  /* 0x000000192424723e */ /* 0x010fe200000010ff */
[----:B------:R-:W4:Y:S03]  /*1e040*/  LDCU UR26, c[0x0][0x398] ;  /* 0x00007300ff1a77ac */ /* 0x000f260008000800 */
[----:B0-----:R-:W-:Y:S01]  /*1e050*/  ISETP.GE.AND P0, PT, R0, UR6, PT ;  /* 0x0000000600007c0c */ /* 0x001fe2000bf06270 */
[----:B-----5:R-:W-:Y:S01]  /*1e060*/  IMAD.WIDE R8, R11, 0x2, R68 ;  /* 0x000000020b087825 */ /* 0x020fe200078e0244 */
[----:B------:R-:W0:Y:S03]  /*1e070*/  LDCU UR6, c[0x0][0x39c] ;  /* 0x00007380ff0677ac */ /* 0x000e260008000800 */
[----:B------:R-:W-:-:S04]  /*1e080*/  IMAD.WIDE R4, R13, 0x2, R2 ;  /* 0x000000020d047825 */ /* 0x000fc800078e0202 */
[----:B------:R-:W-:Y:S02]  /*1e090*/  VIADD R11, R13, UR8 ;  /* 0x000000080d0b7c36 */ /* 0x000fe40008000000 */
[----:B------:R-:W-:-:S05]  /*1e0a0*/  VIADD R0, R93, 0x5f ;  /* 0x0000005f5d007836 */ /* 0x000fca0000000000 */
[----:B------:R-:W-:Y:S01]  /*1e0b0*/  ISETP.GE.AND P2, PT, R0, UR4, PT ;  /* 0x0000000400007c0c */ /* 0x000fe2000bf46270 */
[C---:B------:R-:W-:Y:S01]  /*1e0c0*/  VIADD R0, R93.reuse, 0x60 ;  /* 0x000000605d007836 */ /* 0x040fe20000000000 */
[----:B------:R-:W5:Y:S04]  /*1e0d0*/  LDCU UR4, c[0x0][0x39c] ;  /* 0x00007380ff0477ac */ /* 0x000f680008000800 */
[----:B0-----:R-:W-:Y:S01]  /*1e0e0*/  ISETP.GE.AND P1, PT, R0, UR6, PT ;  /* 0x0000000600007c0c */ /* 0x001fe2000bf26270 */
[C---:B------:R-:W-:Y:S01]  /*1e0f0*/  VIADD R0, R93.reuse, 0x61 ;  /* 0x000000615d007836 */ /* 0x040fe20000000000 */
[----:B------:R-:W0:Y:S04]  /*1e100*/  LDCU UR6, c[0x0][0x39c] ;  /* 0x00007380ff0677ac */ /* 0x000e280008000800 */
[----:B-----5:R-:W-:Y:S01]  /*1e110*/  ISETP.GE.AND P5, PT, R0, UR4, PT ;  /* 0x0000000400007c0c */ /* 0x020fe2000bfa6270 */
[----:B------:R-:W-:Y:S01]  /*1e120*/  VIADD R0, R93, 0x62 ;  /* 0x000000625d007836 */ /* 0x000fe20000000000 */
[----:B------:R-:W5:Y:S01]  /*1e130*/  LDCU UR4, c[0x0][0x39c] ;  /* 0x00007380ff0477ac */ /* 0x000f620008000800 */
[----:B------:R-:W-:-:S02]  /*1e140*/  F2FP.BF16.F32.PACK_AB R37, R37, R24 ;  /* 0x000000182525723e */ /* 0x000fc400000010ff */
[----:B------:R-:W-:Y:S02]  /*1e150*/  F2FP.BF16.F32.PACK_AB R38, R38, R23 ;  /* 0x000000172626723e */ /* 0x000fe400000010ff */
[----:B------:R-:W-:Y:S02]  /*1e160*/  F2FP.BF16.F32.PACK_AB R39, R39, R22 ;  /* 0x000000162727723e */ /* 0x000fe400000010ff */
[----:B------:R-:W-:Y:S02]  /*1e170*/  F2FP.BF16.F32.PACK_AB R40, R40, R21 ;  /* 0x000000152828723e */ /* 0x000fe400000010ff */
[----:B------:R-:W-:Y:S02]  /*1e180*/  F2FP.BF16.F32.PACK_AB R41, R41, R20 ;  /* 0x000000142929723e */ /* 0x000fe400000010ff */
[----:B------:R-:W-:Y:S02]  /*1e190*/  F2FP.BF16.F32.PACK_AB R42, R42, R19 ;  /* 0x000000132a2a723e */ /* 0x000fe400000010ff */
[----:B------:R-:W-:-:S02]  /*1e1a0*/  F2FP.BF16.F32.PACK_AB R43, R43, R18 ;  /* 0x000000122b2b723e */ /* 0x000fc400000010ff */
[----:B------:R-:W-:Y:S02]  /*1e1b0*/  F2FP.BF16.F32.PACK_AB R44, R44, R17 ;  /* 0x000000112c2c723e */ /* 0x000fe400000010ff */
[----:B--2---:R-:W-:Y:S02]  /*1e1c0*/  F2FP.BF16.F32.PACK_AB R33, R33, R28 ;  /* 0x0000001c2121723e */ /* 0x004fe400000010ff */
[----:B------:R-:W-:-:S05]  /*1e1d0*/  F2FP.BF16.F32.PACK_AB R32, R32, R29 ;  /* 0x0000001d2020723e */ /* 0x000fca00000010ff */
[----:B------:R2:W-:Y:S01]  /*1e1e0*/  @P6 STG.E.U16 desc[UR24][R6.64], R32 ;  /* 0x0000002006006986 */ /* 0x0005e2000c101518 */
[----:B------:R-:W-:Y:S01]  /*1e1f0*/  ISETP.LT.AND P6, PT, R81, UR10, !P3 ;  /* 0x0000000a51007c0c */ /* 0x000fe2000dfc1270 */
[----:B------:R-:W0:Y:S01]  /*1e200*/  LDCU UR10, c[0x0][0x398] ;  /* 0x00007300ff0a77ac */ /* 0x000e220008000800 */
[----:B------:R-:W-:Y:S02]  /*1e210*/  ISETP.LT.AND P3, PT, R92, UR22, !P3 ;  /* 0x000000165c007c0c */ /* 0x000fe4000df61270 */
[----:B------:R-:W-:Y:S01]  /*1e220*/  F2FP.BF16.F32.PACK_AB R34, R34, R27 ;  /* 0x0000001b2222723e */ /* 0x000fe200000010ff */
[----:B------:R-:W0:Y:S01]  /*1e230*/  LDCU UR22, c[0x0][0x398] ;  /* 0x00007300ff1677ac */ /* 0x000e220008000800 */
[----:B--2---:R-:W-:-:S05]  /*1e240*/  PRMT R7, R32, 0x7632, R7 ;  /* 0x0000763220077816 */ /* 0x004fca0000000007 */
[----:B------:R2:W-:Y:S04]  /*1e250*/  @P4 STG.E.U16 desc[UR24][R8.64], R7 ;  /* 0x0000000708004986 */ /* 0x0005e8000c101518 */
[----:B------:R0:W-:Y:S01]  /*1e260*/  @P6 STG.E.U16 desc[UR24][R4.64], R33 ;  /* 0x0000002104006986 */ /* 0x0001e2000c101518 */
[----:B------:R-:W-:Y:S01]  /*1e270*/  ISETP.LT.AND P6, PT, R81, UR12, !P0 ;  /* 0x0000000c51007c0c */ /* 0x000fe2000c7c1270 */
[----:B------:R-:W1:Y:S01]  /*1e280*/  LDCU UR12, c[0x0][0x398] ;  /* 0x00007300ff0c77ac */ /* 0x000e620008000800 */
[----:B--2---:R-:W-:Y:S01]  /*1e290*/  IMAD.WIDE R6, R13, 0x2, R68 ;  /* 0x000000020d067825 */ /* 0x004fe200078e0244 */
[----:B0-----:R-:W-:-:S03]  /*1e2a0*/  PRMT R5, R33, 0x7632, R5 ;  /* 0x0000763221057816 */ /* 0x001fc60000000005 */
[----:B------:R-:W-:Y:S01]  /*1e2b0*/  IMAD.WIDE R8, R11, 0x2, R2 ;  /* 0x000000020b087825 */ /* 0x000fe200078e0202 */
[----:B------:R-:W-:Y:S01]  /*1e2c0*/  ISETP.LT.AND P0, PT, R92, UR16, !P0 ;  /* 0x000000105c007c0c */ /* 0x000fe2000c701270 */
[----:B------:R-:W0:Y:S01]  /*1e2d0*/  LDCU UR16, c[0x0][0x398] ;  /* 0x00007300ff1077ac */ /* 0x000e220008000800 */
[----:B------:R2:W-:Y:S04]  /*1e2e0*/  @P3 STG.E.U16 desc[UR24][R6.64], R5 ;  /* 0x0000000506003986 */ /* 0x0005e8000c101518 */
[----:B------:R3:W-:Y:S01]  /*1e2f0*/  @P6 STG.E.U16 desc[UR24][R8.64], R34 ;  /* 0x0000002208006986 */ /* 0x0007e2000c101518 */
[----:B-1----:R-:W-:Y:S01]  /*1e300*/  ISETP.LT.AND P6, PT, R81, UR14, !P2 ;  /* 0x0000000e51007c0c */ /* 0x002fe2000d7c1270 */
[C---:B------:R-:W-:Y:S02]  /*1e310*/  VIADD R13, R11.reuse, UR8 ;  /* 0x000000080b0d7c36 */ /* 0x040fe40008000000 */
[----:B--2---:R-:W-:Y:S01]  /*1e320*/  IMAD.WIDE R4, R11, 0x2, R68 ;  /* 0x000000020b047825 */ /* 0x004fe200078e0244 */
[----:B------:R-:W-:Y:S01]  /*1e330*/  ISETP.GE.AND P4, PT, R0, UR6, PT ;  /* 0x0000000600007c0c */ /* 0x000fe2000bf86270 */
[----:B------:R-:W1:Y:S01]  /*1e340*/  LDCU UR14, c[0x0][0x398] ;  /* 0x00007300ff0e77ac */ /* 0x000e620008000800 */
[----:B---3--:R-:W-:Y:S01]  /*1e350*/  PRMT R9, R34, 0x7632, R9 ;  /* 0x0000763222097816 */ /* 0x008fe20000000009 */
[C---:B------:R-:W-:Y:S01]  /*1e360*/  IMAD.WIDE R6, R13.reuse, 0x2, R2 ;  /* 0x000000020d067825 */ /* 0x040fe200078e0202 */
[----:B------:R-:W-:Y:S01]  /*1e370*/  ISETP.LT.AND P2, PT, R92, UR18, !P2 ;  /* 0x000000125c007c0c */ /* 0x000fe2000d741270 */
[----:B------:R-:W2:Y:S02]  /*1e380*/  LDCU UR6, c[0x0][0x39c] ;  /* 0x00007380ff0677ac */ /* 0x000ea40008000800 */
[----:B------:R3:W-:Y:S01]  /*1e390*/  @P0 STG.E.U16 desc[UR24][R4.64], R9 ;  /* 0x0000000904000986 */ /* 0x0007e2000c101518 */
[----:B------:R-:W-:Y:S01]  /*1e3a0*/  VIADD R11, R13, UR8 ;  /* 0x000000080d0b7c36 */ /* 0x000fe20008000000 */
[----:B------:R-:W0:Y:S02]  /*1e3b0*/  LDCU UR18, c[0x0][0x398] ;  /* 0x00007300ff1277ac */ /* 0x000e240008000800 */
[----:B------:R1:W-:Y:S01]  /*1e3c0*/  @P6 STG.E.U16 desc[UR24][R6.64], R35 ;  /* 0x0000002306006986 */ /* 0x0003e2000c101518 */
[----:B------:R-:W-:Y:S01]  /*1e3d0*/  ISETP.LT.AND P6, PT, R81, UR7, !P1 ;  /* 0x0000000751007c0c */ /* 0x000fe2000cfc1270 */
[----:B------:R-:W-:-:S02]  /*1e3e0*/  VIADD R0, R93, 0x63 ;  /* 0x000000635d007836 */ /* 0x000fc40000000000 */
[----:B---3--:R-:W-:Y:S01]  /*1e3f0*/  IMAD.WIDE R8, R13, 0x2, R68 ;  /* 0x000000020d087825 */ /* 0x008fe200078e0244 */
[----:B-1----:R-:W-:-:S03]  /*1e400*/  PRMT R7, R35, 0x7632, R7 ;  /* 0x0000763223077816 */ /* 0x002fc60000000007 */
[C---:B------:R-:W-:Y:S01]  /*1e410*/  IMAD.WIDE R4, R11.reuse, 0x2, R2 ;  /* 0x000000020b047825 */ /* 0x040fe200078e0202 */
[----:B------:R-:W-:Y:S01]  /*1e420*/  ISETP.LT.AND P1, PT, R92, UR20, !P1 ;  /* 0x000000145c007c0c */ /* 0x000fe2000cf21270 */
[----:B------:R-:W1:Y:S01]  /*1e430*/  LDCU UR7, c[0x0][0x398] ;  /* 0x00007300ff0777ac */ /* 0x000e620008000800 */
[----:B------:R3:W-:Y:S01]  /*1e440*/  @P2 STG.E.U16 desc[UR24][R8.64], R7 ;  /* 0x0000000708002986 */ /* 0x0007e2000c101518 */
[----:B------:R-:W-:Y:S01]  /*1e450*/  VIADD R13, R11, UR8 ;  /* 0x000000080b0d7c36 */ /* 0x000fe20008000000 */
[----:B-----5:R-:W-:Y:S01]  /*1e460*/  ISETP.GE.AND P3, PT, R0, UR4, PT ;  /* 0x0000000400007c0c */ /* 0x020fe2000bf66270 */
[----:B------:R-:W5:Y:S01]  /*1e470*/  LDCU UR20, c[0x0][0x398] ;  /* 0x00007300ff1477ac */ /* 0x000f620008000800 */
[----:B------:R0:W-:Y:S01]  /*1e480*/  @P6 STG.E.U16 desc[UR24][R4.64], R36 ;  /* 0x0000002404006986 */ /* 0x0001e2000c101518 */
[----:B------:R-:W-:Y:S01]  /*1e490*/  ISETP.LT.AND P6, PT, R81, UR10, !P5 ;  /* 0x0000000a51007c0c */ /* 0x000fe2000efc1270 */
[----:B---3--:R-:W-:Y:S01]  /*1e4a0*/  IMAD.WIDE R6, R11, 0x2, R68 ;  /* 0x000000020b067825 */ /* 0x008fe200078e0244 */
[----:B------:R-:W3:Y:S01]  /*1e4b0*/  LDCU UR4, c[0x0][0x39c] ;  /* 0x00007380ff0477ac */ /* 0x000ee20008000800 */
[----:B0-----:R-:W-:-:S02]  /*1e4c0*/  PRMT R5, R36, 0x7632, R5 ;  /* 0x0000763224057816 */ /* 0x001fc40000000005 */
[C---:B------:R-:W-:Y:S01]  /*1e4d0*/  IMAD.WIDE R8, R13.reuse, 0x2, R2 ;  /* 0x000000020d087825 */ /* 0x040fe200078e0202 */
[----:B----4-:R-:W-:Y:S01]  /*1e4e0*/  ISETP.LT.AND P5, PT, R92, UR26, !P5 ;  /* 0x0000001a5c007c0c */ /* 0x010fe2000efa1270 */
[----:B------:R-:W0:Y:S01]  /*1e4f0*/  LDCU UR10, c[0x0][0x398] ;  /* 0x00007300ff0a77ac */ /* 0x000e220008000800 */
[----:B------:R4:W-:Y:S01]  /*1e500*/  @P1 STG.E.U16 desc[UR24][R6.64], R5 ;  /* 0x0000000506001986 */ /* 0x0009e2000c101518 */
[----:B------:R-:W-:Y:S01]  /*1e510*/  VIADD R11, R13, UR8 ;  /* 0x000000080d0b7c36 */ /* 0x000fe20008000000 */
[----:B------:R-:W0:Y:S03]  /*1e520*/  LDCU UR26, c[0x0][0x398] ;  /* 0x00007300ff1a77ac */ /* 0x000e260008000800 */
[----:B------:R1:W-:Y:S01]  /*1e530*/  @P6 STG.E.U16 desc[UR24][R8.64], R37 ;  /* 0x0000002508006986 */ /* 0x0003e2000c101518 */
[----:B------:R-:W-:Y:S01]  /*1e540*/  ISETP.LT.AND P6, PT, R81, UR12, !P4 ;  /* 0x0000000c51007c0c */ /* 0x000fe2000e7c1270 */
[----:B------:R-:W-:-:S02]  /*1e550*/  VIADD R0, R93, 0x64 ;  /* 0x000000645d007836 */ /* 0x000fc40000000000 */
[----:B----4-:R-:W-:Y:S01]  /*1e560*/  IMAD.WIDE R4, R13, 0x2, R68 ;  /* 0x000000020d047825 */ /* 0x010fe200078e0244 */
[----:B-1----:R-:W-:-:S03]  /*1e570*/  PRMT R9, R37, 0x7632, R9 ;  /* 0x0000763225097816 */ /* 0x002fc60000000009 */
[C---:B------:R-:W-:Y:S01]  /*1e580*/  IMAD.WIDE R6, R11.reuse, 0x2, R2 ;  /* 0x000000020b067825 */ /* 0x040fe200078e0202 */
[----:B------:R-:W-:Y:S01]  /*1e590*/  ISETP.LT.AND P4, PT, R92, UR22, !P4 ;  /* 0x000000165c007c0c */ /* 0x000fe2000e781270 */
[----:B------:R-:W1:Y:S01]  /*1e5a0*/  LDCU UR12, c[0x0][0x398] ;  /* 0x00007300ff0c77ac */ /* 0x000e620008000800 */
[----:B------:R4:W-:Y:S01]  /*1e5b0*/  @P5 STG.E.U16 desc[UR24][R4.64], R9 ;  /* 0x0000000904005986 */ /* 0x0009e2000c101518 */
[----:B------:R-:W-:Y:S01]  /*1e5c0*/  VIADD R13, R11, UR8 ;  /* 0x000000080b0d7c36 */ /* 0x000fe20008000000 */
[----:B--2---:R-:W-:Y:S01]  /*1e5d0*/  ISETP.GE.AND P0, PT, R0, UR6, PT ;  /* 0x0000000600007c0c */ /* 0x004fe2000bf06270 */
[----:B------:R-:W2:Y:S01]  /*1e5e0*/  LDCU UR22, c[0x0][0x398] ;  /* 0x00007300ff1677ac */ /* 0x000ea20008000800 */
[----:B------:R0:W-:Y:S01]  /*1e5f0*/  @P6 STG.E.U16 desc[UR24][R6.64], R38 ;  /* 0x0000002606006986 */ /* 0x0001e2000c101518 */
[----:B------:R-:W-:Y:S01]  /*1e600*/  ISETP.LT.AND P6, PT, R81, UR14, !P3 ;  /* 0x0000000e51007c0c */ /* 0x000fe2000dfc1270 */
[----:B----4-:R-:W-:Y:S01]  /*1e610*/  IMAD.WIDE R8, R11, 0x2, R68 ;  /* 0x000000020b087825 */ /* 0x010fe200078e0244 */
[----:B------:R-:W4:Y:S01]  /*1e620*/  LDCU UR6, c[0x0][0x39c] ;  /* 0x00007380ff0677ac */ /* 0x000f220008000800 */
[----:B0-----:R-:W-:-:S02]  /*1e630*/  PRMT R7, R38, 0x7632, R7 ;  /* 0x0000763226077816 */ /* 0x001fc40000000007 */
[C---:B------:R-:W-:Y:S01]  /*1e640*/  IMAD.WIDE R4, R13.reuse, 0x2, R2 ;  /* 0x000000020d047825 */ /* 0x040fe200078e0202 */
[----:B------:R-:W-:Y:S01]  /*1e650*/  ISETP.LT.AND P3, PT, R92, UR16, !P3 ;  /* 0x000000105c007c0c */ /* 0x000fe2000df61270 */
[----:B------:R-:W0:Y:S01]  /*1e660*/  LDCU UR14, c[0x0][0x398] ;  /* 0x00007300ff0e77ac */ /* 0x000e220008000800 */
[----:B------:R1:W-:Y:S01]  /*1e670*/  @P4 STG.E.U16 desc[UR24][R8.64], R7 ;  /* 0x0000000708004986 */ /* 0x0003e2000c101518 */
[----:B------:R-:W-:Y:S01]  /*1e680*/  VIADD R11, R13, UR8 ;  /* 0x000000080d0b7c36 */ /* 0x000fe20008000000 */
[----:B------:R-:W0:Y:S03]  /*1e690*/  LDCU UR16, c[0x0][0x398] ;  /* 0x00007300ff1077ac */ /* 0x000e260008000800 */
[----:B------:R2:W-:Y:S01]  /*1e6a0*/  @P6 STG.E.U16 desc[UR24][R4.64], R39 ;  /* 0x0000002704006986 */ /* 0x0005e2000c101518 */
[----:B------:R-:W-:Y:S01]  /*1e6b0*/  ISETP.LT.AND P6, PT, R81, UR7, !P0 ;  /* 0x0000000751007c0c */ /* 0x000fe2000c7c1270 */
[----:B------:R-:W-:-:S02]  /*1e6c0*/  VIADD R0, R93, 0x65 ;  /* 0x000000655d007836 */ /* 0x000fc40000000000 */
[----:B-1----:R-:W-:-:S03]  /*1e6d0*/  IMAD.WIDE R6, R13, 0x2, R68 ;  /* 0x000000020d067825 */ /* 0x002fc600078e0244 */
[----:B---3--:R-:W-:Y:S01]  /*1e6e0*/  ISETP.GE.AND P2, PT, R0, UR4, PT ;  /* 0x0000000400007c0c */ /* 0x008fe2000bf46270 */
[----:B------:R-:W1:Y:S01]  /*1e6f0*/  LDCU UR4, c[0x0][0x39c] ;  /* 0x00007380ff0477ac */ /* 0x000e620008000800 */
[----:B--2---:R-:W-:Y:S01]  /*1e700*/  PRMT R5, R39, 0x7632, R5 ;  /* 0x0000763227057816 */ /* 0x004fe20000000005 */
        /* <DEDUP_REMOVED lines=9> */
[----:B---3--:R-:W-:-:S03]  /*1e7a0*/  IMAD.WIDE R4, R11, 0x2, R68 ;  /* 0x000000020b047825 */ /* 0x008fc600078e0244 */
[----:B----4-:R-:W-:Y:S01]  /*1e7b0*/  ISETP.GE.AND P1, PT, R0, UR6, PT ;  /* 0x0000000600007c0c */ /* 0x010fe2000bf26270 */
[----:B------:R-:W3:Y:S01]  /*1e7c0*/  LDCU UR6, c[0x0][0x39c] ;  /* 0x00007380ff0677ac */ /* 0x000ee20008000800 */
[----:B-1----:R-:W-:Y:S01]  /*1e7d0*/  PRMT R9, R40, 0x7632, R9 ;  /* 0x0000763228097816 */ /* 0x002fe20000000009 */
[C---:B------:R-:W-:Y:S01]  /*1e7e0*/  IMAD.WIDE R6, R13.reuse, 0x2, R2 ;  /* 0x000000020d067825 */ /* 0x040fe200078e0202 */
[----:B-----5:R-:W-:Y:S01]  /*1e7f0*/  ISETP.LT.AND P2, PT, R92, UR20, !P2 ;  /* 0x000000145c007c0c */ /* 0x020fe2000d741270 */
[----:B------:R-:W1:Y:S02]  /*1e800*/  LDCU UR10, c[0x0][0x398] ;  /* 0x00007300ff0a77ac */ /* 0x000e640008000800 */
[----:B------:R4:W-:Y:S01]  /*1e810*/  @P0 STG.E.U16 desc[UR24][R4.64], R9 ;  /* 0x0000000904000986 */ /* 0x0009e2000c101518 */
[----:B------:R-:W-:Y:S01]  /*1e820*/  VIADD R11, R13, UR8 ;  /* 0x000000080d0b7c36 */ /* 0x000fe20008000000 */
[----:B------:R-:W-:Y:S01]  /*1e830*/  F2FP.BF16.F32.PACK_AB R45, R45, R16 ;  /* 0x000000102d2d723e */ /* 0x000fe200000010ff */
[----:B------:R-:W-:Y:S01]  /*1e840*/  VIADD R0, R93, 0x67 ;  /* 0x000000675d007836 */ /* 0x000fe20000000000 */
[----:B------:R5:W-:Y:S01]  /*1e850*/  @P6 STG.E.U16 desc[UR24][R6.64], R41 ;  /* 0x0000002906006986 */ /* 0x000be2000c101518 */
[----:B------:R-:W-:Y:S01]  /*1e860*/  ISETP.LT.AND P6, PT, R81, UR12, !P1 ;  /* 0x0000000c51007c0c */ /* 0x000fe2000cfc1270 */
[----:B------:R-:W0:Y:S02]  /*1e870*/  LDCU UR12, c[0x0][0x398] ;  /* 0x00007300ff0c77ac */ /* 0x000e240008000800 */
[----:B------:R-:W-:Y:S01]  /*1e880*/  ISETP.GE.AND P5, PT, R0, UR4, PT ;  /* 0x0000000400007c0c */ /* 0x000fe2000bfa6270 */
[----:B------:R-:W0:Y:S01]  /*1e890*/  LDCU UR20, c[0x0][0x398] ;  /* 0x00007300ff1477ac */ /* 0x000e220008000800 */
[----:B----4-:R-:W-:Y:S01]  /*1e8a0*/  IMAD.WIDE R8, R13, 0x2, R68 ;  /* 0x000000020d087825 */ /* 0x010fe200078e0244 */
[----:B-----5:R-:W-:-:S03]  /*1e8b0*/  PRMT R7, R41, 0x7632, R7 ;  /* 0x0000763229077816 */ /* 0x020fc60000000007 */
[C---:B------:R-:W-:Y:S01]  /*1e8c0*/  IMAD.WIDE R4, R11.reuse, 0x2, R2 ;  /* 0x000000020b047825 */ /* 0x040fe200078e0202 */
[----:B------:R-:W-:Y:S01]  /*1e8d0*/  ISETP.LT.AND P1, PT, R92, UR26, !P1 ;  /* 0x0000001a5c007c0c */ /* 0x000fe2000cf21270 */
[----:B------:R-:W4:Y:S01]  /*1e8e0*/  LDCU UR4, c[0x0][0x39c] ;  /* 0x00007380ff0477ac */ /* 0x000f220008000800 */
[----:B------:R5:W-:Y:S01]  /*1e8f0*/  @P2 STG.E.U16 desc[UR24][R8.64], R7 ;  /* 0x0000000708002986 */ /* 0x000be2000c101518 */
[----:B------:R-:W-:Y:S01]  /*1e900*/  VIADD R13, R11, UR8 ;  /* 0x000000080b0d7c36 */ /* 0x000fe20008000000 */
[----:B------:R-:W-:Y:S01]  /*1e910*/  F2FP.BF16.F32.PACK_AB R46, R46, R14 ;  /* 0x0000000e2e2e723e */ /* 0x000fe200000010ff */
[----:B------:R-:W-:Y:S01]  /*1e920*/  VIADD R0, R93, 0x68 ;  /* 0x000000685d007836 */ /* 0x000fe20000000000 */
[----:B------:R1:W-:Y:S01]  /*1e930*/  @P6 STG.E.U16 desc[UR24][R4.64], R42 ;  /* 0x0000002a04006986 */ /* 0x0003e2000c101518 */
[----:B0-----:R-:W-:Y:S01]  /*1e940*/  ISETP.LT.AND P6, PT, R81, UR14, !P5 ;  /* 0x0000000e51007c0c */ /* 0x001fe2000efc1270 */
[----:B------:R-:W0:Y:S02]  /*1e950*/  LDCU UR14, c[0x0][0x398] ;  /* 0x00007300ff0e77ac */ /* 0x000e240008000800 */
[----:B---3--:R-:W-:Y:S01]  /*1e960*/  ISETP.GE.AND P4, PT, R0, UR6, PT ;  /* 0x0000000600007c0c */ /* 0x008fe2000bf86270 */
[----:B------:R-:W3:Y:S01]  /*1e970*/  LDCU UR26, c[0x0][0x398] ;  /* 0x00007300ff1a77ac */ /* 0x000ee20008000800 */
[----:B-----5:R-:W-:Y:S01]  /*1e980*/  IMAD.WIDE R6, R11, 0x2, R68 ;  /* 0x000000020b067825 */ /* 0x020fe200078e0244 */
[----:B-1----:R-:W-:-:S03]  /*1e990*/  PRMT R5, R42, 0x7632, R5 ;  /* 0x000076322a057816 */ /* 0x002fc60000000005 */
[----:B------:R-:W-:Y:S01]  /*1e9a0*/  IMAD.WIDE R8, R13, 0x2, R2 ;  /* 0x000000020d087825 */ /* 0x000fe200078e0202 */
[----:B------:R-:W-:Y:S01]  /*1e9b0*/  ISETP.LT.AND P5, PT, R92, UR22, !P5 ;  /* 0x000000165c007c0c */ /* 0x000fe2000efa1270 */
[----:B------:R-:W1:Y:S01]  /*1e9c0*/  LDCU UR6, c[0x0][0x39c] ;  /* 0x00007380ff0677ac */ /* 0x000e620008000800 */
[----:B------:R5:W-:Y:S01]  /*1e9d0*/  @P1 STG.E.U16 desc[UR24][R6.64], R5 ;  /* 0x0000000506001986 */ /* 0x000be2000c101518 */
[----:B------:R-:W-:Y:S01]  /*1e9e0*/  VIADD R0, R93, 0x69 ;  /* 0x000000695d007836 */ /* 0x000fe20000000000 */
[----:B------:R-:W0:Y:S02]  /*1e9f0*/  LDCU UR22, c[0x0][0x398] ;  /* 0x00007300ff1677ac */ /* 0x000e240008000800 */
[----:B------:R3:W-:Y:S01]  /*1ea00*/  @P6 STG.E.U16 desc[UR24][R8.64], R43 ;  /* 0x0000002b08006986 */ /* 0x0007e2000c101518 */
[----:B--2---:R-:W-:Y:S01]  /*1ea10*/  ISETP.LT.AND P6, PT, R81, UR7, !P4 ;  /* 0x0000000751007c0c */ /* 0x004fe2000e7c1270 */
[C---:B------:R-:W-:Y:S01]  /*1ea20*/  VIADD R11, R13.reuse, UR8 ;  /* 0x000000080d0b7c36 */ /* 0x040fe20008000000 */
[----:B----4-:R-:W-:Y:S01]  /*1ea30*/  ISETP.GE.AND P3, PT, R0, UR4, PT ;  /* 0x0000000400007c0c */ /* 0x010fe2000bf66270 */
[----:B------:R-:W2:Y:S01]  /*1ea40*/  LDCU UR4, c[0x0][0x39c] ;  /* 0x00007380ff0477ac */ /* 0x000ea20008000800 */
[----:B-----5:R-:W-:Y:S01]  /*1ea50*/  IMAD.WIDE R4, R13, 0x2, R68 ;  /* 0x000000020d047825 */ /* 0x020fe200078e0244 */
[----:B------:R-:W4:Y:S01]  /*1ea60*/  LDCU UR7, c[0x0][0x39c] ;  /* 0x00007380ff0777ac */ /* 0x000f220008000800 */
[----:B---3--:R-:W-:-:S02]  /*1ea70*/  PRMT R9, R43, 0x7632, R9 ;  /* 0x000076322b097816 */ /* 0x008fc40000000009 */
[----:B------:R-:W-:Y:S01]  /*1ea80*/  IMAD.WIDE R6, R11, 0x2, R2 ;  /* 0x000000020b067825 */ /* 0x000fe200078e0202 */
[----:B------:R-:W-:Y:S01]  /*1ea90*/  ISETP.LT.AND P4, PT, R92, UR16, !P4 ;  /* 0x000000105c007c0c */ /* 0x000fe2000e781270 */
[----:B------:R-:W3:Y:S01]  /*1eaa0*/  LDCU UR16, c[0x0][0x398] ;  /* 0x00007300ff1077ac */ /* 0x000ee20008000800 */
[----:B------:R5:W-:Y:S01]  /*1eab0*/  @P5 STG.E.U16 desc[UR24][R4.64], R9 ;  /* 0x0000000904005986 */ /* 0x000be2000c101518 */
[----:B------:R-:W-:-:S03]  /*1eac0*/  VIADD R0, R93, 0x6a ;  /* 0x0000006a5d007836 */ /* 0x000fc60000000000 */
[----:B------:R0:W-:Y:S01]  /*1ead0*/  @P6 STG.E.U16 desc[UR24][R6.64], R44 ;  /* 0x0000002c06006986 */ /* 0x0001e2000c101518 */
[----:B------:R-:W-:Y:S01]  /*1eae0*/  ISETP.LT.AND P6, PT, R81, UR10, !P3 ;  /* 0x0000000a51007c0c */ /* 0x000fe2000dfc1270 */
[----:B------:R-:W-:Y:S01]  /*1eaf0*/  VIADD R13, R11, UR8 ;  /* 0x000000080b0d7c36 */ /* 0x000fe20008000000 */
[----:B-1----:R-:W-:Y:S01]  /*1eb00*/  ISETP.GE.AND P0, PT, R0, UR6, PT ;  /* 0x0000000600007c0c */ /* 0x002fe2000bf06270 */
[----:B------:R-:W-:Y:S01]  /*1eb10*/  VIADD R0, R93, 0x6b ;  /* 0x0000006b5d007836 */ /* 0x000fe20000000000 */
[----:B------:R-:W1:Y:S01]  /*1eb20*/  LDCU UR6, c[0x0][0x39c] ;  /* 0x00007380ff0677ac */ /* 0x000e620008000800 */
[----:B-----5:R-:W-:-:S03]  /*1eb30*/  IMAD.WIDE R8, R11, 0x2, R68 ;  /* 0x000000020b087825 */ /* 0x020fc600078e0244 */
[----:B--2---:R-:W-:Y:S01]  /*1eb40*/  ISETP.GE.AND P2, PT, R0, UR4, PT ;  /* 0x0000000400007c0c */ /* 0x004fe2000bf46270 */
[----:B------:R-:W2:Y:S01]  /*1eb50*/  LDCU UR4, c[0x0][0x39c] ;  /* 0x00007380ff0477ac */ /* 0x000ea20008000800 */
[----:B0-----:R-:W-:Y:S01]  /*1eb60*/  PRMT R7, R44, 0x7632, R7 ;  /* 0x000076322c077816 */ /* 0x001fe20000000007 */
[----:B------:R-:W-:Y:S01]  /*1eb70*/  IMAD.WIDE R4, R13, 0x2, R2 ;  /* 0x000000020d047825 */ /* 0x000fe200078e0202 */
[----:B------:R-:W-:Y:S01]  /*1eb80*/  ISETP.LT.AND P3, PT, R92, UR18, !P3 ;  /* 0x000000125c007c0c */ /* 0x000fe2000df61270 */
[----:B------:R-:W0:Y:S02]  /*1eb90*/  LDCU UR10, c[0x0][0x398] ;  /* 0x00007300ff0a77ac */ /* 0x000e240008000800 */
[----:B------:R5:W-:Y:S01]  /*1eba0*/  @P4 STG.E.U16 desc[UR24][R8.64], R7 ;  /* 0x0000000708004986 */ /* 0x000be2000c101518 */
[----:B------:R-:W-:Y:S01]  /*1ebb0*/  VIADD R0, R93, 0x6c ;  /* 0x0000006c5d007836 */ /* 0x000fe20000000000 */
[----:B------:R-:W-:Y:S01]  /*1ebc0*/  F2FP.BF16.F32.PACK_AB R47, R47, R71 ;  /* 0x000000472f2f723e */ /* 0x000fe200000010ff */
[----:B------:R-:W-:Y:S01]  /*1ebd0*/  VIADD R11, R13, UR8 ;  /* 0x000000080d0b7c36 */ /* 0x000fe20008000000 */
[----:B------:R0:W-:Y:S01]  /*1ebe0*/  @P6 STG.E.U16 desc[UR24][R4.64], R45 ;  /* 0x0000002d04006986 */ /* 0x0001e2000c101518 */
[----:B------:R-:W-:Y:S01]  /*1ebf0*/  ISETP.LT.AND P6, PT, R81, UR12, !P0 ;  /* 0x0000000c51007c0c */ /* 0x000fe2000c7c1270 */
[----:B------:R-:W3:Y:S01]  /*1ec00*/  LDCU UR12, c[0x0][0x398] ;  /* 0x00007300ff0c77ac */ /* 0x000ee20008000800 */
[----:B-1----:R-:W-:Y:S01]  /*1ec10*/  ISETP.GE.AND P1, PT, R0, UR6, PT ;  /* 0x0000000600007c0c */ /* 0x002fe2000bf26270 */
[----:B------:R-:W-:-:S02]  /*1ec20*/  VIADD R0, R93, 0x6d ;  /* 0x0000006d5d007836 */ /* 0x000fc40000000000 */
[----:B------:R-:W-:Y:S01]  /*1ec30*/  VIADD R10, R93, 0x6f ;  /* 0x0000006f5d0a7836 */ /* 0x000fe20000000000 */
[----:B------:R-:W1:Y:S01]  /*1ec40*/  LDCU UR6, c[0x0][0x39c] ;  /* 0x00007380ff0677ac */ /* 0x000e620008000800 */
[----:B-----5:R-:W-:Y:S01]  /*1ec50*/  IMAD.WIDE R6, R13, 0x2, R68 ;  /* 0x000000020d067825 */ /* 0x020fe200078e0244 */
[----:B------:R-:W-:Y:S02]  /*1ec60*/  F2FP.BF16.F32.PACK_AB R48, R48, R70 ;  /* 0x000000463030723e */ /* 0x000fe400000010ff */
[----:B------:R-:W-:Y:S01]  /*1ec70*/  F2FP.BF16.F32.PACK_AB R49, R49, R72 ;  /* 0x000000483131723e */ /* 0x000fe200000010ff */
[----:B------:R-:W-:Y:S01]  /*1ec80*/  IMAD.WIDE R8, R11, 0x2, R2 ;  /* 0x000000020b087825 */ /* 0x000fe200078e0202 */
[----:B0-----:R-:W-:Y:S01]  /*1ec90*/  PRMT R5, R45, 0x7632, R5 ;  /* 0x000076322d057816 */ /* 0x001fe20000000005 */
[----:B------:R-:W0:Y:S01]  /*1eca0*/  LDCU UR18, c[0x0][0x398] ;  /* 0x00007300ff1277ac */ /* 0x000e220008000800 */
[----:B------:R-:W-:-:S03]  /*1ecb0*/  ISETP.LT.AND P0, PT, R92, UR20, !P0 ;  /* 0x000000145c007c0c */ /* 0x000fc6000c701270 */
[----:B------:R5:W-:Y:S01]  /*1ecc0*/  @P3 STG.E.U16 desc[UR24][R6.64], R5 ;  /* 0x0000000506003986 */ /* 0x000be2000c101518 */
[----:B--2---:R-:W-:Y:S01]  /*1ecd0*/  ISETP.GE.AND P5, PT, R0, UR4, PT ;  /* 0x0000000400007c0c */ /* 0x004fe2000bfa6270 */
[----:B------:R-:W2:Y:S02]  /*1ece0*/  LDCU UR4, c[0x0][0x39c] ;  /* 0x00007380ff0477ac */ /* 0x000ea40008000800 */
[----:B------:R0:W-:Y:S01]  /*1ecf0*/  @P6 STG.E.U16 desc[UR24][R8.64], R46 ;  /* 0x0000002e08006986 */ /* 0x0001e2000c101518 */
[----:B------:R-:W-:Y:S01]  /*1ed00*/  ISETP.LT.AND P6, PT, R81, UR14, !P2 ;  /* 0x0000000e51007c0c */ /* 0x000fe2000d7c1270 */
[----:B------:R-:W-:Y:S02]  /*1ed10*/  VIADD R13, R11, UR8 ;  /* 0x000000080b0d7c36 */ /* 0x000fe40008000000 */
[----:B------:R-:W-:Y:S01]  /*1ed20*/  VIADD R0, R93, 0x6e ;  /* 0x0000006e5d007836 */ /* 0x000fe20000000000 */
[----:B------:R-:W-:Y:S01]  /*1ed30*/  PRMT R12, R48, 0x7632, R12 ;  /* 0x00007632300c7816 */ /* 0x000fe2000000000c */
[----:B------:R-:W2:Y:S01]  /*1ed40*/  LDCU UR14, c[0x0][0x398] ;  /* 0x00007300ff0e77ac */ /* 0x000ea20008000800 */
[----:B-----5:R-:W-:Y:S01]  /*1ed50*/  IMAD.WIDE R4, R11, 0x2, R68 ;  /* 0x000000020b047825 */ /* 0x020fe200078e0244 */
[----:B0-----:R-:W-:-:S03]  /*1ed60*/  PRMT R9, R46, 0x7632, R9 ;  /* 0x000076322e097816 */ /* 0x001fc60000000009 */
[----:B------:R-:W-:Y:S01]  /*1ed70*/  IMAD.WIDE R6, R13, 0x2, R2 ;  /* 0x000000020d067825 */ /* 0x000fe200078e0202 */
[----:B------:R-:W-:Y:S01]  /*1ed80*/  ISETP.LT.AND P2, PT, R92, UR26, !P2 ;  /* 0x0000001a5c007c0c */ /* 0x000fe2000d741270 */
[----:B------:R0:W-:Y:S01]  /*1ed90*/  @P0 STG.E.U16 desc[UR24][R4.64], R9 ;  /* 0x0000000904000986 */ /* 0x0001e2000c101518 */
[----:B-1----:R-:W-:Y:S01]  /*1eda0*/  ISETP.GE.AND P4, PT, R0, UR6, PT ;  /* 0x0000000600007c0c */ /* 0x002fe2000bf86270 */
[----:B------:R-:W1:Y:S02]  /*1edb0*/  LDCU UR6, c[0x0][0x39c] ;  /* 0x00007380ff0677ac */ /* 0x000e640008000800 */
[----:B------:R5:W-:Y:S01]  /*1edc0*/  @P6 STG.E.U16 desc[UR24][R6.64], R47 ;  /* 0x0000002f06006986 */ /* 0x000be2000c101518 */
[----:B------:R-:W-:Y:S02]  /*1edd0*/  ISETP.LT.AND P6, PT, R81, UR22, !P1 ;  /* 0x0000001651007c0c */ /* 0x000fe4000cfc1270 */
[----:B------:R-:W-:Y:S01]  /*1ede0*/  ISETP.LT.AND P1, PT, R92, UR28, !P1 ;  /* 0x0000001c5c007c0c */ /* 0x000fe2000cf21270 */
[----:B------:R-:W-:Y:S01]  /*1edf0*/  VIADD R11, R13, UR8 ;  /* 0x000000080d0b7c36 */ /* 0x000fe20008000000 */
[----:B--2---:R-:W-:Y:S01]  /*1ee00*/  ISETP.GE.AND P3, PT, R10, UR4, PT ;  /* 0x000000040a007c0c */ /* 0x004fe2000bf66270 */
[----:B------:R-:W-:Y:S01]  /*1ee10*/  VIADD R0, R93, 0x70 ;  /* 0x000000705d007836 */ /* 0x000fe20000000000 */
[----:B------:R-:W-:Y:S01]  /*1ee20*/  PRMT R10, R47, 0x7632, R10 ;  /* 0x000076322f0a7816 */ /* 0x000fe2000000000a */
[----:B0-----:R-:W-:Y:S01]  /*1ee30*/  IMAD.WIDE R4, R13, 0x2, R68 ;  /* 0x000000020d047825 */ /* 0x001fe200078e0244 */
[----:B------:R-:W0:Y:S03]  /*1ee40*/  LDCU UR4, c[0x0][0x39c] ;  /* 0x00007380ff0477ac */ /* 0x000e260008000800 */
[C---:B-----5:R-:W-:Y:S01]  /*1ee50*/  IMAD.WIDE R6, R11.reuse, 0x2, R2 ;  /* 0x000000020b067825 */ /* 0x060fe200078e0202 */
[----:B----4-:R-:W-:Y:S01]  /*1ee60*/  ISETP.GE.AND P0, PT, R0, UR7, PT ;  /* 0x0000000700007c0c */ /* 0x010fe2000bf06270 */
[----:B------:R-:W2:Y:S02]  /*1ee70*/  LDCU UR7, c[0x0][0x398] ;  /* 0x00007300ff0777ac */ /* 0x000ea40008000800 */
[----:B------:R-:W-:Y:S01]  /*1ee80*/  IMAD.WIDE R8, R11, 0x2, R68 ;  /* 0x000000020b087825 */ /* 0x000fe200078e0244 */
[----:B------:R4:W-:Y:S04]  /*1ee90*/  @P2 STG.E.U16 desc[UR24][R4.64], R10 ;  /* 0x0000000a04002986 */ /* 0x0009e8000c101518 */
[----:B------:R5:W-:Y:S01]  /*1eea0*/  @P6 STG.E.U16 desc[UR24][R6.64], R48 ;  /* 0x0000003006006986 */ /* 0x000be2000c101518 */
[----:B------:R-:W-:-:S03]  /*1eeb0*/  VIADD R0, R93, 0x71 ;  /* 0x000000715d007836 */ /* 0x000fc60000000000 */
[----:B------:R0:W-:Y:S01]  /*1eec0*/  @P1 STG.E.U16 desc[UR24][R8.64], R12 ;  /* 0x0000000c08001986 */ /* 0x0001e2000c101518 */
[----:B------:R-:W-:Y:S01]  /*1eed0*/  ISETP.LT.AND P1, PT, R81, UR10, !P5 ;  /* 0x0000000a51007c0c */ /* 0x000fe2000ef21270 */
[----:B------:R-:W-:Y:S01]  /*1eee0*/  VIADD R11, R11, UR8 ;  /* 0x000000080b0b7c36 */ /* 0x000fe20008000000 */
[----:B---3--:R-:W-:Y:S01]  /*1eef0*/  ISETP.LT.AND P5, PT, R92, UR16, !P5 ;  /* 0x000000105c007c0c */ /* 0x008fe2000efa1270 */
[----:B------:R-:W3:Y:S01]  /*1ef00*/  LDCU UR10, c[0x0][0x398] ;  /* 0x00007300ff0a77ac */ /* 0x000ee20008000800 */
[----:B------:R-:W-:Y:S01]  /*1ef10*/  ISETP.LT.AND P6, PT, R81, UR12, !P4 ;  /* 0x0000000c51007c0c */ /* 0x000fe2000e7c1270 */
[C---:B------:R-:W-:Y:S01]  /*1ef20*/  VIADD R13, R11.reuse, UR8 ;  /* 0x000000080b0d7c36 */ /* 0x040fe20008000000 */
[----:B-1----:R-:W-:Y:S01]  /*1ef30*/  ISETP.GE.AND P2, PT, R0, UR6, PT ;  /* 0x0000000600007c0c */ /* 0x002fe2000bf46270 */
[----:B------:R-:W1:Y:S01]  /*1ef40*/  LDCU UR6, c[0x0][0x39c] ;  /* 0x00007380ff0677ac */ /* 0x000e620008000800 */
[----:B----4-:R-:W-:Y:S01]  /*1ef50*/  IMAD.WIDE R4, R11, 0x2, R2 ;  /* 0x000000020b047825 */ /* 0x010fe200078e0202 */
[----:B------:R-:W-:-:S02]  /*1ef60*/  PRMT R10, R49, 0x7632, R10 ;  /* 0x00007632310a7816 */ /* 0x000fc4000000000a */
[----:B------:R-:W-:Y:S01]  /*1ef70*/  F2FP.BF16.F32.PACK_AB R50, R50, R73 ;  /* 0x000000493232723e */ /* 0x000fe200000010ff */
[----:B-----5:R-:W-:Y:S01]  /*1ef80*/  IMAD.WIDE R6, R11, 0x2, R68 ;  /* 0x000000020b067825 */ /* 0x020fe200078e0244 */
[----:B------:R4:W-:Y:S01]  /*1ef90*/  @P1 STG.E.U16 desc[UR24][R4.64], R49 ;  /* 0x0000003104001986 */ /* 0x0009e2000c101518 */
[----:B------:R-:W-:Y:S01]  /*1efa0*/  F2FP.BF16.F32.PACK_AB R51, R51, R74 ;  /* 0x0000004a3333723e */ /* 0x000fe200000010ff */
[----:B------:R-:W5:Y:S01]  /*1efb0*/  LDCU UR12, c[0x0][0x398] ;  /* 0x00007300ff0c77ac */ /* 0x000f620008000800 */
[----:B0-----:R-:W-:Y:S01]  /*1efc0*/  IMAD.WIDE R8, R13, 0x2, R2 ;  /* 0x000000020d087825 */ /* 0x001fe200078e0202 */
[----:B------:R0:W-:Y:S01]  /*1efd0*/  @P5 STG.E.U16 desc[UR24][R6.64], R10 ;  /* 0x0000000a06005986 */ /* 0x0001e2000c101518 */
[----:B--2---:R-:W-:Y:S01]  /*1efe0*/  ISETP.LT.AND P5, PT, R92, UR7, !P4 ;  /* 0x000000075c007c0c */ /* 0x004fe2000e7a1270 */
[----:B------:R-:W2:Y:S01]  /*1eff0*/  LDCU UR7, c[0x0][0x398] ;  /* 0x00007300ff0777ac */ /* 0x000ea20008000800 */
[----:B------:R-:W-:Y:S01]  /*1f000*/  VIADD R0, R93, 0x72 ;  /* 0x000000725d007836 */ /* 0x000fe20000000000 */
[----:B------:R1:W-:Y:S01]  /*1f010*/  @P6 STG.E.U16 desc[UR24][R8.64], R50 ;  /* 0x0000003208006986 */ /* 0x0003e2000c101518 */
[----:B------:R-:W-:Y:S01]  /*1f020*/  ISETP.LT.AND P6, PT, R81, UR14, !P3 ;  /* 0x0000000e51007c0c */ /* 0x000fe2000dfc1270 */
[C---:B------:R-:W-:Y:S01]  /*1f030*/  VIADD R11, R13.reuse, UR8 ;  /* 0x000000080d0b7c36 */ /* 0x040fe20008000000 */
[----:B------:R-:W-:Y:S01]  /*1f040*/  F2FP.BF16.F32.PACK_AB R52, R52, R75 ;  /* 0x0000004b3434723e */ /* 0x000fe200000010ff */
[----:B----4-:R-:W-:Y:S01]  /*1f050*/  IMAD.WIDE R4, R13, 0x2, R68 ;  /* 0x000000020d047825 */ /* 0x010fe200078e0244 */
[----:B------:R-:W-:Y:S01]  /*1f060*/  ISETP.GE.AND P1, PT, R0, UR4, PT ;  /* 0x0000000400007c0c */ /* 0x000fe2000bf26270 */
[----:B------:R-:W4:Y:S02]  /*1f070*/  LDCU UR4, c[0x0][0x39c] ;  /* 0x00007380ff0477ac */ /* 0x000f240008000800 */
[----:B------:R-:W-:-:S02]  /*1f080*/  VIADD R0, R93, 0x73 ;  /* 0x000000735d007836 */ /* 0x000fc40000000000 */
[----:B0-----:R-:W-:Y:S01]  /*1f090*/  IMAD.WIDE R6, R11, 0x2, R2 ;  /* 0x000000020b067825 */ /* 0x001fe200078e0202 */
[----:B------:R-:W-:Y:S01]  /*1f0a0*/  F2FP.BF16.F32.PACK_AB R53, R53, R76 ;  /* 0x0000004c3535723e */ /* 0x000fe200000010ff */
[----:B------:R-:W0:Y:S01]  /*1f0b0*/  LDCU UR14, c[0x0][0x398] ;  /* 0x00007300ff0e77ac */ /* 0x000e220008000800 */
[----:B-1----:R-:W-:Y:S02]  /*1f0c0*/  PRMT R9, R50, 0x7632, R9 ;  /* 0x0000763232097816 */ /* 0x002fe40000000009 */
[----:B------:R-:W-:Y:S01]  /*1f0d0*/  ISETP.GE.AND P4, PT, R0, UR6, PT ;  /* 0x0000000600007c0c */ /* 0x000fe2000bf86270 */
[----:B------:R-:W1:Y:S01]  /*1f0e0*/  LDCU UR6, c[0x0][0x398] ;  /* 0x00007300ff0677ac */ /* 0x000e620008000800 */
[----:B------:R-:W-:Y:S01]  /*1f0f0*/  ISETP.LT.AND P3, PT, R92, UR18, !P3 ;  /* 0x000000125c007c0c */ /* 0x000fe2000df61270 */
[----:B------:R0:W-:Y:S01]  /*1f100*/  @P5 STG.E.U16 desc[UR24][R4.64], R9 ;  /* 0x0000000904005986 */ /* 0x0001e2000c101518 */
[----:B------:R-:W-:Y:S01]  /*1f110*/  F2FP.BF16.F32.PACK_AB R54, R54, R77 ;  /* 0x0000004d3636723e */ /* 0x000fe200000010ff */
[----:B------:R-:W1:Y:S02]  /*1f120*/  LDCU UR16, c[0x0][0x398] ;  /* 0x00007300ff1077ac */ /* 0x000e640008000800 */
[----:B------:R1:W-:Y:S01]  /*1f130*/  @P6 STG.E.U16 desc[UR24][R6.64], R51 ;  /* 0x0000003306006986 */ /* 0x0003e2000c101518 */
[----:B---3--:R-:W-:Y:S01]  /*1f140*/  ISETP.LT.AND P6, PT, R81, UR10, !P0 ;  /* 0x0000000a51007c0c */ /* 0x008fe2000c7c1270 */
[----:B------:R-:W-:-:S02]  /*1f150*/  VIADD R0, R93, 0x74 ;  /* 0x000000745d007836 */ /* 0x000fc40000000000 */
[----:B------:R-:W-:Y:S01]  /*1f160*/  VIADD R13, R11, UR8 ;  /* 0x000000080b0d7c36 */ /* 0x000fe20008000000 */
[----:B------:R-:W3:Y:S01]  /*1f170*/  LDCU UR10, c[0x0][0x398] ;  /* 0x00007300ff0a77ac */ /* 0x000ee20008000800 */
[----:B0-----:R-:W-:Y:S01]  /*1f180*/  PRMT R5, R51, 0x7632, R5 ;  /* 0x0000763233057816 */ /* 0x001fe20000000005 */
[----:B------:R-:W-:Y:S01]  /*1f190*/  IMAD.WIDE R8, R11, 0x2, R68 ;  /* 0x000000020b087825 */ /* 0x000fe200078e0244 */
[----:B----4-:R-:W-:Y:S01]  /*1f1a0*/  ISETP.GE.AND P5, PT, R0, UR4, PT ;  /* 0x0000000400007c0c */ /* 0x010fe2000bfa6270 */
[----:B------:R-:W0:Y:S02]  /*1f1b0*/  LDCU UR4, c[0x0][0x398] ;  /* 0x00007300ff0477ac */ /* 0x000e240008000800 */
[--C-:B------:R-:W-:Y:S01]  /*1f1c0*/  IMAD.WIDE R10, R13, 0x2, R2.reuse ;  /* 0x000000020d0a7825 */ /* 0x100fe200078e0202 */
[----:B------:R4:W-:Y:S01]  /*1f1d0*/  @P3 STG.E.U16 desc[UR24][R8.64], R5 ;  /* 0x0000000508003986 */ /* 0x0009e2000c101518 */
[----:B-----5:R-:W-:Y:S01]  /*1f1e0*/  ISETP.LT.AND P0, PT, R92, UR12, !P0 ;  /* 0x0000000c5c007c0c */ /* 0x020fe2000c701270 */
[----:B------:R-:W5:Y:S02]  /*1f1f0*/  LDCU UR12, c[0x0][0x398] ;  /* 0x00007300ff0c77ac */ /* 0x000f640008000800 */
[----:B------:R0:W-:Y:S01]  /*1f200*/  @P6 STG.E.U16 desc[UR24][R10.64], R52 ;  /* 0x000000340a006986 */ /* 0x0001e2000c101518 */
[----:B-1----:R-:W-:Y:S01]  /*1f210*/  ISETP.LT.AND P6, PT, R81, UR6, !P2 ;  /* 0x0000000651007c0c */ /* 0x002fe2000d7c1270 */
[----:B------:R-:W-:Y:S01]  /*1f220*/  VIADD R15, R13, UR8 ;  /* 0x000000080d0f7c36 */ /* 0x000fe20008000000 */
[----:B------:R-:W1:Y:S03]  /*1f230*/  LDCU UR6, c[0x0][0x398] ;  /* 0x00007300ff0677ac */ /* 0x000e660008000800 */
[----:B------:R-:W-:Y:S01]  /*1f240*/  IMAD.WIDE R6, R15, 0x2, R2 ;  /* 0x000000020f067825 */ /* 0x000fe200078e0202 */
[----:B----4-:R-:W-:-:S03]  /*1f250*/  PRMT R9, R52, 0x7632, R9 ;  /* 0x0000763234097816 */ /* 0x010fc60000000009 */
[--C-:B------:R-:W-:Y:S01]  /*1f260*/  IMAD.WIDE R4, R13, 0x2, R68.reuse ;  /* 0x000000020d047825 */ /* 0x100fe200078e0244 */
[----:B--2---:R-:W-:Y:S01]  /*1f270*/  ISETP.LT.AND P2, PT, R92, UR7, !P2 ;  /* 0x000000075c007c0c */ /* 0x004fe2000d741270 */
[----:B------:R-:W2:Y:S03]  /*1f280*/  LDCU UR7, c[0x0][0x398] ;  /* 0x00007300ff0777ac */ /* 0x000ea60008000800 */
[----:B------:R4:W-:Y:S04]  /*1f290*/  @P0 STG.E.U16 desc[UR24][R4.64], R9 ;  /* 0x0000000904000986 */ /* 0x0009e8000c101518 */
[----:B------:R1:W-:Y:S01]  /*1f2a0*/  @P6 STG.E.U16 desc[UR24][R6.64], R53 ;  /* 0x0000003506006986 */ /* 0x0003e2000c101518 */
[----:B0-----:R-:W-:Y:S01]  /*1f2b0*/  ISETP.LT.AND P6, PT, R81, UR4, !P1 ;  /* 0x0000000451007c0c */ /* 0x001fe2000cfc1270 */
[C---:B------:R-:W-:Y:S01]  /*1f2c0*/  VIADD R11, R15.reuse, UR8 ;  /* 0x000000080f0b7c36 */ /* 0x040fe20008000000 */
[----:B------:R-:W0:Y:S01]  /*1f2d0*/  LDCU UR4, c[0x0][0x398] ;  /* 0x00007300ff0477ac */ /* 0x000e220008000800 */
[----:B----4-:R-:W-:Y:S01]  /*1f2e0*/  IMAD.WIDE R8, R15, 0x2, R68 ;  /* 0x000000020f087825 */ /* 0x010fe200078e0244 */
[----:B-1----:R-:W-:-:S03]  /*1f2f0*/  PRMT R7, R53, 0x7632, R7 ;  /* 0x0000763235077816 */ /* 0x002fc60000000007 */
[----:B------:R-:W-:Y:S01]  /*1f300*/  IMAD.WIDE R4, R11, 0x2, R2 ;  /* 0x000000020b047825 */ /* 0x000fe200078e0202 */
[----:B------:R-:W-:Y:S01]  /*1f310*/  ISETP.LT.AND P1, PT, R92, UR6, !P1 ;  /* 0x000000065c007c0c */ /* 0x000fe2000cf21270 */
[----:B------:R-:W1:Y:S01]  /*1f320*/  LDCU UR6, c[0x0][0x398] ;  /* 0x00007300ff0677ac */ /* 0x000e620008000800 */
[----:B------:R4:W-:Y:S04]  /*1f330*/  @P2 STG.E.U16 desc[UR24][R8.64], R7 ;  /* 0x0000000708002986 */ /* 0x0009e8000c101518 */
[----:B------:R0:W-:Y:S01]  /*1f340*/  @P6 STG.E.U16 desc[UR24][R4.64], R54 ;  /* 0x0000003604006986 */ /* 0x0001e2000c101518 */
[----:B---3--:R-:W-:Y:S01]  /*1f350*/  ISETP.LT.AND P6, PT, R81, UR10, !P4 ;  /* 0x0000000a51007c0c */ /* 0x008fe2000e7c1270 */
[----:B------:R-:W-:Y:S02]  /*1f360*/  VIADD R0, R93, 0x75 ;  /* 0x000000755d007836 */ /* 0x000fe40000000000 */
[----:B------:R-:W-:Y:S01]  /*1f370*/  VIADD R13, R11, UR8 ;  /* 0x000000080b0d7c36 */ /* 0x000fe20008000000 */
[----:B------:R-:W-:Y:S01]  /*1f380*/  F2FP.BF16.F32.PACK_AB R55, R55, R78 ;  /* 0x0000004e3737723e */ /* 0x000fe200000010ff */
[----:B------:R-:W3:Y:S01]  /*1f390*/  LDCU UR10, c[0x0][0x398] ;  /* 0x00007300ff0a77ac */ /* 0x000ee20008000800 */
[----:B----4-:R-:W-:Y:S01]  /*1f3a0*/  IMAD.WIDE R6, R11, 0x2, R68 ;  /* 0x000000020b067825 */ /* 0x010fe200078e0244 */
[----:B------:R-:W-:Y:S01]  /*1f3b0*/  ISETP.GE.AND P3, PT, R0, UR13, PT ;  /* 0x0000000d00007c0c */ /* 0x000fe2000bf66270 */
[----:B------:R-:W4:Y:S01]  /*1f3c0*/  LDCU UR13, c[0x0][0x398] ;  /* 0x00007300ff0d77ac */ /* 0x000f220008000800 */
[----:B0-----:R-:W-:Y:S01]  /*1f3d0*/  PRMT R5, R54, 0x7632, R5 ;  /* 0x0000763236057816 */ /* 0x001fe20000000005 */
[----:B------:R-:W-:Y:S01]  /*1f3e0*/  IMAD.WIDE R8, R13, 0x2, R2 ;  /* 0x000000020d087825 */ /* 0x000fe200078e0202 */
[----:B-----5:R-:W-:Y:S01]  /*1f3f0*/  ISETP.LT.AND P4, PT, R92, UR12, !P4 ;  /* 0x0000000c5c007c0c */ /* 0x020fe2000e781270 */
[----:B------:R-:W0:Y:S02]  /*1f400*/  LDCU UR12, c[0x0][0x398] ;  /* 0x00007300ff0c77ac */ /* 0x000e240008000800 */
[----:B------:R5:W-:Y:S04]  /*1f410*/  @P1 STG.E.U16 desc[UR24][R6.64], R5 ;  /* 0x0000000506001986 */ /* 0x000be8000c101518 */
[----:B------:R0:W-:Y:S01]  /*1f420*/  @P6 STG.E.U16 desc[UR24][R8.64], R55 ;  /* 0x0000003708006986 */ /* 0x0001e2000c101518 */
[----:B------:R-:W-:Y:S01]  /*1f430*/  ISETP.LT.AND P6, PT, R81, UR4, !P5 ;  /* 0x0000000451007c0c */ /* 0x000fe2000efc1270 */
[----:B------:R-:W-:Y:S01]  /*1f440*/  VIADD R11, R13, UR8 ;  /* 0x000000080d0b7c36 */ /* 0x000fe20008000000 */
[----:B------:R-:W-:Y:S01]  /*1f450*/  F2FP.BF16.F32.PACK_AB R56, R56, R79 ;  /* 0x0000004f3838723e */ /* 0x000fe200000010ff */
[----:B------:R-:W-:Y:S01]  /*1f460*/  VIADD R0, R93, 0x76 ;  /* 0x000000765d007836 */ /* 0x000fe20000000000 */
[----:B------:R-:W-:Y:S01]  /*1f470*/  F2FP.BF16.F32.PACK_AB R57, R57, R80 ;  /* 0x000000503939723e */ /* 0x000fe200000010ff */
[----:B------:R-:W1:Y:S01]  /*1f480*/  LDCU UR4, c[0x0][0x398] ;  /* 0x00007300ff0477ac */ /* 0x000e620008000800 */
[----:B-----5:R-:W-:Y:S01]  /*1f490*/  IMAD.WIDE R4, R13, 0x2, R68 ;  /* 0x000000020d047825 */ /* 0x020fe200078e0244 */
[----:B0-----:R-:W-:-:S03]  /*1f4a0*/  PRMT R9, R55, 0x7632, R9 ;  /* 0x0000763237097816 */ /* 0x001fc60000000009 */
[----:B------:R-:W-:Y:S01]  /*1f4b0*/  IMAD.WIDE R6, R11, 0x2, R2 ;  /* 0x000000020b067825 */ /* 0x000fe200078e0202 */
[----:B--2---:R-:W-:Y:S01]  /*1f4c0*/  ISETP.LT.AND P5, PT, R92, UR7, !P5 ;  /* 0x000000075c007c0c */ /* 0x004fe2000efa1270 */
[----:B------:R-:W0:Y:S01]  /*1f4d0*/  LDCU UR7, c[0x0][0x398] ;  /* 0x00007300ff0777ac */ /* 0x000e220008000800 */
[----:B------:R2:W-:Y:S04]  /*1f4e0*/  @P4 STG.E.U16 desc[UR24][R4.64], R9 ;  /* 0x0000000904004986 */ /* 0x0005e8000c101518 */
[----:B------:R5:W-:Y:S01]  /*1f4f0*/  @P6 STG.E.U16 desc[UR24][R6.64], R56 ;  /* 0x0000003806006986 */ /* 0x000be2000c101518 */
[----:B----4-:R-:W-:Y:S01]  /*1f500*/  ISETP.LT.AND P6, PT, R81, UR13, !P3 ;  /* 0x0000000d51007c0c */ /* 0x010fe2000dfc1270 */
[C---:B------:R-:W-:Y:S01]  /*1f510*/  VIADD R13, R11.reuse, UR8 ;  /* 0x000000080b0d7c36 */ /* 0x040fe20008000000 */
[----:B------:R-:W-:Y:S01]  /*1f520*/  ISETP.GE.AND P0, PT, R0, UR17, PT ;  /* 0x0000001100007c0c */ /* 0x000fe2000bf06270 */
[----:B------:R-:W4:Y:S01]  /*1f530*/  LDCU UR13, c[0x0][0x398] ;  /* 0x00007300ff0d77ac */ /* 0x000f220008000800 */
[----:B--2---:R-:W-:Y:S01]  /*1f540*/  IMAD.WIDE R8, R11, 0x2, R68 ;  /* 0x000000020b087825 */ /* 0x004fe200078e0244 */
[----:B-----5:R-:W-:-:S03]  /*1f550*/  PRMT R7, R56, 0x7632, R7 ;  /* 0x0000763238077816 */ /* 0x020fc60000000007 */
[----:B------:R-:W-:Y:S01]  /*1f560*/  IMAD.WIDE R4, R13, 0x2, R2 ;  /* 0x000000020d047825 */ /* 0x000fe200078e0202 */
[----:B-1----:R-:W-:Y:S01]  /*1f570*/  ISETP.LT.AND P3, PT, R92, UR6, !P3 ;  /* 0x000000065c007c0c */ /* 0x002fe2000df61270 */
[----:B------:R-:W1:Y:S01]  /*1f580*/  LDCU UR6, c[0x0][0x398] ;  /* 0x00007300ff0677ac */ /* 0x000e620008000800 */
[----:B------:R2:W-:Y:S04]  /*1f590*/  @P5 STG.E.U16 desc[UR24][R8.64], R7 ;  /* 0x0000000708005986 */ /* 0x0005e8000c101518 */
[----:B------:R5:W-:Y:S01]  /*1f5a0*/  @P6 STG.E.U16 desc[UR24][R4.64], R57 ;  /* 0x0000003904006986 */ /* 0x000be2000c101518 */
[----:B---3--:R-:W-:Y:S01]  /*1f5b0*/  ISETP.LT.AND P6, PT, R81, UR10, !P0 ;  /* 0x0000000a51007c0c */ /* 0x008fe2000c7c1270 */
[----:B------:R-:W-:Y:S02]  /*1f5c0*/  VIADD R11, R13, UR8 ;  /* 0x000000080d0b7c36 */ /* 0x000fe40008000000 */
[----:B------:R-:W-:Y:S01]  /*1f5d0*/  VIADD R0, R93, 0x77 ;  /* 0x000000775d007836 */ /* 0x000fe20000000000 */
[----:B------:R-:W-:-:S02]  /*1f5e0*/  F2FP.BF16.F32.PACK_AB R58, R58, R88 ;  /* 0x000000583a3a723e */ /* 0x000fc400000010ff */
[----:B------:R-:W-:Y:S01]  /*1f5f0*/  F2FP.BF16.F32.PACK_AB R59, R59, R87 ;  /* 0x000000573b3b723e */ /* 0x000fe200000010ff */
[----:B--2---:R-:W-:Y:S01]  /*1f600*/  IMAD.WIDE R6, R13, 0x2, R68 ;  /* 0x000000020d067825 */ /* 0x004fe200078e0244 */
[----:B------:R-:W-:Y:S01]  /*1f610*/  ISETP.GE.AND P2, PT, R0, UR29, PT ;  /* 0x0000001d00007c0c */ /* 0x000fe2000bf46270 */
[----:B------:R-:W2:Y:S01]  /*1f620*/  LDCU UR10, c[0x0][0x398] ;  /* 0x00007300ff0a77ac */ /* 0x000ea20008000800 */
[----:B-----5:R-:W-:Y:S01]  /*1f630*/  PRMT R5, R57, 0x7632, R5 ;  /* 0x0000763239057816 */ /* 0x020fe20000000005 */
[----:B------:R-:W-:Y:S01]  /*1f640*/  IMAD.WIDE R8, R11, 0x2, R2 ;  /* 0x000000020b087825 */ /* 0x000fe200078e0202 */
[----:B------:R-:W-:Y:S01]  /*1f650*/  ISETP.LT.AND P0, PT, R92, UR14, !P0 ;  /* 0x0000000e5c007c0c */ /* 0x000fe2000c701270 */
[----:B------:R-:W3:Y:S02]  /*1f660*/  LDCU UR14, c[0x0][0x398] ;  /* 0x00007300ff0e77ac */ /* 0x000ee40008000800 */
[----:B------:R5:W-:Y:S01]  /*1f670*/  @P3 STG.E.U16 desc[UR24][R6.64], R5 ;  /* 0x0000000506003986 */ /* 0x000be2000c101518 */
[----:B------:R-:W-:-:S03]  /*1f680*/  VIADD R0, R93, 0x78 ;  /* 0x000000785d007836 */ /* 0x000fc60000000000 */
[----:B------:R0:W-:Y:S01]  /*1f690*/  @P6 STG.E.U16 desc[UR24][R8.64], R58 ;  /* 0x0000003a08006986 */ /* 0x0001e2000c101518 */
[----:B------:R-:W-:Y:S01]  /*1f6a0*/  ISETP.LT.AND P6, PT, R81, UR4, !P2 ;  /* 0x0000000451007c0c */ /* 0x000fe2000d7c1270 */
[----:B------:R-:W-:Y:S01]  /*1f6b0*/  VIADD R13, R11, UR8 ;  /* 0x000000080b0d7c36 */ /* 0x000fe20008000000 */
[----:B------:R-:W-:Y:S01]  /*1f6c0*/  ISETP.GE.AND P1, PT, R0, UR23, PT ;  /* 0x0000001700007c0c */ /* 0x000fe2000bf26270 */
[C---:B------:R-:W-:Y:S01]  /*1f6d0*/  VIADD R0, R93.reuse, 0x79 ;  /* 0x000000795d007836 */ /* 0x040fe20000000000 */
[----:B------:R-:W-:Y:S01]  /*1f6e0*/  F2FP.BF16.F32.PACK_AB R60, R60, R86 ;  /* 0x000000563c3c723e */ /* 0x000fe200000010ff */
[----:B------:R-:W-:Y:S01]  /*1f6f0*/  VIADD R10, R93, 0x7b ;  /* 0x0000007b5d0a7836 */ /* 0x000fe20000000000 */
[----:B------:R-:W1:Y:S01]  /*1f700*/  LDCU UR4, c[0x0][0x398] ;  /* 0x00007300ff0477ac */ /* 0x000e620008000800 */
[----:B-----5:R-:W-:Y:S01]  /*1f710*/  IMAD.WIDE R4, R11, 0x2, R68 ;  /* 0x000000020b047825 */ /* 0x020fe200078e0244 */
[----:B0-----:R-:W-:-:S03]  /*1f720*/  PRMT R9, R58, 0x7632, R9 ;  /* 0x000076323a097816 */ /* 0x001fc60000000009 */
[C---:B------:R-:W-:Y:S01]  /*1f730*/  IMAD.WIDE R6, R13.reuse, 0x2, R2 ;  /* 0x000000020d067825 */ /* 0x040fe200078e0202 */
[----:B------:R-:W-:Y:S01]  /*1f740*/  ISETP.GE.AND P4, PT, R0, UR15, PT ;  /* 0x0000000f00007c0c */ /* 0x000fe2000bf86270 */
[----:B------:R-:W0:Y:S01]  /*1f750*/  LDCU UR15, c[0x0][0x398] ;  /* 0x00007300ff0f77ac */ /* 0x000e220008000800 */
[----:B------:R-:W-:Y:S01]  /*1f760*/  ISETP.LT.AND P2, PT, R92, UR12, !P2 ;  /* 0x0000000c5c007c0c */ /* 0x000fe2000d741270 */
[----:B------:R5:W-:Y:S01]  /*1f770*/  @P0 STG.E.U16 desc[UR24][R4.64], R9 ;  /* 0x0000000904000986 */ /* 0x000be2000c101518 */
[----:B------:R-:W-:Y:S01]  /*1f780*/  VIADD R11, R13, UR8 ;  /* 0x000000080d0b7c36 */ /* 0x000fe20008000000 */
[----:B------:R-:W-:Y:S01]  /*1f790*/  ISETP.GE.AND P3, PT, R10, UR27, PT ;  /* 0x0000001b0a007c0c */ /* 0x000fe2000bf66270 */
[----:B------:R-:W-:Y:S01]  /*1f7a0*/  VIADD R0, R93, 0x7a ;  /* 0x0000007a5d007836 */ /* 0x000fe20000000000 */
[----:B------:R0:W-:Y:S01]  /*1f7b0*/  @P6 STG.E.U16 desc[UR24][R6.64], R59 ;  /* 0x0000003b06006986 */ /* 0x0001e2000c101518 */
[----:B------:R-:W-:Y:S01]  /*1f7c0*/  ISETP.LT.AND P6, PT, R81, UR16, !P1 ;  /* 0x0000001051007c0c */ /* 0x000fe2000cfc1270 */
[----:B------:R-:W1:Y:S01]  /*1f7d0*/  LDCU UR12, c[0x0][0x398] ;  /* 0x00007300ff0c77ac */ /* 0x000e620008000800 */
[----:B------:R-:W-:-:S02]  /*1f7e0*/  ISETP.LT.AND P1, PT, R92, UR7, !P1 ;  /* 0x000000075c007c0c */ /* 0x000fc4000cf21270 */
[----:B------:R-:W-:Y:S01]  /*1f7f0*/  PRMT R10, R59, 0x7632, R10 ;  /* 0x000076323b0a7816 */ /* 0x000fe2000000000a */
[----:B------:R-:W1:Y:S01]  /*1f800*/  LDCU UR7, c[0x0][0x398] ;  /* 0x00007300ff0777ac */ /* 0x000e620008000800 */
[----:B-----5:R-:W-:Y:S01]  /*1f810*/  IMAD.WIDE R4, R13, 0x2, R68 ;  /* 0x000000020d047825 */ /* 0x020fe200078e0244 */
[----:B------:R-:W-:Y:S01]  /*1f820*/  PRMT R12, R60, 0x7632, R12 ;  /* 0x000076323c0c7816 */ /* 0x000fe2000000000c */
[----:B------:R-:W5:Y:S02]  /*1f830*/  LDCU UR16, c[0x0][0x398] ;  /* 0x00007300ff1077ac */ /* 0x000f640008000800 */
[C---:B0-----:R-:W-:Y:S01]  /*1f840*/  IMAD.WIDE R6, R11.reuse, 0x2, R2 ;  /* 0x000000020b067825 */ /* 0x041fe200078e0202 */
[----:B------:R-:W-:Y:S01]  /*1f850*/  ISETP.GE.AND P5, PT, R0, UR5, PT ;  /* 0x0000000500007c0c */ /* 0x000fe2000bfa6270 */
[----:B------:R-:W0:Y:S02]  /*1f860*/  LDCU UR5, c[0x0][0x398] ;  /* 0x00007300ff0577ac */ /* 0x000e240008000800 */
[----:B------:R-:W-:Y:S01]  /*1f870*/  IMAD.WIDE R8, R11, 0x2, R68 ;  /* 0x000000020b087825 */ /* 0x000fe200078e0244 */
[----:B------:R0:W-:Y:S04]  /*1f880*/  @P2 STG.E.U16 desc[UR24][R4.64], R10 ;  /* 0x0000000a04002986 */ /* 0x0001e8000c101518 */
[----:B------:R0:W-:Y:S01]  /*1f890*/  @P6 STG.E.U16 desc[UR24][R6.64], R60 ;  /* 0x0000003c06006986 */ /* 0x0001e2000c101518 */
[----:B------:R-:W-:-:S03]  /*1f8a0*/  VIADD R0, R93, 0x7c ;  /* 0x0000007c5d007836 */ /* 0x000fc60000000000 */
[----:B------:R2:W-:Y:S01]  /*1f8b0*/  @P1 STG.E.U16 desc[UR24][R8.64], R12 ;  /* 0x0000000c08001986 */ /* 0x0005e2000c101518 */
[----:B----4-:R-:W-:Y:S01]  /*1f8c0*/  ISETP.LT.AND P1, PT, R81, UR13, !P4 ;  /* 0x0000000d51007c0c */ /* 0x010fe2000e721270 */
[----:B------:R-:W-:Y:S01]  /*1f8d0*/  VIADD R11, R11, UR8 ;  /* 0x000000080b0b7c36 */ /* 0x000fe20008000000 */
[----:B------:R-:W-:Y:S01]  /*1f8e0*/  ISETP.LT.AND P4, PT, R92, UR15, !P4 ;  /* 0x0000000f5c007c0c */ /* 0x000fe2000e781270 */
[----:B------:R-:W4:Y:S01]  /*1f8f0*/  LDCU UR13, c[0x0][0x398] ;  /* 0x00007300ff0d77ac */ /* 0x000f220008000800 */
[----:B-1----:R-:W-:Y:S02]  /*1f900*/  ISETP.LT.AND P6, PT, R81, UR6, !P5 ;  /* 0x0000000651007c0c */ /* 0x002fe4000efc1270 */
[----:B------:R-:W-:Y:S01]  /*1f910*/  F2FP.BF16.F32.PACK_AB R61, R61, R84 ;  /* 0x000000543d3d723e */ /* 0x000fe200000010ff */
[----:B------:R-:W-:Y:S01]  /*1f920*/  VIADD R13, R11, UR8 ;  /* 0x000000080b0d7c36 */ /* 0x000fe20008000000 */
[----:B------:R-:W-:Y:S01]  /*1f930*/  ISETP.GE.AND P0, PT, R0, UR31, PT ;  /* 0x0000001f00007c0c */ /* 0x000fe2000bf06270 */
[----:B------:R-:W-:Y:S01]  /*1f940*/  VIADD R0, R93, 0x7d ;  /* 0x0000007d5d007836 */ /* 0x000fe20000000000 */
[----:B0-----:R-:W-:Y:S01]  /*1f950*/  PRMT R10, R61, 0x7632, R10 ;  /* 0x000076323d0a7816 */ /* 0x001fe2000000000a */
[C---:B------:R-:W-:Y:S01]  /*1f960*/  IMAD.WIDE R4, R11.reuse, 0x2, R2 ;  /* 0x000000020b047825 */ /* 0x040fe200078e0202 */
[----:B------:R-:W-:Y:S01]  /*1f970*/  F2FP.BF16.F32.PACK_AB R62, R62, R85 ;  /* 0x000000553e3e723e */ /* 0x000fe200000010ff */
[----:B------:R-:W0:Y:S02]  /*1f980*/  LDCU UR6, c[0x0][0x398] ;  /* 0x00007300ff0677ac */ /* 0x000e240008000800 */
[----:B------:R-:W-:Y:S01]  /*1f990*/  IMAD.WIDE R6, R11, 0x2, R68 ;  /* 0x000000020b067825 */ /* 0x000fe200078e0244 */
[----:B------:R-:W-:Y:S01]  /*1f9a0*/  ISETP.GE.AND P2, PT, R0, UR19, PT ;  /* 0x0000001300007c0c */ /* 0x000fe2000bf46270 */
[----:B------:R1:W-:Y:S01]  /*1f9b0*/  @P1 STG.E.U16 desc[UR24][R4.64], R61 ;  /* 0x0000003d04001986 */ /* 0x0003e2000c101518 */
[----:B------:R-:W-:Y:S01]  /*1f9c0*/  F2FP.BF16.F32.PACK_AB R63, R63, R82 ;  /* 0x000000523f3f723e */ /* 0x000fe200000010ff */
[----:B--2---:R-:W-:Y:S01]  /*1f9d0*/  IMAD.WIDE R8, R13, 0x2, R2 ;  /* 0x000000020d087825 */ /* 0x004fe200078e0202 */
[C---:B------:R-:W-:Y:S01]  /*1f9e0*/  ISETP.LT.AND P5, PT, R92.reuse, UR10, !P5 ;  /* 0x0000000a5c007c0c */ /* 0x040fe2000efa1270 */
[----:B------:R2:W-:Y:S01]  /*1f9f0*/  @P4 STG.E.U16 desc[UR24][R6.64], R10 ;  /* 0x0000000a06004986 */ /* 0x0005e2000c101518 */
[----:B------:R-:W-:Y:S01]  /*1fa00*/  ISETP.LT.AND P4, PT, R81, UR5, !P3 ;  /* 0x0000000551007c0c */ /* 0x000fe2000df81270 */
[----:B------:R-:W-:Y:S01]  /*1fa10*/  VIADD R0, R93, 0x7e ;  /* 0x0000007e5d007836 */ /* 0x000fe20000000000 */
[----:B------:R-:W-:Y:S01]  /*1fa20*/  ISETP.LT.AND P3, PT, R92, UR4, !P3 ;  /* 0x000000045c007c0c */ /* 0x000fe2000df61270 */
[----:B------:R0:W-:Y:S01]  /*1fa30*/  @P6 STG.E.U16 desc[UR24][R8.64], R62 ;  /* 0x0000003e08006986 */ /* 0x0001e2000c101518 */
[----:B---3--:R-:W-:Y:S01]  /*1fa40*/  ISETP.LT.AND P6, PT, R81, UR14, !P0 ;  /* 0x0000000e51007c0c */ /* 0x008fe2000c7c1270 */
[----:B------:R-:W-:Y:S01]  /*1fa50*/  VIADD R11, R13, UR8 ;  /* 0x000000080d0b7c36 */ /* 0x000fe20008000000 */
[----:B------:R-:W-:Y:S01]  /*1fa60*/  ISETP.GE.AND P1, PT, R0, UR11, PT ;  /* 0x0000000b00007c0c */ /* 0x000fe2000bf26270 */
[----:B------:R-:W3:Y:S01]  /*1fa70*/  LDCU UR11, c[0x0][0x398] ;  /* 0x00007300ff0b77ac */ /* 0x000ee20008000800 */
[----:B------:R-:W-:Y:S01]  /*1fa80*/  PRMT R0, R62, 0x7632, R0 ;  /* 0x000076323e007816 */ /* 0x000fe20000000000 */
[----:B------:R-:W-:Y:S01]  /*1fa90*/  VIADD R15, R11, UR8 ;  /* 0x000000080b0f7c36 */ /* 0x000fe20008000000 */
[----:B------:R-:W3:Y:S01]  /*1faa0*/  LDCU UR15, c[0x0][0x398] ;  /* 0x00007300ff0f77ac */ /* 0x000ee20008000800 */
[----:B-1----:R-:W-:Y:S01]  /*1fab0*/  IMAD.WIDE R4, R13, 0x2, R68 ;  /* 0x000000020d047825 */ /* 0x002fe200078e0244 */
[----:B------:R-:W-:-:S03]  /*1fac0*/  PRMT R12, R63, 0x7632, R12 ;  /* 0x000076323f0c7816 */ /* 0x000fc6000000000c */
[----:B--2---:R-:W-:Y:S01]  /*1fad0*/  IMAD.WIDE R6, R11, 0x2, R2 ;  /* 0x000000020b067825 */ /* 0x004fe200078e0202 */
[----:B------:R-:W-:-:S03]  /*1fae0*/  F2FP.BF16.F32.PACK_AB R64, R64, R83 ;  /* 0x000000534040723e */ /* 0x000fc600000010ff */
[----:B0-----:R-:W-:Y:S01]  /*1faf0*/  IMAD.WIDE R8, R11, 0x2, R68 ;  /* 0x000000020b087825 */ /* 0x001fe200078e0244 */
[----:B------:R0:W-:Y:S03]  /*1fb00*/  @P5 STG.E.U16 desc[UR24][R4.64], R0 ;  /* 0x0000000004005986 */ /* 0x0001e6000c101518 */
[----:B------:R-:W-:Y:S01]  /*1fb10*/  IMAD.WIDE R10, R15, 0x2, R2 ;  /* 0x000000020f0a7825 */ /* 0x000fe200078e0202 */
[----:B------:R1:W-:Y:S01]  /*1fb20*/  @P4 STG.E.U16 desc[UR24][R6.64], R63 ;  /* 0x0000003f06004986 */ /* 0x0003e2000c101518 */
[----:B------:R-:W-:Y:S02]  /*1fb30*/  ISETP.LT.AND P0, PT, R92, UR12, !P0 ;  /* 0x0000000c5c007c0c */ /* 0x000fe4000c701270 */
[----:B------:R-:W-:Y:S01]  /*1fb40*/  VIADD R93, R93, 0x7f ;  /* 0x0000007f5d5d7836 */ /* 0x000fe20000000000 */
[----:B------:R2:W-:Y:S04]  /*1fb50*/  @P3 STG.E.U16 desc[UR24][R8.64], R12 ;  /* 0x0000000c08003986 */ /* 0x0005e8000c101518 */
[----:B------:R1:W-:Y:S01]  /*1fb60*/  @P6 STG.E.U16 desc[UR24][R10.64], R64 ;  /* 0x000000400a006986 */ /* 0x0003e2000c101518 */
[----:B------:R-:W-:Y:S01]  /*1fb70*/  ISETP.LT.AND P6, PT, R81, UR7, !P2 ;  /* 0x0000000751007c0c */ /* 0x000fe2000d7c1270 */
[----:B------:R-:W-:Y:S01]  /*1fb80*/  VIADD R13, R15, UR8 ;  /* 0x000000080f0d7c36 */ /* 0x000fe20008000000 */
[----:B------:R-:W-:-:S02]  /*1fb90*/  ISETP.GE.AND P5, PT, R93, UR21, PT ;  /* 0x000000155d007c0c */ /* 0x000fc4000bfa6270 */
[C---:B-----5:R-:W-:Y:S01]  /*1fba0*/  ISETP.LT.AND P2, PT, R92.reuse, UR16, !P2 ;  /* 0x000000105c007c0c */ /* 0x060fe2000d741270 */
[----:B0-----:R-:W-:Y:S01]  /*1fbb0*/  IMAD.WIDE R4, R15, 0x2, R68 ;  /* 0x000000020f047825 */ /* 0x001fe200078e0244 */
[----:B----4-:R-:W-:Y:S02]  /*1fbc0*/  ISETP.LT.AND P4, PT, R81, UR13, !P1 ;  /* 0x0000000d51007c0c */ /* 0x010fe4000cf81270 */
[----:B------:R-:W-:Y:S01]  /*1fbd0*/  ISETP.LT.AND P1, PT, R92, UR6, !P1 ;  /* 0x000000065c007c0c */ /* 0x000fe2000cf21270 */
[C---:B------:R-:W-:Y:S01]  /*1fbe0*/  VIADD R17, R13.reuse, UR8 ;  /* 0x000000080d117c36 */ /* 0x040fe20008000000 */
[----:B------:R-:W-:Y:S01]  /*1fbf0*/  PRMT R0, R64, 0x7632, R0 ;  /* 0x0000763240007816 */ /* 0x000fe20000000000 */
[----:B-1----:R-:W-:Y:S01]  /*1fc00*/  IMAD.WIDE R6, R13, 0x2, R2 ;  /* 0x000000020d067825 */ /* 0x002fe200078e0202 */
[----:B---3--:R-:W-:Y:S02]  /*1fc10*/  ISETP.LT.AND P3, PT, R81, UR11, !P5 ;  /* 0x0000000b51007c0c */ /* 0x008fe4000ef61270 */
[----:B------:R-:W-:-:S02]  /*1fc20*/  ISETP.LT.AND P5, PT, R92, UR15, !P5 ;  /* 0x0000000f5c007c0c */ /* 0x000fc4000efa1270 */
[----:B------:R-:W-:Y:S01]  /*1fc30*/  F2FP.BF16.F32.PACK_AB R65, R65, R90 ;  /* 0x0000005a4141723e */ /* 0x000fe200000010ff */
[----:B------:R-:W-:Y:S01]  /*1fc40*/  VIADD R15, R17, UR8 ;  /* 0x00000008110f7c36 */ /* 0x000fe20008000000 */
[----:B------:R-:W-:Y:S01]  /*1fc50*/  F2FP.BF16.F32.PACK_AB R66, R66, R89 ;  /* 0x000000594242723e */ /* 0x000fe200000010ff */
[----:B------:R0:W-:Y:S01]  /*1fc60*/  @P0 STG.E.U16 desc[UR24][R4.64], R0 ;  /* 0x0000000004000986 */ /* 0x0001e2000c101518 */
[----:B------:R-:W-:Y:S01]  /*1fc70*/  F2FP.BF16.F32.PACK_AB R67, R67, R91 ;  /* 0x0000005b4343723e */ /* 0x000fe200000010ff */
[----:B--2---:R-:W-:Y:S02]  /*1fc80*/  IMAD.WIDE R8, R13, 0x2, R68 ;  /* 0x000000020d087825 */ /* 0x004fe400078e0244 */
[----:B------:R1:W-:Y:S02]  /*1fc90*/  @P6 STG.E.U16 desc[UR24][R6.64], R65 ;  /* 0x0000004106006986 */ /* 0x0003e4000c101518 */
[----:B------:R-:W-:Y:S01]  /*1fca0*/  IMAD.WIDE R10, R17, 0x2, R2 ;  /* 0x00000002110a7825 */ /* 0x000fe200078e0202 */
[----:B------:R-:W-:-:S03]  /*1fcb0*/  PRMT R34, R67, 0x7632, R34 ;  /* 0x0000763243227816 */ /* 0x000fc60000000022 */
[----:B------:R-:W-:Y:S01]  /*1fcc0*/  IMAD.WIDE R12, R17, 0x2, R68 ;  /* 0x00000002110c7825 */ /* 0x000fe200078e0244 */
[----:B0-----:R-:W-:-:S03]  /*1fcd0*/  PRMT R5, R65, 0x7632, R5 ;  /* 0x0000763241057816 */ /* 0x001fc60000000005 */
[C---:B------:R-:W-:Y:S01]  /*1fce0*/  IMAD.WIDE R2, R15.reuse, 0x2, R2 ;  /* 0x000000020f027825 */ /* 0x040fe200078e0202 */
[----:B-1----:R-:W-:Y:S01]  /*1fcf0*/  PRMT R7, R66, 0x7632, R7 ;  /* 0x0000763242077816 */ /* 0x002fe20000000007 */
[----:B------:R0:W-:Y:S02]  /*1fd00*/  @P2 STG.E.U16 desc[UR24][R8.64], R5 ;  /* 0x0000000508002986 */ /* 0x0001e4000c101518 */
[----:B------:R-:W-:Y:S02]  /*1fd10*/  IMAD.WIDE R68, R15, 0x2, R68 ;  /* 0x000000020f447825 */ /* 0x000fe400078e0244 */
[----:B------:R0:W-:Y:S04]  /*1fd20*/  @P4 STG.E.U16 desc[UR24][R10.64], R66 ;  /* 0x000000420a004986 */ /* 0x0001e8000c101518 */
[----:B------:R0:W-:Y:S04]  /*1fd30*/  @P1 STG.E.U16 desc[UR24][R12.64], R7 ;  /* 0x000000070c001986 */ /* 0x0001e8000c101518 */
[----:B------:R0:W-:Y:S04]  /*1fd40*/  @P3 STG.E.U16 desc[UR24][R2.64], R67 ;  /* 0x0000004302003986 */ /* 0x0001e8000c101518 */
[----:B------:R0:W-:Y:S01]  /*1fd50*/  @P5 STG.E.U16 desc[UR24][R68.64], R34 ;  /* 0x0000002244005986 */ /* 0x0001e2000c101518 */
[----:B------:R-:W-:Y:S06]  /*1fd60*/  BAR.SYNC.DEFER_BLOCKING 0x0 ;  /* 0x0000000000007b1d */ /* 0x000fec0000010000 */
[----:B------:R-:W-:Y:S05]  /*1fd70*/  BRA.U UP0, `(.L_x_13) ;  /* 0x0000000100a07547 */ /* 0x000fea000b800000 */
[----:B------:R-:W1:Y:S01]  /*1fd80*/  S2UR UR5, SR_CgaCtaId ;  /* 0x00000000000579c3 */ /* 0x000e620000008800 */
[----:B------:R-:W-:Y:S01]  /*1fd90*/  NOP ;  /* 0x0000000000007918 */ /* 0x000fe20000000000 */
[----:B------:R-:W-:Y:S01]  /*1fda0*/  UMOV UR4, 0x50 ;  /* 0x0000005000047882 */ /* 0x000fe20000000000 */
[----:B------:R-:W-:Y:S02]  /*1fdb0*/  IMAD.U32 R0, RZ, RZ, UR9 ;  /* 0x00000009ff007e24 */ /* 0x000fe4000f8e00ff */
[----:B0-----:R-:W-:Y:S02]  /*1fdc0*/  IMAD.MOV.U32 R3, RZ, RZ, 0xff ;  /* 0x000000ffff037424 */ /* 0x001fe400078e00ff */
[----:B------:R-:W-:Y:S01]  /*1fdd0*/  IMAD.MOV.U32 R7, RZ, RZ, 0x1 ;  /* 0x00000001ff077424 */ /* 0x000fe200078e00ff */
[----:B------:R-:W-:-:S04]  /*1fde0*/  LOP3.LUT R0, R0, 0xffff, RZ, 0xc0, !PT ;  /* 0x0000ffff00007812 */ /* 0x000fc800078ec0ff */
[----:B------:R-:W-:-:S05]  /*1fdf0*/  SHF.R.U32.HI R0, RZ, 0x5, R0 ;  /* 0x00000005ff007819 */ /* 0x000fca0000011600 */
[----:B------:R-:W-:Y:S01]  /*1fe00*/  VIADD R2, R0, 0x10 ;  /* 0x0000001000027836 */ /* 0x000fe20000000000 */
[----:B------:R-:W-:Y:S01]  /*1fe10*/  SHF.L.U32 R0, R3, R0, RZ ;  /* 0x0000000003007219 */ /* 0x000fe200000006ff */
[----:B-1----:R-:W-:-:S03]  /*1fe20*/  ULEA UR6, UR5, UR4, 0x18 ;  /* 0x0000000405067291 */ /* 0x002fc6000f8ec0ff */
[----:B------:R-:W-:-:S04]  /*1fe30*/  SHF.L.U32 R3, R7, R2, RZ ;  /* 0x0000000207037219 */ /* 0x000fc800000006ff */
[----:B------:R-:W-:Y:S02]  /*1fe40*/  LOP3.LUT R0, R3, R0, RZ, 0xfc, !PT ;  /* 0x0000000003007212 */ /* 0x000fe400078efcff */
[----:B------:R-:W0:Y:S02]  /*1fe50*/  LDS R5, [UR6] ;  /* 0x00000006ff057984 */ /* 0x000e240008000800 */
[C---:B------:R-:W-:Y:S02]  /*1fe60*/  LOP3.LUT R2, R0.reuse, 0xffff, RZ, 0xc0, !PT ;  /* 0x0000ffff00027812 */ /* 0x040fe400078ec0ff */
[----:B0-----:R-:W-:-:S04]  /*1fe70*/  LOP3.LUT R3, R0, 0xffff, R5, 0x80, !PT ;  /* 0x0000ffff00037812 */ /* 0x001fc800078e8005 */
[----:B------:R-:W-:-:S13]  /*1fe80*/  ISETP.NE.AND P0, PT, R3, R2, PT ;  /* 0x000000020300720c */ /* 0x000fda0003f05270 */
[----:B------:R-:W-:Y:S05]  /*1fe90*/  @P0 BRA `(.L_x_14) ;  /* 0x0000000000500947 */ /* 0x000fea0003800000 */
[----:B------:R-:W-:Y:S02]  /*1fea0*/  SHF.R.U32.HI R5, RZ, 0x10, R5 ;  /* 0x00000010ff057819 */ /* 0x000fe40000011605 */
[----:B------:R-:W-:-:S04]  /*1feb0*/  SHF.R.U32.HI R2, RZ, 0x10, R0 ;  /* 0x00000010ff027819 */ /* 0x000fc80000011600 */
[----:B------:R-:W-:-:S04]  /*1fec0*/  LOP3.LUT R5, R5, R2, RZ, 0xc0, !PT ;  /* 0x0000000205057212 */ /* 0x000fc800078ec0ff */
[----:B------:R-:W-:-:S13]  /*1fed0*/  ISETP.NE.AND P0, PT, R5, R2, PT ;  /* 0x000000020500720c */ /* 0x000fda0003f05270 */
[----:B------:R-:W-:Y:S05]  /*1fee0*/  @P0 BRA `(.L_x_15) ;  /* 0x0000000000300947 */ /* 0x000fea0003800000 */
[----:B------:R-:W-:Y:S01]  /*1fef0*/  R2UR UR4, R0 ;  /* 0x00000000000472ca */ /* 0x000fe200000e0000 */
[----:B------:R-:W-:Y:S01]  /*1ff00*/  VOTEU.ANY UR5, UPT, PT ;  /* 0x0000000000057886 */ /* 0x000fe200038e0100 */
[----:B------:R-:W0:Y:S01]  /*1ff10*/  S2R R0, SR_LANEID ;  /* 0x0000000000007919 */ /* 0x000e220000000000 */
[----:B------:R-:W-:-:S10]  /*1ff20*/  UFLO.U32 UR5, UR5 ;  /* 0x00000005000572bd */ /* 0x000fd400080e0000 */
[----:B------:R-:W-:-:S06]  /*1ff30*/  ULOP3.LUT UR4, URZ, UR4, URZ, 0x33, !UPT ;  /* 0x00000004ff047292 */ /* 0x000fcc000f8e33ff */
[----:B------:R-:W-:-:S04]  /*1ff40*/  IMAD.U32 R2, RZ, RZ, UR4 ;  /* 0x00000004ff027e24 */ /* 0x000fc8000f8e00ff */
[----:B------:R-:W1:Y:S02]  /*1ff50*/  REDUX UR7, R2 ;  /* 0x00000000020773c4 */ /* 0x000e640000000000 */
[----:B------:R2:W-:Y:S01]  /*1ff60*/  UTCATOMSWS.AND URZ, UR4 ;  /* 0x0000000400ff79e3 */ /* 0x0005e20008000000 */
[----:B0-----:R-:W-:Y:S01]  /*1ff70*/  ISETP.EQ.U32.AND P0, PT, R0, UR5, PT ;  /* 0x0000000500007c0c */ /* 0x001fe2000bf02070 */
[----:B-1----:R-:W-:-:S12]  /*1ff80*/  IMAD.U32 R0, RZ, RZ, UR7 ;  /* 0x00000007ff007e24 */ /* 0x002fd8000f8e00ff */
[----:B------:R2:W-:Y:S01]  /*1ff90*/  @P0 ATOMS.AND RZ, [UR6], R0 ;  /* 0x00000000ffff098c */ /* 0x0005e2000a800006 */
[----:B------:R-:W-:Y:S05]  /*1ffa0*/  BRA `(.L_x_13) ;  /* 0x0000000000147947 */ /* 0x000fea0003800000 */
.L_x_15:
[----:B------:R-:W-:-:S07]  /*1ffb0*/  MOV R2, 0x1ffd0 ;  /* 0x0001ffd000027802 */ /* 0x000fce0000000f00 */
[----:B------:R-:W-:Y:S05]  /*1ffc0*/  CALL.REL.NOINC `($__internal_0_$__cuda_sm10x_tcgen05_guardrail_trap_col_being_dealloced_not_returned_by_alloc) ;  /* 0x00000000002c7944 */ /* 0x000fea0003c00000 */
[----:B------:R-:W-:Y:S05]  /*1ffd0*/  BRA `(.L_x_13) ;  /* 0x0000000000087947 */ /* 0x000fea0003800000 */
.L_x_14:
[----:B------:R-:W-:-:S07]  /*1ffe0*/  MOV R2, 0x20000 ;  /* 0x0002000000027802 */ /* 0x000fce0000000f00 */
[----:B------:R-:W-:Y:S05]  /*1fff0*/  CALL.REL.NOINC `($__internal_2_$__cuda_sm10x_tcgen05_guardrail_trap_unallocated_columns_being_dealloced) ;  /* 0x0000000000387944 */ /* 0x000fea0003c00000 */
.L_x_13:
[----:B------:R-:W-:Y:S01]  /*20000*/  NOP ;  /* 0x0000000000007918 */ /* 0x000fe20000000000 */
[----:B--2---:R-:W-:Y:S05]  /*20010*/  EXIT ;  /* 0x000000000000794d */ /* 0x004fea0003800000 */
.L_x_8:
[----:B------:R-:W0:Y:S02]  /*20020*/  SYNCS.PHASECHK.TRANS64.TRYWAIT P0, [UR12], R4 ;  /* 0x00000004ff0075a7 */ /* 0x000e24000800110c */
[----:B0-----:R-:W-:Y:S05]  /*20030*/  @!P0 BRA `(.L_x_8) ;  /* 0xfffffffc00f88947 */ /* 0x001fea000383ffff */
[----:B------:R-:W-:Y:S05]  /*20040*/  BRA `(.L_x_16) ;  /* 0xfffffee800707947 */ /* 0x000fea000383ffff */
.L_x_12:
[----:B------:R-:W1:Y:S02]  /*20050*/  SYNCS.PHASECHK.TRANS64.TRYWAIT P0, [UR12], R0 ;  /* 0x00000000ff0075a7 */ /* 0x000e64000800110c */
[----:B-1----:R-:W-:Y:S05]  /*20060*/  @!P0 BRA `(.L_x_12) ;  /* 0xfffffffc00f88947 */ /* 0x002fea000383ffff */
[----:B------:R-:W-:Y:S05]  /*20070*/  BRA `(.L_x_11) ;  /* 0xffffff7800187947 */ /* 0x000fea000383ffff */
        .weak           $__internal_0_$__cuda_sm10x_tcgen05_guardrail_trap_col_being_dealloced_not_returned_by_alloc
        .type           $__internal_0_$__cuda_sm10x_tcgen05_guardrail_trap_col_being_dealloced_not_returned_by_alloc,@function
        .size           $__internal_0_$__cuda_sm10x_tcgen05_guardrail_trap_col_being_dealloced_not_returned_by_alloc,($__internal_1_$__cuda_sm10x_tcgen05_guardrail_trap_phase_invalid_during_alloc - $__internal_0_$__cuda_sm10x_tcgen05_guardrail_trap_col_being_dealloced_not_returned_by_alloc)
$__internal_0_$__cuda_sm10x_tcgen05_guardrail_trap_col_being_dealloced_not_returned_by_alloc:
[----:B------:R-:W-:Y:S05]  /*20080*/  BPT.TRAP 0x1 ;  /* 0x000000040000795c */ /* 0x000fea0000300000 */
[----:B------:R-:W-:-:S04]  /*20090*/  IMAD.MOV.U32 R3, RZ, RZ, 0x0 ;  /* 0x00000000ff037424 */ /* 0x000fc800078e00ff */
[----:B------:R-:W-:Y:S05]  /*200a0*/  RET.REL.NODEC R2 `(matmul_kernel) ;  /* 0xfffffdfc02d47950 */ /* 0x000fea0003c3ffff */
        .weak           $__internal_1_$__cuda_sm10x_tcgen05_guardrail_trap_phase_invalid_during_alloc
        .type           $__internal_1_$__cuda_sm10x_tcgen05_guardrail_trap_phase_invalid_during_alloc,@function
        .size           $__internal_1_$__cuda_sm10x_tcgen05_guardrail_trap_phase_invalid_during_alloc,($__internal_2_$__cuda_sm10x_tcgen05_guardrail_trap_unallocated_columns_being_dealloced - $__internal_1_$__cuda_sm10x_tcgen05_guardrail_trap_phase_invalid_during_alloc)
$__internal_1_$__cuda_sm10x_tcgen05_guardrail_trap_phase_invalid_during_alloc:
[----:B------:R-:W-:Y:S05]  /*200b0*/  BPT.TRAP 0x1 ;  /* 0x000000040000795c */ /* 0x000fea0000300000 */
[----:B------:R-:W-:-:S04]  /*200c0*/  IMAD.MOV.U32 R3, RZ, RZ, 0x0 ;  /* 0x00000000ff037424 */ /* 0x000fc800078e00ff */
[----:B------:R-:W-:Y:S05]  /*200d0*/  RET.REL.NODEC R2 `(matmul_kernel) ;  /* 0xfffffdfc02c87950 */ /* 0x000fea0003c3ffff */
        .weak           $__internal_2_$__cuda_sm10x_tcgen05_guardrail_trap_unallocated_columns_being_dealloced
        .type           $__internal_2_$__cuda_sm10x_tcgen05_guardrail_trap_unallocated_columns_being_dealloced,@function
        .size           $__internal_2_$__cuda_sm10x_tcgen05_guardrail_trap_unallocated_columns_being_dealloced,(.L_x_20 - $__internal_2_$__cuda_sm10x_tcgen05_guardrail_trap_unallocated_columns_being_dealloced)
$__internal_2_$__cuda_sm10x_tcgen05_guardrail_trap_unallocated_columns_being_dealloced:
[----:B------:R-:W-:Y:S05]  /*200e0*/  BPT.TRAP 0x1 ;  /* 0x000000040000795c */ /* 0x000fea0000300000 */
[----:B------:R-:W-:-:S04]  /*200f0*/  IMAD.MOV.U32 R3, RZ, RZ, 0x0 ;  /* 0x00000000ff037424 */ /* 0x000fc800078e00ff */
[----:B------:R-:W-:Y:S05]  /*20100*/  RET.REL.NODEC R2 `(matmul_kernel) ;  /* 0xfffffdfc02bc7950 */ /* 0x000fea0003c3ffff */
.L_x_17:
[----:B------:R-:W-:-:S00]  /*20110*/  BRA `(.L_x_17) ;  /* 0xfffffffc00fc7947 */ /* 0x000fc0000383ffff */
[----:B------:R-:W-:-:S00]  /*20120*/  NOP ;  /* 0x0000000000007918 */ /* 0x000fc00000000000 */
        /* <DEDUP_REMOVED lines=13> */
.L_x_20:


//--------------------- .nv.shared.matmul_kernel  --------------------------
	.section	.nv.shared.matmul_kernel,"aw",@nobits
	.sectionflags	@""
	.align	16
	.zero		1024


//--------------------- .nv.shared.reserved.0     --------------------------
	.section	.nv.shared.reserved.0,"aw",@nobits
	.align	8
	.weak		__nv_reservedSMEM_offset_0_alias
	.size		__nv_reservedSMEM_offset_0_alias, 0, 64
	.other		__nv_reservedSMEM_offset_0_alias,@"STO_CUDA_RESERVED_SHARED STV_DEFAULT"
__nv_reservedSMEM_offset_0_alias:
	.zero		0
.nv.shared.reserved.0:
	.zero		64
	.weak		__nv_reservedSMEM_allocation_phase
	.type		__nv_reservedSMEM_allocation_phase,@object
	.size		__nv_reservedSMEM_allocation_phase,(.L_0 - __nv_reservedSMEM_allocation_phase)
__nv_reservedSMEM_allocation_phase:
	.zero		1
.L_0:
	.zero		7
	.weak		__nv_reservedSMEM_devtool_atexit_pc
	.type		__nv_reservedSMEM_devtool_atexit_pc,@object
	.size		__nv_reservedSMEM_devtool_atexit_pc,(__nv_reservedSMEM_allocation_mask - __nv_reservedSMEM_devtool_atexit_pc)
__nv_reservedSMEM_devtool_atexit_pc:
	.zero		8
	.weak		__nv_reservedSMEM_allocation_mask
	.type		__nv_reservedSMEM_allocation_mask,@object
	.size		__nv_reservedSMEM_allocation_mask,(.L_2 - __nv_reservedSMEM_allocation_mask)
__nv_reservedSMEM_allocation_mask:
	.zero		4
.L_2:


//--------------------- .nv.constant0.matmul_kernel --------------------------
	.section	.nv.constant0.matmul_kernel,"a",@progbits
	.sectionflags	@""
	.align	4
.nv.constant0.matmul_kernel:
	.zero		976


//--------------------- SYMBOLS --------------------------

	.type		.nv.reservedSmem.offset0,@object
	.size		.nv.reservedSmem.offset0,0x4
	.type		.nv.reservedSmem.cap,@object
	.size		.nv.reservedSmem.cap,0x4
